	.target	sm_80

	.elftype	@"ET_EXEC"


//--------------------- .note.nv.tkinfo           --------------------------
	.section	.note.nv.tkinfo,"",@"SHT_NOTE"
	.sectionflags	@"SHF_NOTE_NV_TKINFO"
	.tkinfo
        /*0018*/ 	.word	0x00000002
        /*0030*/ 	.string	""
        /*0030*/ 	.string	"ptxas"
        /*0030*/ 	.string	"Cuda compilation tools, release 13.0, V13.0.88"
        /*0030*/ 	.string	"Build cuda_13.0.r13.0/compiler.36424714_0"
        /*0030*/ 	.string	"-arch sm_80 -m 64 "



//--------------------- .note.nv.cuinfo           --------------------------
	.section	.note.nv.cuinfo,"",@"SHT_NOTE"
	.sectionflags	@"SHF_NOTE_NV_CUINFO"
        /*0018*/ 	.short	0x0002
        /*001a*/ 	.short	0x0050
        /*001c*/ 	.short	0x0082
	.zero		2


//--------------------- .nv.info                  --------------------------
	.section	.nv.info,"",@"SHT_CUDA_INFO"
	.align	4


	//----- nvinfo : EIATTR_REGCOUNT
	.align		4
        /*0000*/ 	.byte	0x04, 0x2f
        /*0002*/ 	.short	(.L_12 - .L_11)
	.align		4
.L_11:
        /*0004*/ 	.word	index@(_ZN7cutlass13device_kernelIN5flash22FlashAttnBwdPreprocessIN4cute5tupleIJNS3_1CILi64EEENS5_ILi256EEEEEENS_6half_tEfNS_4arch4Sm80ELb1ELb1EEEEEvNT_6ParamsE)
        /*0008*/ 	.word	0x00000067


	//----- nvinfo : EIATTR_FRAME_SIZE
	.align		4
.L_12:
        /*000c*/ 	.byte	0x04, 0x11
        /*000e*/ 	.short	(.L_14 - .L_13)
	.align		4
.L_13:
        /*0010*/ 	.word	index@(_ZN7cutlass13device_kernelIN5flash22FlashAttnBwdPreprocessIN4cute5tupleIJNS3_1CILi64EEENS5_ILi256EEEEEENS_6half_tEfNS_4arch4Sm80ELb1ELb1EEEEEvNT_6ParamsE)
        /*0014*/ 	.word	0x00000000


	//----- nvinfo : EIATTR_REGCOUNT
	.align		4
.L_14:
        /*0018*/ 	.byte	0x04, 0x2f
        /*001a*/ 	.short	(.L_16 - .L_15)
	.align		4
.L_15:
        /*001c*/ 	.word	index@(_ZN7cutlass13device_kernelIN5flash19enable_sm80_to_sm89INS1_16FlashAttnBwdSm80INS1_25CollectiveMainloopBwdSm80ILi1ELi1EN4cute5tupleIJNS5_1CILi64EEES8_NS7_ILi256EEEEEENS_6half_tEfNS_4arch4Sm80ELb1ELb0ELb0ELb1ELb0ELb0ELb0ELb0ELi2ELi4ELi2ELi2ELb0EEENS1_24CollectiveEpilogueBwdGQAISA_fSD_Li256ELb1ELb0EEENS1_25SingleTileBwdLPTSchedulerILb1ELi64ELb0EEEEEEEEEvNT_6ParamsE)
        /*0020*/ 	.word	0x000000ff


	//----- nvinfo : EIATTR_FRAME_SIZE
	.align		4
.L_16:
        /*0024*/ 	.byte	0x04, 0x11
        /*0026*/ 	.short	(.L_18 - .L_17)
	.align		4
.L_17:
        /*0028*/ 	.word	index@(_ZN7cutlass13device_kernelIN5flash19enable_sm80_to_sm89INS1_16FlashAttnBwdSm80INS1_25CollectiveMainloopBwdSm80ILi1ELi1EN4cute5tupleIJNS5_1CILi64EEES8_NS7_ILi256EEEEEENS_6half_tEfNS_4arch4Sm80ELb1ELb0ELb0ELb1ELb0ELb0ELb0ELb0ELi2ELi4ELi2ELi2ELb0EEENS1_24CollectiveEpilogueBwdGQAISA_fSD_Li256ELb1ELb0EEENS1_25SingleTileBwdLPTSchedulerILb1ELi64ELb0EEEEEEEEEvNT_6ParamsE)
        /*002c*/ 	.word	0x00000038


	//----- nvinfo : EIATTR_REGCOUNT
	.align		4
.L_18:
        /*0030*/ 	.byte	0x04, 0x2f
        /*0032*/ 	.short	(.L_20 - .L_19)
	.align		4
.L_19:
        /*0034*/ 	.word	index@(_ZN7cutlass13device_kernelIN5flash32FlashAttnBwdPostprocessConvertdQIN4cute5tupleIJNS3_1CILi64EEENS5_ILi256EEEEEENS_6half_tEfNS_4arch4Sm80ELi256ENS3_8TiledMMAINS3_8MMA_AtomIJNS3_28SM80_16x8x16_F32F16F16F32_TNEEEENS3_6LayoutINS4_IJNS5_ILi2EEENS5_ILi4EEENS5_ILi1EEEEEENS4_IJSJ_SH_NS5_ILi0EEEEEEEENS4_IJNS5_ILi32EEES6_NS5_ILi16EEEEEEEELb0EEEEEvNT_6ParamsE)
        /*0038*/ 	.word	0x00000056


	//----- nvinfo : EIATTR_FRAME_SIZE
	.align		4
.L_20:
        /*003c*/ 	.byte	0x04, 0x11
        /*003e*/ 	.short	(.L_22 - .L_21)
	.align		4
.L_21:
        /*0040*/ 	.word	index@(_ZN7cutlass13device_kernelIN5flash32FlashAttnBwdPostprocessConvertdQIN4cute5tupleIJNS3_1CILi64EEENS5_ILi256EEEEEENS_6half_tEfNS_4arch4Sm80ELi256ENS3_8TiledMMAINS3_8MMA_AtomIJNS3_28SM80_16x8x16_F32F16F16F32_TNEEEENS3_6LayoutINS4_IJNS5_ILi2EEENS5_ILi4EEENS5_ILi1EEEEEENS4_IJSJ_SH_NS5_ILi0EEEEEEEENS4_IJNS5_ILi32EEES6_NS5_ILi16EEEEEEEELb0EEEEEvNT_6ParamsE)
        /*0044*/ 	.word	0x00000000


	//----- nvinfo : EIATTR_REGCOUNT
	.align		4
.L_22:
        /*0048*/ 	.byte	0x04, 0x2f
        /*004a*/ 	.short	(.L_24 - .L_23)
	.align		4
.L_23:
        /*004c*/ 	.word	index@(_ZN7cutlass13device_kernelIN5flash19enable_sm80_to_sm89INS1_16FlashAttnBwdSm80INS1_25CollectiveMainloopBwdSm80ILi1ELi1EN4cute5tupleIJNS5_1CILi64EEES8_NS7_ILi256EEEEEENS_6half_tEfNS_4arch4Sm80ELb1ELb0ELb0ELb1ELb0ELb0ELb0ELb0ELi2ELi4ELi2ELi2ELb0EEENS1_21CollectiveEpilogueBwdISA_SB_SD_Li256ELb1ELb0ELi4EEENS1_25SingleTileBwdLPTSchedulerILb1ELi64ELb0EEEEEEEEEvNT_6ParamsE)
        /*0050*/ 	.word	0x000000ff


	//----- nvinfo : EIATTR_FRAME_SIZE
	.align		4
.L_24:
        /*0054*/ 	.byte	0x04, 0x11
        /*0056*/ 	.short	(.L_26 - .L_25)
	.align		4
.L_25:
        /*0058*/ 	.word	index@(_ZN7cutlass13device_kernelIN5flash19enable_sm80_to_sm89INS1_16FlashAttnBwdSm80INS1_25CollectiveMainloopBwdSm80ILi1ELi1EN4cute5tupleIJNS5_1CILi64EEES8_NS7_ILi256EEEEEENS_6half_tEfNS_4arch4Sm80ELb1ELb0ELb0ELb1ELb0ELb0ELb0ELb0ELi2ELi4ELi2ELi2ELb0EEENS1_21CollectiveEpilogueBwdISA_SB_SD_Li256ELb1ELb0ELi4EEENS1_25SingleTileBwdLPTSchedulerILb1ELi64ELb0EEEEEEEEEvNT_6ParamsE)
        /*005c*/ 	.word	0x00000038


	//----- nvinfo : EIATTR_REGCOUNT
	.align		4
.L_26:
        /*0060*/ 	.byte	0x04, 0x2f
        /*0062*/ 	.short	(.L_28 - .L_27)
	.align		4
.L_27:
        /*0064*/ 	.word	index@(_ZN7cutlass13device_kernelIN5flash22FlashAttnBwdPreprocessIN4cute5tupleIJNS3_1CILi64EEENS5_ILi256EEEEEENS_6half_tEfNS_4arch4Sm80ELb1ELb0EEEEEvNT_6ParamsE)
        /*0068*/ 	.word	0x00000069


	//----- nvinfo : EIATTR_FRAME_SIZE
	.align		4
.L_28:
        /*006c*/ 	.byte	0x04, 0x11
        /*006e*/ 	.short	(.L_30 - .L_29)
	.align		4
.L_29:
        /*0070*/ 	.word	index@(_ZN7cutlass13device_kernelIN5flash22FlashAttnBwdPreprocessIN4cute5tupleIJNS3_1CILi64EEENS5_ILi256EEEEEENS_6half_tEfNS_4arch4Sm80ELb1ELb0EEEEEvNT_6ParamsE)
        /*0074*/ 	.word	0x00000000


	//----- nvinfo : EIATTR_REGCOUNT
	.align		4
.L_30:
        /*0078*/ 	.byte	0x04, 0x2f
        /*007a*/ 	.short	(.L_32 - .L_31)
	.align		4
.L_31:
        /*007c*/ 	.word	index@(_ZN7cutlass13device_kernelIN5flash19enable_sm80_to_sm89INS1_16FlashAttnBwdSm80INS1_25CollectiveMainloopBwdSm80ILi1ELi1EN4cute5tupleIJNS5_1CILi64EEES8_NS7_ILi256EEEEEENS_6half_tEfNS_4arch4Sm80ELb1ELb0ELb0ELb0ELb0ELb0ELb0ELb0ELi2ELi4ELi2ELi2ELb0EEENS1_24CollectiveEpilogueBwdGQAISA_fSD_Li256ELb0ELb0EEENS1_25SingleTileBwdLPTSchedulerILb0ELi64ELb0EEEEEEEEEvNT_6ParamsE)
        /*0080*/ 	.word	0x000000ff


	//----- nvinfo : EIATTR_FRAME_SIZE
	.align		4
.L_32:
        /*0084*/ 	.byte	0x04, 0x11
        /*0086*/ 	.short	(.L_34 - .L_33)
	.align		4
.L_33:
        /*0088*/ 	.word	index@(_ZN7cutlass13device_kernelIN5flash19enable_sm80_to_sm89INS1_16FlashAttnBwdSm80INS1_25CollectiveMainloopBwdSm80ILi1ELi1EN4cute5tupleIJNS5_1CILi64EEES8_NS7_ILi256EEEEEENS_6half_tEfNS_4arch4Sm80ELb1ELb0ELb0ELb0ELb0ELb0ELb0ELb0ELi2ELi4ELi2ELi2ELb0EEENS1_24CollectiveEpilogueBwdGQAISA_fSD_Li256ELb0ELb0EEENS1_25SingleTileBwdLPTSchedulerILb0ELi64ELb0EEEEEEEEEvNT_6ParamsE)
        /*008c*/ 	.word	0x00000040


	//----- nvinfo : EIATTR_REGCOUNT
	.align		4
.L_34:
        /*0090*/ 	.byte	0x04, 0x2f
        /*0092*/ 	.short	(.L_36 - .L_35)
	.align		4
.L_35:
        /*0094*/ 	.word	index@(_ZN7cutlass13device_kernelIN5flash19enable_sm80_to_sm89INS1_16FlashAttnBwdSm80INS1_25CollectiveMainloopBwdSm80ILi1ELi1EN4cute5tupleIJNS5_1CILi64EEES8_NS7_ILi256EEEEEENS_6half_tEfNS_4arch4Sm80ELb1ELb0ELb0ELb0ELb0ELb0ELb0ELb0ELi2ELi4ELi2ELi2ELb0EEENS1_21CollectiveEpilogueBwdISA_SB_SD_Li256ELb0ELb0ELi4EEENS1_25SingleTileBwdLPTSchedulerILb0ELi64ELb0EEEEEEEEEvNT_6ParamsE)
        /*0098*/ 	.word	0x000000ff


	//----- nvinfo : EIATTR_FRAME_SIZE
	.align		4
.L_36:
        /*009c*/ 	.byte	0x04, 0x11
        /*009e*/ 	.short	(.L_38 - .L_37)
	.align		4
.L_37:
        /*00a0*/ 	.word	index@(_ZN7cutlass13device_kernelIN5flash19enable_sm80_to_sm89INS1_16FlashAttnBwdSm80INS1_25CollectiveMainloopBwdSm80ILi1ELi1EN4cute5tupleIJNS5_1CILi64EEES8_NS7_ILi256EEEEEENS_6half_tEfNS_4arch4Sm80ELb1ELb0ELb0ELb0ELb0ELb0ELb0ELb0ELi2ELi4ELi2ELi2ELb0EEENS1_21CollectiveEpilogueBwdISA_SB_SD_Li256ELb0ELb0ELi4EEENS1_25SingleTileBwdLPTSchedulerILb0ELi64ELb0EEEEEEEEEvNT_6ParamsE)
        /*00a4*/ 	.word	0x00000048


	//----- nvinfo : EIATTR_REGCOUNT
	.align		4
.L_38:
        /*00a8*/ 	.byte	0x04, 0x2f
        /*00aa*/ 	.short	(.L_40 - .L_39)
	.align		4
.L_39:
        /*00ac*/ 	.word	index@(_ZN7cutlass13device_kernelIN5flash19enable_sm80_to_sm89INS1_16FlashAttnBwdSm80INS1_25CollectiveMainloopBwdSm80ILi1ELi1EN4cute5tupleIJNS5_1CILi64EEES8_NS7_ILi256EEEEEENS_6half_tEfNS_4arch4Sm80ELb0ELb1ELb0ELb1ELb0ELb0ELb0ELb0ELi2ELi4ELi2ELi2ELb0EEENS1_24CollectiveEpilogueBwdGQAISA_fSD_Li256ELb1ELb0EEENS1_19SingleTileSchedulerILb1ELb0ELb0ELi64EEEEEEEEEvNT_6ParamsE)
        /*00b0*/ 	.word	0x000000ff


	//----- nvinfo : EIATTR_FRAME_SIZE
	.align		4
.L_40:
        /*00b4*/ 	.byte	0x04, 0x11
        /*00b6*/ 	.short	(.L_42 - .L_41)
	.align		4
.L_41:
        /*00b8*/ 	.word	index@(_ZN7cutlass13device_kernelIN5flash19enable_sm80_to_sm89INS1_16FlashAttnBwdSm80INS1_25CollectiveMainloopBwdSm80ILi1ELi1EN4cute5tupleIJNS5_1CILi64EEES8_NS7_ILi256EEEEEENS_6half_tEfNS_4arch4Sm80ELb0ELb1ELb0ELb1ELb0ELb0ELb0ELb0ELi2ELi4ELi2ELi2ELb0EEENS1_24CollectiveEpilogueBwdGQAISA_fSD_Li256ELb1ELb0EEENS1_19SingleTileSchedulerILb1ELb0ELb0ELi64EEEEEEEEEvNT_6ParamsE)
        /*00bc*/ 	.word	0x00000040


	//----- nvinfo : EIATTR_REGCOUNT
	.align		4
.L_42:
        /*00c0*/ 	.byte	0x04, 0x2f
        /*00c2*/ 	.short	(.L_44 - .L_43)
	.align		4
.L_43:
        /*00c4*/ 	.word	index@(_ZN7cutlass13device_kernelIN5flash19enable_sm80_to_sm89INS1_16FlashAttnBwdSm80INS1_25CollectiveMainloopBwdSm80ILi1ELi1EN4cute5tupleIJNS5_1CILi64EEES8_NS7_ILi256EEEEEENS_6half_tEfNS_4arch4Sm80ELb0ELb1ELb0ELb1ELb0ELb0ELb0ELb0ELi2ELi4ELi2ELi2ELb0EEENS1_21CollectiveEpilogueBwdISA_SB_SD_Li256ELb1ELb0ELi4EEENS1_19SingleTileSchedulerILb1ELb0ELb0ELi64EEEEEEEEEvNT_6ParamsE)
        /*00c8*/ 	.word	0x000000ff


	//----- nvinfo : EIATTR_FRAME_SIZE
	.align		4
.L_44:
        /*00cc*/ 	.byte	0x04, 0x11
        /*00ce*/ 	.short	(.L_46 - .L_45)
	.align		4
.L_45:
        /*00d0*/ 	.word	index@(_ZN7cutlass13device_kernelIN5flash19enable_sm80_to_sm89INS1_16FlashAttnBwdSm80INS1_25CollectiveMainloopBwdSm80ILi1ELi1EN4cute5tupleIJNS5_1CILi64EEES8_NS7_ILi256EEEEEENS_6half_tEfNS_4arch4Sm80ELb0ELb1ELb0ELb1ELb0ELb0ELb0ELb0ELi2ELi4ELi2ELi2ELb0EEENS1_21CollectiveEpilogueBwdISA_SB_SD_Li256ELb1ELb0ELi4EEENS1_19SingleTileSchedulerILb1ELb0ELb0ELi64EEEEEEEEEvNT_6ParamsE)
        /*00d4*/ 	.word	0x00000040


	//----- nvinfo : EIATTR_REGCOUNT
	.align		4
.L_46:
        /*00d8*/ 	.byte	0x04, 0x2f
        /*00da*/ 	.short	(.L_48 - .L_47)
	.align		4
.L_47:
        /*00dc*/ 	.word	index@(_ZN7cutlass13device_kernelIN5flash19enable_sm80_to_sm89INS1_16FlashAttnBwdSm80INS1_25CollectiveMainloopBwdSm80ILi1ELi1EN4cute5tupleIJNS5_1CILi64EEES8_NS7_ILi256EEEEEENS_6half_tEfNS_4arch4Sm80ELb0ELb1ELb0ELb0ELb0ELb0ELb0ELb0ELi2ELi4ELi2ELi2ELb0EEENS1_24CollectiveEpilogueBwdGQAISA_fSD_Li256ELb0ELb0EEENS1_19SingleTileSchedulerILb0ELb0ELb0ELi64EEEEEEEEEvNT_6ParamsE)
        /*00e0*/ 	.word	0x000000ff


	//----- nvinfo : EIATTR_FRAME_SIZE
	.align		4
.L_48:
        /*00e4*/ 	.byte	0x04, 0x11
        /*00e6*/ 	.short	(.L_50 - .L_49)
	.align		4
.L_49:
        /*00e8*/ 	.word	index@(_ZN7cutlass13device_kernelIN5flash19enable_sm80_to_sm89INS1_16FlashAttnBwdSm80INS1_25CollectiveMainloopBwdSm80ILi1ELi1EN4cute5tupleIJNS5_1CILi64EEES8_NS7_ILi256EEEEEENS_6half_tEfNS_4arch4Sm80ELb0ELb1ELb0ELb0ELb0ELb0ELb0ELb0ELi2ELi4ELi2ELi2ELb0EEENS1_24CollectiveEpilogueBwdGQAISA_fSD_Li256ELb0ELb0EEENS1_19SingleTileSchedulerILb0ELb0ELb0ELi64EEEEEEEEEvNT_6ParamsE)
        /*00ec*/ 	.word	0x00000038


	//----- nvinfo : EIATTR_REGCOUNT
	.align		4
.L_50:
        /*00f0*/ 	.byte	0x04, 0x2f
        /*00f2*/ 	.short	(.L_52 - .L_51)
	.align		4
.L_51:
        /*00f4*/ 	.word	index@(_ZN7cutlass13device_kernelIN5flash19enable_sm80_to_sm89INS1_16FlashAttnBwdSm80INS1_25CollectiveMainloopBwdSm80ILi1ELi1EN4cute5tupleIJNS5_1CILi64EEES8_NS7_ILi256EEEEEENS_6half_tEfNS_4arch4Sm80ELb0ELb1ELb0ELb0ELb0ELb0ELb0ELb0ELi2ELi4ELi2ELi2ELb0EEENS1_21CollectiveEpilogueBwdISA_SB_SD_Li256ELb0ELb0ELi4EEENS1_19SingleTileSchedulerILb0ELb0ELb0ELi64EEEEEEEEEvNT_6ParamsE)
        /*00f8*/ 	.word	0x000000ff


	//----- nvinfo : EIATTR_FRAME_SIZE
	.align		4
.L_52:
        /*00fc*/ 	.byte	0x04, 0x11
        /*00fe*/ 	.short	(.L_54 - .L_53)
	.align		4
.L_53:
        /*0100*/ 	.word	index@(_ZN7cutlass13device_kernelIN5flash19enable_sm80_to_sm89INS1_16FlashAttnBwdSm80INS1_25CollectiveMainloopBwdSm80ILi1ELi1EN4cute5tupleIJNS5_1CILi64EEES8_NS7_ILi256EEEEEENS_6half_tEfNS_4arch4Sm80ELb0ELb1ELb0ELb0ELb0ELb0ELb0ELb0ELi2ELi4ELi2ELi2ELb0EEENS1_21CollectiveEpilogueBwdISA_SB_SD_Li256ELb0ELb0ELi4EEENS1_19SingleTileSchedulerILb0ELb0ELb0ELi64EEEEEEEEEvNT_6ParamsE)
        /*0104*/ 	.word	0x00000038


	//----- nvinfo : EIATTR_REGCOUNT
	.align		4
.L_54:
        /*0108*/ 	.byte	0x04, 0x2f
        /*010a*/ 	.short	(.L_56 - .L_55)
	.align		4
.L_55:
        /*010c*/ 	.word	index@(_ZN7cutlass13device_kernelIN5flash19enable_sm80_to_sm89INS1_16FlashAttnBwdSm80INS1_25CollectiveMainloopBwdSm80ILi1ELi1EN4cute5tupleIJNS5_1CILi64EEES8_NS7_ILi256EEEEEENS_6half_tEfNS_4arch4Sm80ELb0ELb0ELb0ELb1ELb0ELb0ELb0ELb0ELi2ELi4ELi2ELi2ELb0EEENS1_24CollectiveEpilogueBwdGQAISA_fSD_Li256ELb1ELb0EEENS1_19SingleTileSchedulerILb1ELb0ELb0ELi64EEEEEEEEEvNT_6ParamsE)
        /*0110*/ 	.word	0x000000ff


	//----- nvinfo : EIATTR_FRAME_SIZE
	.align		4
.L_56:
        /*0114*/ 	.byte	0x04, 0x11
        /*0116*/ 	.short	(.L_58 - .L_57)
	.align		4
.L_57:
        /*0118*/ 	.word	index@(_ZN7cutlass13device_kernelIN5flash19enable_sm80_to_sm89INS1_16FlashAttnBwdSm80INS1_25CollectiveMainloopBwdSm80ILi1ELi1EN4cute5tupleIJNS5_1CILi64EEES8_NS7_ILi256EEEEEENS_6half_tEfNS_4arch4Sm80ELb0ELb0ELb0ELb1ELb0ELb0ELb0ELb0ELi2ELi4ELi2ELi2ELb0EEENS1_24CollectiveEpilogueBwdGQAISA_fSD_Li256ELb1ELb0EEENS1_19SingleTileSchedulerILb1ELb0ELb0ELi64EEEEEEEEEvNT_6ParamsE)
        /*011c*/ 	.word	0x00000038


	//----- nvinfo : EIATTR_REGCOUNT
	.align		4
.L_58:
        /*0120*/ 	.byte	0x04, 0x2f
        /*0122*/ 	.short	(.L_60 - .L_59)
	.align		4
.L_59:
        /*0124*/ 	.word	index@(_ZN7cutlass13device_kernelIN5flash19enable_sm80_to_sm89INS1_16FlashAttnBwdSm80INS1_25CollectiveMainloopBwdSm80ILi1ELi1EN4cute5tupleIJNS5_1CILi64EEES8_NS7_ILi256EEEEEENS_6half_tEfNS_4arch4Sm80ELb0ELb0ELb0ELb1ELb0ELb0ELb0ELb0ELi2ELi4ELi2ELi2ELb0EEENS1_21CollectiveEpilogueBwdISA_SB_SD_Li256ELb1ELb0ELi4EEENS1_19SingleTileSchedulerILb1ELb0ELb0ELi64EEEEEEEEEvNT_6ParamsE)
        /*0128*/ 	.word	0x000000ff


	//----- nvinfo : EIATTR_FRAME_SIZE
	.align		4
.L_60:
        /*012c*/ 	.byte	0x04, 0x11
        /*012e*/ 	.short	(.L_62 - .L_61)
	.align		4
.L_61:
        /*0130*/ 	.word	index@(_ZN7cutlass13device_kernelIN5flash19enable_sm80_to_sm89INS1_16FlashAttnBwdSm80INS1_25CollectiveMainloopBwdSm80ILi1ELi1EN4cute5tupleIJNS5_1CILi64EEES8_NS7_ILi256EEEEEENS_6half_tEfNS_4arch4Sm80ELb0ELb0ELb0ELb1ELb0ELb0ELb0ELb0ELi2ELi4ELi2ELi2ELb0EEENS1_21CollectiveEpilogueBwdISA_SB_SD_Li256ELb1ELb0ELi4EEENS1_19SingleTileSchedulerILb1ELb0ELb0ELi64EEEEEEEEEvNT_6ParamsE)
        /*0134*/ 	.word	0x00000038


	//----- nvinfo : EIATTR_REGCOUNT
	.align		4
.L_62:
        /*0138*/ 	.byte	0x04, 0x2f
        /*013a*/ 	.short	(.L_64 - .L_63)
	.align		4
.L_63:
        /*013c*/ 	.word	index@(_ZN7cutlass13device_kernelIN5flash19enable_sm80_to_sm89INS1_16FlashAttnBwdSm80INS1_25CollectiveMainloopBwdSm80ILi1ELi1EN4cute5tupleIJNS5_1CILi64EEES8_NS7_ILi256EEEEEENS_6half_tEfNS_4arch4Sm80ELb0ELb0ELb0ELb0ELb0ELb0ELb0ELb0ELi2ELi4ELi2ELi2ELb0EEENS1_24CollectiveEpilogueBwdGQAISA_fSD_Li256ELb0ELb0EEENS1_19SingleTileSchedulerILb0ELb0ELb0ELi64EEEEEEEEEvNT_6ParamsE)
        /*0140*/ 	.word	0x000000ff


	//----- nvinfo : EIATTR_FRAME_SIZE
	.align		4
.L_64:
        /*0144*/ 	.byte	0x04, 0x11
        /*0146*/ 	.short	(.L_66 - .L_65)
	.align		4
.L_65:
        /*0148*/ 	.word	index@(_ZN7cutlass13device_kernelIN5flash19enable_sm80_to_sm89INS1_16FlashAttnBwdSm80INS1_25CollectiveMainloopBwdSm80ILi1ELi1EN4cute5tupleIJNS5_1CILi64EEES8_NS7_ILi256EEEEEENS_6half_tEfNS_4arch4Sm80ELb0ELb0ELb0ELb0ELb0ELb0ELb0ELb0ELi2ELi4ELi2ELi2ELb0EEENS1_24CollectiveEpilogueBwdGQAISA_fSD_Li256ELb0ELb0EEENS1_19SingleTileSchedulerILb0ELb0ELb0ELi64EEEEEEEEEvNT_6ParamsE)
        /*014c*/ 	.word	0x00000038


	//----- nvinfo : EIATTR_REGCOUNT
	.align		4
.L_66:
        /*0150*/ 	.byte	0x04, 0x2f
        /*0152*/ 	.short	(.L_68 - .L_67)
	.align		4
.L_67:
        /*0154*/ 	.word	index@(_ZN7cutlass13device_kernelIN5flash19enable_sm80_to_sm89INS1_16FlashAttnBwdSm80INS1_25CollectiveMainloopBwdSm80ILi1ELi1EN4cute5tupleIJNS5_1CILi64EEES8_NS7_ILi256EEEEEENS_6half_tEfNS_4arch4Sm80ELb0ELb0ELb0ELb0ELb0ELb0ELb0ELb0ELi2ELi4ELi2ELi2ELb0EEENS1_21CollectiveEpilogueBwdISA_SB_SD_Li256ELb0ELb0ELi4EEENS1_19SingleTileSchedulerILb0ELb0ELb0ELi64EEEEEEEEEvNT_6ParamsE)
        /*0158*/ 	.word	0x000000ff


	//----- nvinfo : EIATTR_FRAME_SIZE
	.align		4
.L_68:
        /*015c*/ 	.byte	0x04, 0x11
        /*015e*/ 	.short	(.L_70 - .L_69)
	.align		4
.L_69:
        /*0160*/ 	.word	index@(_ZN7cutlass13device_kernelIN5flash19enable_sm80_to_sm89INS1_16FlashAttnBwdSm80INS1_25CollectiveMainloopBwdSm80ILi1ELi1EN4cute5tupleIJNS5_1CILi64EEES8_NS7_ILi256EEEEEENS_6half_tEfNS_4arch4Sm80ELb0ELb0ELb0ELb0ELb0ELb0ELb0ELb0ELi2ELi4ELi2ELi2ELb0EEENS1_21CollectiveEpilogueBwdISA_SB_SD_Li256ELb0ELb0ELi4EEENS1_19SingleTileSchedulerILb0ELb0ELb0ELi64EEEEEEEEEvNT_6ParamsE)
        /*0164*/ 	.word	0x00000018


	//----- nvinfo : EIATTR_REGCOUNT
	.align		4
.L_70:
        /*0168*/ 	.byte	0x04, 0x2f
        /*016a*/ 	.short	(.L_72 - .L_71)
	.align		4
.L_71:
        /*016c*/ 	.word	index@(_ZN7cutlass13device_kernelIN5flash22FlashAttnBwdPreprocessIN4cute5tupleIJNS3_1CILi32EEENS5_ILi256EEEEEENS_6half_tEfNS_4arch4Sm80ELb1ELb1EEEEEvNT_6ParamsE)
        /*0170*/ 	.word	0x0000003f


	//----- nvinfo : EIATTR_FRAME_SIZE
	.align		4
.L_72:
        /*0174*/ 	.byte	0x04, 0x11
        /*0176*/ 	.short	(.L_74 - .L_73)
	.align		4
.L_73:
        /*0178*/ 	.word	index@(_ZN7cutlass13device_kernelIN5flash22FlashAttnBwdPreprocessIN4cute5tupleIJNS3_1CILi32EEENS5_ILi256EEEEEENS_6half_tEfNS_4arch4Sm80ELb1ELb1EEEEEvNT_6ParamsE)
        /*017c*/ 	.word	0x00000000


	//----- nvinfo : EIATTR_REGCOUNT
	.align		4
.L_74:
        /*0180*/ 	.byte	0x04, 0x2f
        /*0182*/ 	.short	(.L_76 - .L_75)
	.align		4
.L_75:
        /*0184*/ 	.word	index@(_ZN7cutlass13device_kernelIN5flash19enable_sm80_to_sm89INS1_16FlashAttnBwdSm80INS1_25CollectiveMainloopBwdSm80ILi1ELi1EN4cute5tupleIJNS5_1CILi32EEENS7_ILi64EEENS7_ILi256EEEEEENS_6half_tEfNS_4arch4Sm80ELb1ELb0ELb0ELb1ELb0ELb0ELb0ELb0ELi2ELi2ELi2ELi1ELb1EEENS1_24CollectiveEpilogueBwdGQAISB_fSE_Li256ELb1ELb0EEENS1_25SingleTileBwdLPTSchedulerILb1ELi64ELb0EEEEEEEEEvNT_6ParamsE)
        /*0188*/ 	.word	0x000000ff


	//----- nvinfo : EIATTR_FRAME_SIZE
	.align		4
.L_76:
        /*018c*/ 	.byte	0x04, 0x11
        /*018e*/ 	.short	(.L_78 - .L_77)
	.align		4
.L_77:
        /*0190*/ 	.word	index@(_ZN7cutlass13device_kernelIN5flash19enable_sm80_to_sm89INS1_16FlashAttnBwdSm80INS1_25CollectiveMainloopBwdSm80ILi1ELi1EN4cute5tupleIJNS5_1CILi32EEENS7_ILi64EEENS7_ILi256EEEEEENS_6half_tEfNS_4arch4Sm80ELb1ELb0ELb0ELb1ELb0ELb0ELb0ELb0ELi2ELi2ELi2ELi1ELb1EEENS1_24CollectiveEpilogueBwdGQAISB_fSE_Li256ELb1ELb0EEENS1_25SingleTileBwdLPTSchedulerILb1ELi64ELb0EEEEEEEEEvNT_6ParamsE)
        /*0194*/ 	.word	0x000000d0


	//----- nvinfo : EIATTR_REGCOUNT
	.align		4
.L_78:
        /*0198*/ 	.byte	0x04, 0x2f
        /*019a*/ 	.short	(.L_80 - .L_79)
	.align		4
.L_79:
        /*019c*/ 	.word	index@(_ZN7cutlass13device_kernelIN5flash32FlashAttnBwdPostprocessConvertdQIN4cute5tupleIJNS3_1CILi32EEENS5_ILi256EEEEEENS_6half_tEfNS_4arch4Sm80ELi256ENS3_8TiledMMAINS3_8MMA_AtomIJNS3_28SM80_16x8x16_F32F16F16F32_TNEEEENS3_6LayoutINS4_IJNS5_ILi1EEENS5_ILi8EEESH_EEENS4_IJNS5_ILi0EEESH_SK_EEEEENS4_IJNS5_ILi16EEENS5_ILi128EEESN_EEEEELb0EEEEEvNT_6ParamsE)
        /*01a0*/ 	.word	0x00000033


	//----- nvinfo : EIATTR_FRAME_SIZE
	.align		4
.L_80:
        /*01a4*/ 	.byte	0x04, 0x11
        /*01a6*/ 	.short	(.L_82 - .L_81)
	.align		4
.L_81:
        /*01a8*/ 	.word	index@(_ZN7cutlass13device_kernelIN5flash32FlashAttnBwdPostprocessConvertdQIN4cute5tupleIJNS3_1CILi32EEENS5_ILi256EEEEEENS_6half_tEfNS_4arch4Sm80ELi256ENS3_8TiledMMAINS3_8MMA_AtomIJNS3_28SM80_16x8x16_F32F16F16F32_TNEEEENS3_6LayoutINS4_IJNS5_ILi1EEENS5_ILi8EEESH_EEENS4_IJNS5_ILi0EEESH_SK_EEEEENS4_IJNS5_ILi16EEENS5_ILi128EEESN_EEEEELb0EEEEEvNT_6ParamsE)
        /*01ac*/ 	.word	0x00000000


	//----- nvinfo : EIATTR_REGCOUNT
	.align		4
.L_82:
        /*01b0*/ 	.byte	0x04, 0x2f
        /*01b2*/ 	.short	(.L_84 - .L_83)
	.align		4
.L_83:
        /*01b4*/ 	.word	index@(_ZN7cutlass13device_kernelIN5flash19enable_sm80_to_sm89INS1_16FlashAttnBwdSm80INS1_25CollectiveMainloopBwdSm80ILi1ELi1EN4cute5tupleIJNS5_1CILi32EEENS7_ILi64EEENS7_ILi256EEEEEENS_6half_tEfNS_4arch4Sm80ELb1ELb0ELb0ELb1ELb0ELb0ELb0ELb0ELi2ELi2ELi2ELi1ELb1EEENS1_21CollectiveEpilogueBwdISB_SC_SE_Li256ELb1ELb0ELi4EEENS1_25SingleTileBwdLPTSchedulerILb1ELi64ELb0EEEEEEEEEvNT_6ParamsE)
        /*01b8*/ 	.word	0x000000ff


	//----- nvinfo : EIATTR_FRAME_SIZE
	.align		4
.L_84:
        /*01bc*/ 	.byte	0x04, 0x11
        /*01be*/ 	.short	(.L_86 - .L_85)
	.align		4
.L_85:
        /*01c0*/ 	.word	index@(_ZN7cutlass13device_kernelIN5flash19enable_sm80_to_sm89INS1_16FlashAttnBwdSm80INS1_25CollectiveMainloopBwdSm80ILi1ELi1EN4cute5tupleIJNS5_1CILi32EEENS7_ILi64EEENS7_ILi256EEEEEENS_6half_tEfNS_4arch4Sm80ELb1ELb0ELb0ELb1ELb0ELb0ELb0ELb0ELi2ELi2ELi2ELi1ELb1EEENS1_21CollectiveEpilogueBwdISB_SC_SE_Li256ELb1ELb0ELi4EEENS1_25SingleTileBwdLPTSchedulerILb1ELi64ELb0EEEEEEEEEvNT_6ParamsE)
        /*01c4*/ 	.word	0x000000c8


	//----- nvinfo : EIATTR_REGCOUNT
	.align		4
.L_86:
        /*01c8*/ 	.byte	0x04, 0x2f
        /*01ca*/ 	.short	(.L_88 - .L_87)
	.align		4
.L_87:
        /*01cc*/ 	.word	index@(_ZN7cutlass13device_kernelIN5flash22FlashAttnBwdPreprocessIN4cute5tupleIJNS3_1CILi32EEENS5_ILi256EEEEEENS_6half_tEfNS_4arch4Sm80ELb1ELb0EEEEEvNT_6ParamsE)
        /*01d0*/ 	.word	0x0000003c


	//----- nvinfo : EIATTR_FRAME_SIZE
	.align		4
.L_88:
        /*01d4*/ 	.byte	0x04, 0x11
        /*01d6*/ 	.short	(.L_90 - .L_89)
	.align		4
.L_89:
        /*01d8*/ 	.word	index@(_ZN7cutlass13device_kernelIN5flash22FlashAttnBwdPreprocessIN4cute5tupleIJNS3_1CILi32EEENS5_ILi256EEEEEENS_6half_tEfNS_4arch4Sm80ELb1ELb0EEEEEvNT_6ParamsE)
        /*01dc*/ 	.word	0x00000000


	//----- nvinfo : EIATTR_REGCOUNT
	.align		4
.L_90:
        /*01e0*/ 	.byte	0x04, 0x2f
        /*01e2*/ 	.short	(.L_92 - .L_91)
	.align		4
.L_91:
        /*01e4*/ 	.word	index@(_ZN7cutlass13device_kernelIN5flash19enable_sm80_to_sm89INS1_16FlashAttnBwdSm80INS1_25CollectiveMainloopBwdSm80ILi1ELi1EN4cute5tupleIJNS5_1CILi32EEENS7_ILi64EEENS7_ILi256EEEEEENS_6half_tEfNS_4arch4Sm80ELb1ELb0ELb0ELb0ELb0ELb0ELb0ELb0ELi2ELi2ELi2ELi1ELb1EEENS1_24CollectiveEpilogueBwdGQAISB_fSE_Li256ELb0ELb0EEENS1_25SingleTileBwdLPTSchedulerILb0ELi64ELb0EEEEEEEEEvNT_6ParamsE)
        /*01e8*/ 	.word	0x000000ff


	//----- nvinfo : EIATTR_FRAME_SIZE
	.align		4
.L_92:
        /*01ec*/ 	.byte	0x04, 0x11
        /*01ee*/ 	.short	(.L_94 - .L_93)
	.align		4
.L_93:
        /*01f0*/ 	.word	index@(_ZN7cutlass13device_kernelIN5flash19enable_sm80_to_sm89INS1_16FlashAttnBwdSm80INS1_25CollectiveMainloopBwdSm80ILi1ELi1EN4cute5tupleIJNS5_1CILi32EEENS7_ILi64EEENS7_ILi256EEEEEENS_6half_tEfNS_4arch4Sm80ELb1ELb0ELb0ELb0ELb0ELb0ELb0ELb0ELi2ELi2ELi2ELi1ELb1EEENS1_24CollectiveEpilogueBwdGQAISB_fSE_Li256ELb0ELb0EEENS1_25SingleTileBwdLPTSchedulerILb0ELi64ELb0EEEEEEEEEvNT_6ParamsE)
        /*01f4*/ 	.word	0x000000d8


	//----- nvinfo : EIATTR_REGCOUNT
	.align		4
.L_94:
        /*01f8*/ 	.byte	0x04, 0x2f
        /*01fa*/ 	.short	(.L_96 - .L_95)
	.align		4
.L_95:
        /*01fc*/ 	.word	index@(_ZN7cutlass13device_kernelIN5flash19enable_sm80_to_sm89INS1_16FlashAttnBwdSm80INS1_25CollectiveMainloopBwdSm80ILi1ELi1EN4cute5tupleIJNS5_1CILi32EEENS7_ILi64EEENS7_ILi256EEEEEENS_6half_tEfNS_4arch4Sm80ELb1ELb0ELb0ELb0ELb0ELb0ELb0ELb0ELi2ELi2ELi2ELi1ELb1EEENS1_21CollectiveEpilogueBwdISB_SC_SE_Li256ELb0ELb0ELi4EEENS1_25SingleTileBwdLPTSchedulerILb0ELi64ELb0EEEEEEEEEvNT_6ParamsE)
        /*0200*/ 	.word	0x000000ff


	//----- nvinfo : EIATTR_FRAME_SIZE
	.align		4
.L_96:
        /*0204*/ 	.byte	0x04, 0x11
        /*0206*/ 	.short	(.L_98 - .L_97)
	.align		4
.L_97:
        /*0208*/ 	.word	index@(_ZN7cutlass13device_kernelIN5flash19enable_sm80_to_sm89INS1_16FlashAttnBwdSm80INS1_25CollectiveMainloopBwdSm80ILi1ELi1EN4cute5tupleIJNS5_1CILi32EEENS7_ILi64EEENS7_ILi256EEEEEENS_6half_tEfNS_4arch4Sm80ELb1ELb0ELb0ELb0ELb0ELb0ELb0ELb0ELi2ELi2ELi2ELi1ELb1EEENS1_21CollectiveEpilogueBwdISB_SC_SE_Li256ELb0ELb0ELi4EEENS1_25SingleTileBwdLPTSchedulerILb0ELi64ELb0EEEEEEEEEvNT_6ParamsE)
        /*020c*/ 	.word	0x000000d8


	//----- nvinfo : EIATTR_REGCOUNT
	.align		4
.L_98:
        /*0210*/ 	.byte	0x04, 0x2f
        /*0212*/ 	.short	(.L_100 - .L_99)
	.align		4
.L_99:
        /*0214*/ 	.word	index@(_ZN7cutlass13device_kernelIN5flash19enable_sm80_to_sm89INS1_16FlashAttnBwdSm80INS1_25CollectiveMainloopBwdSm80ILi1ELi1EN4cute5tupleIJNS5_1CILi32EEENS7_ILi64EEENS7_ILi256EEEEEENS_6half_tEfNS_4arch4Sm80ELb0ELb1ELb0ELb1ELb0ELb0ELb0ELb0ELi2ELi2ELi2ELi1ELb1EEENS1_24CollectiveEpilogueBwdGQAISB_fSE_Li256ELb1ELb0EEENS1_19SingleTileSchedulerILb1ELb0ELb0ELi64EEEEEEEEEvNT_6ParamsE)
        /*0218*/ 	.word	0x000000ff


	//----- nvinfo : EIATTR_FRAME_SIZE
	.align		4
.L_100:
        /*021c*/ 	.byte	0x04, 0x11
        /*021e*/ 	.short	(.L_102 - .L_101)
	.align		4
.L_101:
        /*0220*/ 	.word	index@(_ZN7cutlass13device_kernelIN5flash19enable_sm80_to_sm89INS1_16FlashAttnBwdSm80INS1_25CollectiveMainloopBwdSm80ILi1ELi1EN4cute5tupleIJNS5_1CILi32EEENS7_ILi64EEENS7_ILi256EEEEEENS_6half_tEfNS_4arch4Sm80ELb0ELb1ELb0ELb1ELb0ELb0ELb0ELb0ELi2ELi2ELi2ELi1ELb1EEENS1_24CollectiveEpilogueBwdGQAISB_fSE_Li256ELb1ELb0EEENS1_19SingleTileSchedulerILb1ELb0ELb0ELi64EEEEEEEEEvNT_6ParamsE)
        /*0224*/ 	.word	0x000000d8


	//----- nvinfo : EIATTR_REGCOUNT
	.align		4
.L_102:
        /*0228*/ 	.byte	0x04, 0x2f
        /*022a*/ 	.short	(.L_104 - .L_103)
	.align		4
.L_103:
        /*022c*/ 	.word	index@(_ZN7cutlass13device_kernelIN5flash19enable_sm80_to_sm89INS1_16FlashAttnBwdSm80INS1_25CollectiveMainloopBwdSm80ILi1ELi1EN4cute5tupleIJNS5_1CILi32EEENS7_ILi64EEENS7_ILi256EEEEEENS_6half_tEfNS_4arch4Sm80ELb0ELb1ELb0ELb1ELb0ELb0ELb0ELb0ELi2ELi2ELi2ELi1ELb1EEENS1_21CollectiveEpilogueBwdISB_SC_SE_Li256ELb1ELb0ELi4EEENS1_19SingleTileSchedulerILb1ELb0ELb0ELi64EEEEEEEEEvNT_6ParamsE)
        /*0230*/ 	.word	0x000000ff


	//----- nvinfo : EIATTR_FRAME_SIZE
	.align		4
.L_104:
        /*0234*/ 	.byte	0x04, 0x11
        /*0236*/ 	.short	(.L_106 - .L_105)
	.align		4
.L_105:
        /*0238*/ 	.word	index@(_ZN7cutlass13device_kernelIN5flash19enable_sm80_to_sm89INS1_16FlashAttnBwdSm80INS1_25CollectiveMainloopBwdSm80ILi1ELi1EN4cute5tupleIJNS5_1CILi32EEENS7_ILi64EEENS7_ILi256EEEEEENS_6half_tEfNS_4arch4Sm80ELb0ELb1ELb0ELb1ELb0ELb0ELb0ELb0ELi2ELi2ELi2ELi1ELb1EEENS1_21CollectiveEpilogueBwdISB_SC_SE_Li256ELb1ELb0ELi4EEENS1_19SingleTileSchedulerILb1ELb0ELb0ELi64EEEEEEEEEvNT_6ParamsE)
        /*023c*/ 	.word	0x000000d8


	//----- nvinfo : EIATTR_REGCOUNT
	.align		4
.L_106:
        /*0240*/ 	.byte	0x04, 0x2f
        /*0242*/ 	.short	(.L_108 - .L_107)
	.align		4
.L_107:
        /*0244*/ 	.word	index@(_ZN7cutlass13device_kernelIN5flash19enable_sm80_to_sm89INS1_16FlashAttnBwdSm80INS1_25CollectiveMainloopBwdSm80ILi1ELi1EN4cute5tupleIJNS5_1CILi32EEENS7_ILi64EEENS7_ILi256EEEEEENS_6half_tEfNS_4arch4Sm80ELb0ELb1ELb0ELb0ELb0ELb0ELb0ELb0ELi2ELi2ELi2ELi1ELb1EEENS1_24CollectiveEpilogueBwdGQAISB_fSE_Li256ELb0ELb0EEENS1_19SingleTileSchedulerILb0ELb0ELb0ELi64EEEEEEEEEvNT_6ParamsE)
        /*0248*/ 	.word	0x000000ff


	//----- nvinfo : EIATTR_FRAME_SIZE
	.align		4
.L_108:
        /*024c*/ 	.byte	0x04, 0x11
        /*024e*/ 	.short	(.L_110 - .L_109)
	.align		4
.L_109:
        /*0250*/ 	.word	index@(_ZN7cutlass13device_kernelIN5flash19enable_sm80_to_sm89INS1_16FlashAttnBwdSm80INS1_25CollectiveMainloopBwdSm80ILi1ELi1EN4cute5tupleIJNS5_1CILi32EEENS7_ILi64EEENS7_ILi256EEEEEENS_6half_tEfNS_4arch4Sm80ELb0ELb1ELb0ELb0ELb0ELb0ELb0ELb0ELi2ELi2ELi2ELi1ELb1EEENS1_24CollectiveEpilogueBwdGQAISB_fSE_Li256ELb0ELb0EEENS1_19SingleTileSchedulerILb0ELb0ELb0ELi64EEEEEEEEEvNT_6ParamsE)
        /*0254*/ 	.word	0x000000d0


	//----- nvinfo : EIATTR_REGCOUNT
	.align		4
.L_110:
        /*0258*/ 	.byte	0x04, 0x2f
        /*025a*/ 	.short	(.L_112 - .L_111)
	.align		4
.L_111:
        /*025c*/ 	.word	index@(_ZN7cutlass13device_kernelIN5flash19enable_sm80_to_sm89INS1_16FlashAttnBwdSm80INS1_25CollectiveMainloopBwdSm80ILi1ELi1EN4cute5tupleIJNS5_1CILi32EEENS7_ILi64EEENS7_ILi256EEEEEENS_6half_tEfNS_4arch4Sm80ELb0ELb1ELb0ELb0ELb0ELb0ELb0ELb0ELi2ELi2ELi2ELi1ELb1EEENS1_21CollectiveEpilogueBwdISB_SC_SE_Li256ELb0ELb0ELi4EEENS1_19SingleTileSchedulerILb0ELb0ELb0ELi64EEEEEEEEEvNT_6ParamsE)
        /*0260*/ 	.word	0x000000ff


	//----- nvinfo : EIATTR_FRAME_SIZE
	.align		4
.L_112:
        /*0264*/ 	.byte	0x04, 0x11
        /*0266*/ 	.short	(.L_114 - .L_113)
	.align		4
.L_113:
        /*0268*/ 	.word	index@(_ZN7cutlass13device_kernelIN5flash19enable_sm80_to_sm89INS1_16FlashAttnBwdSm80INS1_25CollectiveMainloopBwdSm80ILi1ELi1EN4cute5tupleIJNS5_1CILi32EEENS7_ILi64EEENS7_ILi256EEEEEENS_6half_tEfNS_4arch4Sm80ELb0ELb1ELb0ELb0ELb0ELb0ELb0ELb0ELi2ELi2ELi2ELi1ELb1EEENS1_21CollectiveEpilogueBwdISB_SC_SE_Li256ELb0ELb0ELi4EEENS1_19SingleTileSchedulerILb0ELb0ELb0ELi64EEEEEEEEEvNT_6ParamsE)
        /*026c*/ 	.word	0x000000d0


	//----- nvinfo : EIATTR_REGCOUNT
	.align		4
.L_114:
        /*0270*/ 	.byte	0x04, 0x2f
        /*0272*/ 	.short	(.L_116 - .L_115)
	.align		4
.L_115:
        /*0274*/ 	.word	index@(_ZN7cutlass13device_kernelIN5flash19enable_sm80_to_sm89INS1_16FlashAttnBwdSm80INS1_25CollectiveMainloopBwdSm80ILi1ELi1EN4cute5tupleIJNS5_1CILi32EEENS7_ILi64EEENS7_ILi256EEEEEENS_6half_tEfNS_4arch4Sm80ELb0ELb0ELb0ELb1ELb0ELb0ELb0ELb0ELi2ELi2ELi2ELi1ELb1EEENS1_24CollectiveEpilogueBwdGQAISB_fSE_Li256ELb1ELb0EEENS1_19SingleTileSchedulerILb1ELb0ELb0ELi64EEEEEEEEEvNT_6ParamsE)
        /*0278*/ 	.word	0x000000ff


	//----- nvinfo : EIATTR_FRAME_SIZE
	.align		4
.L_116:
        /*027c*/ 	.byte	0x04, 0x11
        /*027e*/ 	.short	(.L_118 - .L_117)
	.align		4
.L_117:
        /*0280*/ 	.word	index@(_ZN7cutlass13device_kernelIN5flash19enable_sm80_to_sm89INS1_16FlashAttnBwdSm80INS1_25CollectiveMainloopBwdSm80ILi1ELi1EN4cute5tupleIJNS5_1CILi32EEENS7_ILi64EEENS7_ILi256EEEEEENS_6half_tEfNS_4arch4Sm80ELb0ELb0ELb0ELb1ELb0ELb0ELb0ELb0ELi2ELi2ELi2ELi1ELb1EEENS1_24CollectiveEpilogueBwdGQAISB_fSE_Li256ELb1ELb0EEENS1_19SingleTileSchedulerILb1ELb0ELb0ELi64EEEEEEEEEvNT_6ParamsE)
        /*0284*/ 	.word	0x000000b0


	//----- nvinfo : EIATTR_REGCOUNT
	.align		4
.L_118:
        /*0288*/ 	.byte	0x04, 0x2f
        /*028a*/ 	.short	(.L_120 - .L_119)
	.align		4
.L_119:
        /*028c*/ 	.word	index@(_ZN7cutlass13device_kernelIN5flash19enable_sm80_to_sm89INS1_16FlashAttnBwdSm80INS1_25CollectiveMainloopBwdSm80ILi1ELi1EN4cute5tupleIJNS5_1CILi32EEENS7_ILi64EEENS7_ILi256EEEEEENS_6half_tEfNS_4arch4Sm80ELb0ELb0ELb0ELb1ELb0ELb0ELb0ELb0ELi2ELi2ELi2ELi1ELb1EEENS1_21CollectiveEpilogueBwdISB_SC_SE_Li256ELb1ELb0ELi4EEENS1_19SingleTileSchedulerILb1ELb0ELb0ELi64EEEEEEEEEvNT_6ParamsE)
        /*0290*/ 	.word	0x000000ff


	//----- nvinfo : EIATTR_FRAME_SIZE
	.align		4
.L_120:
        /*0294*/ 	.byte	0x04, 0x11
        /*0296*/ 	.short	(.L_122 - .L_121)
	.align		4
.L_121:
        /*0298*/ 	.word	index@(_ZN7cutlass13device_kernelIN5flash19enable_sm80_to_sm89INS1_16FlashAttnBwdSm80INS1_25CollectiveMainloopBwdSm80ILi1ELi1EN4cute5tupleIJNS5_1CILi32EEENS7_ILi64EEENS7_ILi256EEEEEENS_6half_tEfNS_4arch4Sm80ELb0ELb0ELb0ELb1ELb0ELb0ELb0ELb0ELi2ELi2ELi2ELi1ELb1EEENS1_21CollectiveEpilogueBwdISB_SC_SE_Li256ELb1ELb0ELi4EEENS1_19SingleTileSchedulerILb1ELb0ELb0ELi64EEEEEEEEEvNT_6ParamsE)
        /*029c*/ 	.word	0x000000b0


	//----- nvinfo : EIATTR_REGCOUNT
	.align		4
.L_122:
        /*02a0*/ 	.byte	0x04, 0x2f
        /*02a2*/ 	.short	(.L_124 - .L_123)
	.align		4
.L_123:
        /*02a4*/ 	.word	index@(_ZN7cutlass13device_kernelIN5flash19enable_sm80_to_sm89INS1_16FlashAttnBwdSm80INS1_25CollectiveMainloopBwdSm80ILi1ELi1EN4cute5tupleIJNS5_1CILi32EEENS7_ILi64EEENS7_ILi256EEEEEENS_6half_tEfNS_4arch4Sm80ELb0ELb0ELb0ELb0ELb0ELb0ELb0ELb0ELi2ELi2ELi2ELi1ELb1EEENS1_24CollectiveEpilogueBwdGQAISB_fSE_Li256ELb0ELb0EEENS1_19SingleTileSchedulerILb0ELb0ELb0ELi64EEEEEEEEEvNT_6ParamsE)
        /*02a8*/ 	.word	0x000000ff


	//----- nvinfo : EIATTR_FRAME_SIZE
	.align		4
.L_124:
        /*02ac*/ 	.byte	0x04, 0x11
        /*02ae*/ 	.short	(.L_126 - .L_125)
	.align		4
.L_125:
        /*02b0*/ 	.word	index@(_ZN7cutlass13device_kernelIN5flash19enable_sm80_to_sm89INS1_16FlashAttnBwdSm80INS1_25CollectiveMainloopBwdSm80ILi1ELi1EN4cute5tupleIJNS5_1CILi32EEENS7_ILi64EEENS7_ILi256EEEEEENS_6half_tEfNS_4arch4Sm80ELb0ELb0ELb0ELb0ELb0ELb0ELb0ELb0ELi2ELi2ELi2ELi1ELb1EEENS1_24CollectiveEpilogueBwdGQAISB_fSE_Li256ELb0ELb0EEENS1_19SingleTileSchedulerILb0ELb0ELb0ELi64EEEEEEEEEvNT_6ParamsE)
        /*02b4*/ 	.word	0x000000b0


	//----- nvinfo : EIATTR_REGCOUNT
	.align		4
.L_126:
        /*02b8*/ 	.byte	0x04, 0x2f
        /*02ba*/ 	.short	(.L_128 - .L_127)
	.align		4
.L_127:
        /*02bc*/ 	.word	index@(_ZN7cutlass13device_kernelIN5flash19enable_sm80_to_sm89INS1_16FlashAttnBwdSm80INS1_25CollectiveMainloopBwdSm80ILi1ELi1EN4cute5tupleIJNS5_1CILi32EEENS7_ILi64EEENS7_ILi256EEEEEENS_6half_tEfNS_4arch4Sm80ELb0ELb0ELb0ELb0ELb0ELb0ELb0ELb0ELi2ELi2ELi2ELi1ELb1EEENS1_21CollectiveEpilogueBwdISB_SC_SE_Li256ELb0ELb0ELi4EEENS1_19SingleTileSchedulerILb0ELb0ELb0ELi64EEEEEEEEEvNT_6ParamsE)
        /*02c0*/ 	.word	0x000000ff


	//----- nvinfo : EIATTR_FRAME_SIZE
	.align		4
.L_128:
        /*02c4*/ 	.byte	0x04, 0x11
        /*02c6*/ 	.short	(.L_130 - .L_129)
	.align		4
.L_129:
        /*02c8*/ 	.word	index@(_ZN7cutlass13device_kernelIN5flash19enable_sm80_to_sm89INS1_16FlashAttnBwdSm80INS1_25CollectiveMainloopBwdSm80ILi1ELi1EN4cute5tupleIJNS5_1CILi32EEENS7_ILi64EEENS7_ILi256EEEEEENS_6half_tEfNS_4arch4Sm80ELb0ELb0ELb0ELb0ELb0ELb0ELb0ELb0ELi2ELi2ELi2ELi1ELb1EEENS1_21CollectiveEpilogueBwdISB_SC_SE_Li256ELb0ELb0ELi4EEENS1_19SingleTileSchedulerILb0ELb0ELb0ELi64EEEEEEEEEvNT_6ParamsE)
        /*02cc*/ 	.word	0x000000b8


	//----- nvinfo : EIATTR_MIN_STACK_SIZE
	.align		4
.L_130:
        /*02d0*/ 	.byte	0x04, 0x12
        /*02d2*/ 	.short	(.L_132 - .L_131)
	.align		4
.L_131:
        /*02d4*/ 	.word	index@(_ZN7cutlass13device_kernelIN5flash19enable_sm80_to_sm89INS1_16FlashAttnBwdSm80INS1_25CollectiveMainloopBwdSm80ILi1ELi1EN4cute5tupleIJNS5_1CILi32EEENS7_ILi64EEENS7_ILi256EEEEEENS_6half_tEfNS_4arch4Sm80ELb0ELb0ELb0ELb0ELb0ELb0ELb0ELb0ELi2ELi2ELi2ELi1ELb1EEENS1_21CollectiveEpilogueBwdISB_SC_SE_Li256ELb0ELb0ELi4EEENS1_19SingleTileSchedulerILb0ELb0ELb0ELi64EEEEEEEEEvNT_6ParamsE)
        /*02d8*/ 	.word	0x000000b8


	//----- nvinfo : EIATTR_MIN_STACK_SIZE
	.align		4
.L_132:
        /*02dc*/ 	.byte	0x04, 0x12
        /*02de*/ 	.short	(.L_134 - .L_133)
	.align		4
.L_133:
        /*02e0*/ 	.word	index@(_ZN7cutlass13device_kernelIN5flash19enable_sm80_to_sm89INS1_16FlashAttnBwdSm80INS1_25CollectiveMainloopBwdSm80ILi1ELi1EN4cute5tupleIJNS5_1CILi32EEENS7_ILi64EEENS7_ILi256EEEEEENS_6half_tEfNS_4arch4Sm80ELb0ELb0ELb0ELb0ELb0ELb0ELb0ELb0ELi2ELi2ELi2ELi1ELb1EEENS1_24CollectiveEpilogueBwdGQAISB_fSE_Li256ELb0ELb0EEENS1_19SingleTileSchedulerILb0ELb0ELb0ELi64EEEEEEEEEvNT_6ParamsE)
        /*02e4*/ 	.word	0x000000b0


	//----- nvinfo : EIATTR_MIN_STACK_SIZE
	.align		4
.L_134:
        /*02e8*/ 	.byte	0x04, 0x12
        /*02ea*/ 	.short	(.L_136 - .L_135)
	.align		4
.L_135:
        /*02ec*/ 	.word	index@(_ZN7cutlass13device_kernelIN5flash19enable_sm80_to_sm89INS1_16FlashAttnBwdSm80INS1_25CollectiveMainloopBwdSm80ILi1ELi1EN4cute5tupleIJNS5_1CILi32EEENS7_ILi64EEENS7_ILi256EEEEEENS_6half_tEfNS_4arch4Sm80ELb0ELb0ELb0ELb1ELb0ELb0ELb0ELb0ELi2ELi2ELi2ELi1ELb1EEENS1_21CollectiveEpilogueBwdISB_SC_SE_Li256ELb1ELb0ELi4EEENS1_19SingleTileSchedulerILb1ELb0ELb0ELi64EEEEEEEEEvNT_6ParamsE)
        /*02f0*/ 	.word	0x000000b0


	//----- nvinfo : EIATTR_MIN_STACK_SIZE
	.align		4
.L_136:
        /*02f4*/ 	.byte	0x04, 0x12
        /*02f6*/ 	.short	(.L_138 - .L_137)
	.align		4
.L_137:
        /*02f8*/ 	.word	index@(_ZN7cutlass13device_kernelIN5flash19enable_sm80_to_sm89INS1_16FlashAttnBwdSm80INS1_25CollectiveMainloopBwdSm80ILi1ELi1EN4cute5tupleIJNS5_1CILi32EEENS7_ILi64EEENS7_ILi256EEEEEENS_6half_tEfNS_4arch4Sm80ELb0ELb0ELb0ELb1ELb0ELb0ELb0ELb0ELi2ELi2ELi2ELi1ELb1EEENS1_24CollectiveEpilogueBwdGQAISB_fSE_Li256ELb1ELb0EEENS1_19SingleTileSchedulerILb1ELb0ELb0ELi64EEEEEEEEEvNT_6ParamsE)
        /*02fc*/ 	.word	0x000000b0


	//----- nvinfo : EIATTR_MIN_STACK_SIZE
	.align		4
.L_138:
        /*0300*/ 	.byte	0x04, 0x12
        /*0302*/ 	.short	(.L_140 - .L_139)
	.align		4
.L_139:
        /*0304*/ 	.word	index@(_ZN7cutlass13device_kernelIN5flash19enable_sm80_to_sm89INS1_16FlashAttnBwdSm80INS1_25CollectiveMainloopBwdSm80ILi1ELi1EN4cute5tupleIJNS5_1CILi32EEENS7_ILi64EEENS7_ILi256EEEEEENS_6half_tEfNS_4arch4Sm80ELb0ELb1ELb0ELb0ELb0ELb0ELb0ELb0ELi2ELi2ELi2ELi1ELb1EEENS1_21CollectiveEpilogueBwdISB_SC_SE_Li256ELb0ELb0ELi4EEENS1_19SingleTileSchedulerILb0ELb0ELb0ELi64EEEEEEEEEvNT_6ParamsE)
        /*0308*/ 	.word	0x000000d0


	//----- nvinfo : EIATTR_MIN_STACK_SIZE
	.align		4
.L_140:
        /*030c*/ 	.byte	0x04, 0x12
        /*030e*/ 	.short	(.L_142 - .L_141)
	.align		4
.L_141:
        /*0310*/ 	.word	index@(_ZN7cutlass13device_kernelIN5flash19enable_sm80_to_sm89INS1_16FlashAttnBwdSm80INS1_25CollectiveMainloopBwdSm80ILi1ELi1EN4cute5tupleIJNS5_1CILi32EEENS7_ILi64EEENS7_ILi256EEEEEENS_6half_tEfNS_4arch4Sm80ELb0ELb1ELb0ELb0ELb0ELb0ELb0ELb0ELi2ELi2ELi2ELi1ELb1EEENS1_24CollectiveEpilogueBwdGQAISB_fSE_Li256ELb0ELb0EEENS1_19SingleTileSchedulerILb0ELb0ELb0ELi64EEEEEEEEEvNT_6ParamsE)
        /*0314*/ 	.word	0x000000d0


	//----- nvinfo : EIATTR_MIN_STACK_SIZE
	.align		4
.L_142:
        /*0318*/ 	.byte	0x04, 0x12
        /*031a*/ 	.short	(.L_144 - .L_143)
	.align		4
.L_143:
        /*031c*/ 	.word	index@(_ZN7cutlass13device_kernelIN5flash19enable_sm80_to_sm89INS1_16FlashAttnBwdSm80INS1_25CollectiveMainloopBwdSm80ILi1ELi1EN4cute5tupleIJNS5_1CILi32EEENS7_ILi64EEENS7_ILi256EEEEEENS_6half_tEfNS_4arch4Sm80ELb0ELb1ELb0ELb1ELb0ELb0ELb0ELb0ELi2ELi2ELi2ELi1ELb1EEENS1_21CollectiveEpilogueBwdISB_SC_SE_Li256ELb1ELb0ELi4EEENS1_19SingleTileSchedulerILb1ELb0ELb0ELi64EEEEEEEEEvNT_6ParamsE)
        /*0320*/ 	.word	0x000000d8


	//----- nvinfo : EIATTR_MIN_STACK_SIZE
	.align		4
.L_144:
        /*0324*/ 	.byte	0x04, 0x12
        /*0326*/ 	.short	(.L_146 - .L_145)
	.align		4
.L_145:
        /*0328*/ 	.word	index@(_ZN7cutlass13device_kernelIN5flash19enable_sm80_to_sm89INS1_16FlashAttnBwdSm80INS1_25CollectiveMainloopBwdSm80ILi1ELi1EN4cute5tupleIJNS5_1CILi32EEENS7_ILi64EEENS7_ILi256EEEEEENS_6half_tEfNS_4arch4Sm80ELb0ELb1ELb0ELb1ELb0ELb0ELb0ELb0ELi2ELi2ELi2ELi1ELb1EEENS1_24CollectiveEpilogueBwdGQAISB_fSE_Li256ELb1ELb0EEENS1_19SingleTileSchedulerILb1ELb0ELb0ELi64EEEEEEEEEvNT_6ParamsE)
        /*032c*/ 	.word	0x000000d8


	//----- nvinfo : EIATTR_MIN_STACK_SIZE
	.align		4
.L_146:
        /*0330*/ 	.byte	0x04, 0x12
        /*0332*/ 	.short	(.L_148 - .L_147)
	.align		4
.L_147:
        /*0334*/ 	.word	index@(_ZN7cutlass13device_kernelIN5flash19enable_sm80_to_sm89INS1_16FlashAttnBwdSm80INS1_25CollectiveMainloopBwdSm80ILi1ELi1EN4cute5tupleIJNS5_1CILi32EEENS7_ILi64EEENS7_ILi256EEEEEENS_6half_tEfNS_4arch4Sm80ELb1ELb0ELb0ELb0ELb0ELb0ELb0ELb0ELi2ELi2ELi2ELi1ELb1EEENS1_21CollectiveEpilogueBwdISB_SC_SE_Li256ELb0ELb0ELi4EEENS1_25SingleTileBwdLPTSchedulerILb0ELi64ELb0EEEEEEEEEvNT_6ParamsE)
        /*0338*/ 	.word	0x000000d8


	//----- nvinfo : EIATTR_MIN_STACK_SIZE
	.align		4
.L_148:
        /*033c*/ 	.byte	0x04, 0x12
        /*033e*/ 	.short	(.L_150 - .L_149)
	.align		4
.L_149:
        /*0340*/ 	.word	index@(_ZN7cutlass13device_kernelIN5flash19enable_sm80_to_sm89INS1_16FlashAttnBwdSm80INS1_25CollectiveMainloopBwdSm80ILi1ELi1EN4cute5tupleIJNS5_1CILi32EEENS7_ILi64EEENS7_ILi256EEEEEENS_6half_tEfNS_4arch4Sm80ELb1ELb0ELb0ELb0ELb0ELb0ELb0ELb0ELi2ELi2ELi2ELi1ELb1EEENS1_24CollectiveEpilogueBwdGQAISB_fSE_Li256ELb0ELb0EEENS1_25SingleTileBwdLPTSchedulerILb0ELi64ELb0EEEEEEEEEvNT_6ParamsE)
        /*0344*/ 	.word	0x000000d8


	//----- nvinfo : EIATTR_MIN_STACK_SIZE
	.align		4
.L_150:
        /*0348*/ 	.byte	0x04, 0x12
        /*034a*/ 	.short	(.L_152 - .L_151)
	.align		4
.L_151:
        /*034c*/ 	.word	index@(_ZN7cutlass13device_kernelIN5flash22FlashAttnBwdPreprocessIN4cute5tupleIJNS3_1CILi32EEENS5_ILi256EEEEEENS_6half_tEfNS_4arch4Sm80ELb1ELb0EEEEEvNT_6ParamsE)
        /*0350*/ 	.word	0x00000000


	//----- nvinfo : EIATTR_MIN_STACK_SIZE
	.align		4
.L_152:
        /*0354*/ 	.byte	0x04, 0x12
        /*0356*/ 	.short	(.L_154 - .L_153)
	.align		4
.L_153:
        /*0358*/ 	.word	index@(_ZN7cutlass13device_kernelIN5flash19enable_sm80_to_sm89INS1_16FlashAttnBwdSm80INS1_25CollectiveMainloopBwdSm80ILi1ELi1EN4cute5tupleIJNS5_1CILi32EEENS7_ILi64EEENS7_ILi256EEEEEENS_6half_tEfNS_4arch4Sm80ELb1ELb0ELb0ELb1ELb0ELb0ELb0ELb0ELi2ELi2ELi2ELi1ELb1EEENS1_21CollectiveEpilogueBwdISB_SC_SE_Li256ELb1ELb0ELi4EEENS1_25SingleTileBwdLPTSchedulerILb1ELi64ELb0EEEEEEEEEvNT_6ParamsE)
        /*035c*/ 	.word	0x000000c8


	//----- nvinfo : EIATTR_MIN_STACK_SIZE
	.align		4
.L_154:
        /*0360*/ 	.byte	0x04, 0x12
        /*0362*/ 	.short	(.L_156 - .L_155)
	.align		4
.L_155:
        /*0364*/ 	.word	index@(_ZN7cutlass13device_kernelIN5flash32FlashAttnBwdPostprocessConvertdQIN4cute5tupleIJNS3_1CILi32EEENS5_ILi256EEEEEENS_6half_tEfNS_4arch4Sm80ELi256ENS3_8TiledMMAINS3_8MMA_AtomIJNS3_28SM80_16x8x16_F32F16F16F32_TNEEEENS3_6LayoutINS4_IJNS5_ILi1EEENS5_ILi8EEESH_EEENS4_IJNS5_ILi0EEESH_SK_EEEEENS4_IJNS5_ILi16EEENS5_ILi128EEESN_EEEEELb0EEEEEvNT_6ParamsE)
        /*0368*/ 	.word	0x00000000


	//----- nvinfo : EIATTR_MIN_STACK_SIZE
	.align		4
.L_156:
        /*036c*/ 	.byte	0x04, 0x12
        /*036e*/ 	.short	(.L_158 - .L_157)
	.align		4
.L_157:
        /*0370*/ 	.word	index@(_ZN7cutlass13device_kernelIN5flash19enable_sm80_to_sm89INS1_16FlashAttnBwdSm80INS1_25CollectiveMainloopBwdSm80ILi1ELi1EN4cute5tupleIJNS5_1CILi32EEENS7_ILi64EEENS7_ILi256EEEEEENS_6half_tEfNS_4arch4Sm80ELb1ELb0ELb0ELb1ELb0ELb0ELb0ELb0ELi2ELi2ELi2ELi1ELb1EEENS1_24CollectiveEpilogueBwdGQAISB_fSE_Li256ELb1ELb0EEENS1_25SingleTileBwdLPTSchedulerILb1ELi64ELb0EEEEEEEEEvNT_6ParamsE)
        /*0374*/ 	.word	0x000000d0


	//----- nvinfo : EIATTR_MIN_STACK_SIZE
	.align		4
.L_158:
        /*0378*/ 	.byte	0x04, 0x12
        /*037a*/ 	.short	(.L_160 - .L_159)
	.align		4
.L_159:
        /*037c*/ 	.word	index@(_ZN7cutlass13device_kernelIN5flash22FlashAttnBwdPreprocessIN4cute5tupleIJNS3_1CILi32EEENS5_ILi256EEEEEENS_6half_tEfNS_4arch4Sm80ELb1ELb1EEEEEvNT_6ParamsE)
        /*0380*/ 	.word	0x00000000


	//----- nvinfo : EIATTR_MIN_STACK_SIZE
	.align		4
.L_160:
        /*0384*/ 	.byte	0x04, 0x12
        /*0386*/ 	.short	(.L_162 - .L_161)
	.align		4
.L_161:
        /*0388*/ 	.word	index@(_ZN7cutlass13device_kernelIN5flash19enable_sm80_to_sm89INS1_16FlashAttnBwdSm80INS1_25CollectiveMainloopBwdSm80ILi1ELi1EN4cute5tupleIJNS5_1CILi64EEES8_NS7_ILi256EEEEEENS_6half_tEfNS_4arch4Sm80ELb0ELb0ELb0ELb0ELb0ELb0ELb0ELb0ELi2ELi4ELi2ELi2ELb0EEENS1_21CollectiveEpilogueBwdISA_SB_SD_Li256ELb0ELb0ELi4EEENS1_19SingleTileSchedulerILb0ELb0ELb0ELi64EEEEEEEEEvNT_6ParamsE)
        /*038c*/ 	.word	0x00000018


	//----- nvinfo : EIATTR_MIN_STACK_SIZE
	.align		4
.L_162:
        /*0390*/ 	.byte	0x04, 0x12
        /*0392*/ 	.short	(.L_164 - .L_163)
	.align		4
.L_163:
        /*0394*/ 	.word	index@(_ZN7cutlass13device_kernelIN5flash19enable_sm80_to_sm89INS1_16FlashAttnBwdSm80INS1_25CollectiveMainloopBwdSm80ILi1ELi1EN4cute5tupleIJNS5_1CILi64EEES8_NS7_ILi256EEEEEENS_6half_tEfNS_4arch4Sm80ELb0ELb0ELb0ELb0ELb0ELb0ELb0ELb0ELi2ELi4ELi2ELi2ELb0EEENS1_24CollectiveEpilogueBwdGQAISA_fSD_Li256ELb0ELb0EEENS1_19SingleTileSchedulerILb0ELb0ELb0ELi64EEEEEEEEEvNT_6ParamsE)
        /*0398*/ 	.word	0x00000038


	//----- nvinfo : EIATTR_MIN_STACK_SIZE
	.align		4
.L_164:
        /*039c*/ 	.byte	0x04, 0x12
        /*039e*/ 	.short	(.L_166 - .L_165)
	.align		4
.L_165:
        /*03a0*/ 	.word	index@(_ZN7cutlass13device_kernelIN5flash19enable_sm80_to_sm89INS1_16FlashAttnBwdSm80INS1_25CollectiveMainloopBwdSm80ILi1ELi1EN4cute5tupleIJNS5_1CILi64EEES8_NS7_ILi256EEEEEENS_6half_tEfNS_4arch4Sm80ELb0ELb0ELb0ELb1ELb0ELb0ELb0ELb0ELi2ELi4ELi2ELi2ELb0EEENS1_21CollectiveEpilogueBwdISA_SB_SD_Li256ELb1ELb0ELi4EEENS1_19SingleTileSchedulerILb1ELb0ELb0ELi64EEEEEEEEEvNT_6ParamsE)
        /*03a4*/ 	.word	0x00000038


	//----- nvinfo : EIATTR_MIN_STACK_SIZE
	.align		4
.L_166:
        /*03a8*/ 	.byte	0x04, 0x12
        /*03aa*/ 	.short	(.L_168 - .L_167)
	.align		4
.L_167:
        /*03ac*/ 	.word	index@(_ZN7cutlass13device_kernelIN5flash19enable_sm80_to_sm89INS1_16FlashAttnBwdSm80INS1_25CollectiveMainloopBwdSm80ILi1ELi1EN4cute5tupleIJNS5_1CILi64EEES8_NS7_ILi256EEEEEENS_6half_tEfNS_4arch4Sm80ELb0ELb0ELb0ELb1ELb0ELb0ELb0ELb0ELi2ELi4ELi2ELi2ELb0EEENS1_24CollectiveEpilogueBwdGQAISA_fSD_Li256ELb1ELb0EEENS1_19SingleTileSchedulerILb1ELb0ELb0ELi64EEEEEEEEEvNT_6ParamsE)
        /*03b0*/ 	.word	0x00000038


	//----- nvinfo : EIATTR_MIN_STACK_SIZE
	.align		4
.L_168:
        /*03b4*/ 	.byte	0x04, 0x12
        /*03b6*/ 	.short	(.L_170 - .L_169)
	.align		4
.L_169:
        /*03b8*/ 	.word	index@(_ZN7cutlass13device_kernelIN5flash19enable_sm80_to_sm89INS1_16FlashAttnBwdSm80INS1_25CollectiveMainloopBwdSm80ILi1ELi1EN4cute5tupleIJNS5_1CILi64EEES8_NS7_ILi256EEEEEENS_6half_tEfNS_4arch4Sm80ELb0ELb1ELb0ELb0ELb0ELb0ELb0ELb0ELi2ELi4ELi2ELi2ELb0EEENS1_21CollectiveEpilogueBwdISA_SB_SD_Li256ELb0ELb0ELi4EEENS1_19SingleTileSchedulerILb0ELb0ELb0ELi64EEEEEEEEEvNT_6ParamsE)
        /*03bc*/ 	.word	0x00000038


	//----- nvinfo : EIATTR_MIN_STACK_SIZE
	.align		4
.L_170:
        /*03c0*/ 	.byte	0x04, 0x12
        /*03c2*/ 	.short	(.L_172 - .L_171)
	.align		4
.L_171:
        /*03c4*/ 	.word	index@(_ZN7cutlass13device_kernelIN5flash19enable_sm80_to_sm89INS1_16FlashAttnBwdSm80INS1_25CollectiveMainloopBwdSm80ILi1ELi1EN4cute5tupleIJNS5_1CILi64EEES8_NS7_ILi256EEEEEENS_6half_tEfNS_4arch4Sm80ELb0ELb1ELb0ELb0ELb0ELb0ELb0ELb0ELi2ELi4ELi2ELi2ELb0EEENS1_24CollectiveEpilogueBwdGQAISA_fSD_Li256ELb0ELb0EEENS1_19SingleTileSchedulerILb0ELb0ELb0ELi64EEEEEEEEEvNT_6ParamsE)
        /*03c8*/ 	.word	0x00000038


	//----- nvinfo : EIATTR_MIN_STACK_SIZE
	.align		4
.L_172:
        /*03cc*/ 	.byte	0x04, 0x12
        /*03ce*/ 	.short	(.L_174 - .L_173)
	.align		4
.L_173:
        /*03d0*/ 	.word	index@(_ZN7cutlass13device_kernelIN5flash19enable_sm80_to_sm89INS1_16FlashAttnBwdSm80INS1_25CollectiveMainloopBwdSm80ILi1ELi1EN4cute5tupleIJNS5_1CILi64EEES8_NS7_ILi256EEEEEENS_6half_tEfNS_4arch4Sm80ELb0ELb1ELb0ELb1ELb0ELb0ELb0ELb0ELi2ELi4ELi2ELi2ELb0EEENS1_21CollectiveEpilogueBwdISA_SB_SD_Li256ELb1ELb0ELi4EEENS1_19SingleTileSchedulerILb1ELb0ELb0ELi64EEEEEEEEEvNT_6ParamsE)
        /*03d4*/ 	.word	0x00000040


	//----- nvinfo : EIATTR_MIN_STACK_SIZE
	.align		4
.L_174:
        /*03d8*/ 	.byte	0x04, 0x12
        /*03da*/ 	.short	(.L_176 - .L_175)
	.align		4
.L_175:
        /*03dc*/ 	.word	index@(_ZN7cutlass13device_kernelIN5flash19enable_sm80_to_sm89INS1_16FlashAttnBwdSm80INS1_25CollectiveMainloopBwdSm80ILi1ELi1EN4cute5tupleIJNS5_1CILi64EEES8_NS7_ILi256EEEEEENS_6half_tEfNS_4arch4Sm80ELb0ELb1ELb0ELb1ELb0ELb0ELb0ELb0ELi2ELi4ELi2ELi2ELb0EEENS1_24CollectiveEpilogueBwdGQAISA_fSD_Li256ELb1ELb0EEENS1_19SingleTileSchedulerILb1ELb0ELb0ELi64EEEEEEEEEvNT_6ParamsE)
        /*03e0*/ 	.word	0x00000040


	//----- nvinfo : EIATTR_MIN_STACK_SIZE
	.align		4
.L_176:
        /*03e4*/ 	.byte	0x04, 0x12
        /*03e6*/ 	.short	(.L_178 - .L_177)
	.align		4
.L_177:
        /*03e8*/ 	.word	index@(_ZN7cutlass13device_kernelIN5flash19enable_sm80_to_sm89INS1_16FlashAttnBwdSm80INS1_25CollectiveMainloopBwdSm80ILi1ELi1EN4cute5tupleIJNS5_1CILi64EEES8_NS7_ILi256EEEEEENS_6half_tEfNS_4arch4Sm80ELb1ELb0ELb0ELb0ELb0ELb0ELb0ELb0ELi2ELi4ELi2ELi2ELb0EEENS1_21CollectiveEpilogueBwdISA_SB_SD_Li256ELb0ELb0ELi4EEENS1_25SingleTileBwdLPTSchedulerILb0ELi64ELb0EEEEEEEEEvNT_6ParamsE)
        /*03ec*/ 	.word	0x00000048


	//----- nvinfo : EIATTR_MIN_STACK_SIZE
	.align		4
.L_178:
        /*03f0*/ 	.byte	0x04, 0x12
        /*03f2*/ 	.short	(.L_180 - .L_179)
	.align		4
.L_179:
        /*03f4*/ 	.word	index@(_ZN7cutlass13device_kernelIN5flash19enable_sm80_to_sm89INS1_16FlashAttnBwdSm80INS1_25CollectiveMainloopBwdSm80ILi1ELi1EN4cute5tupleIJNS5_1CILi64EEES8_NS7_ILi256EEEEEENS_6half_tEfNS_4arch4Sm80ELb1ELb0ELb0ELb0ELb0ELb0ELb0ELb0ELi2ELi4ELi2ELi2ELb0EEENS1_24CollectiveEpilogueBwdGQAISA_fSD_Li256ELb0ELb0EEENS1_25SingleTileBwdLPTSchedulerILb0ELi64ELb0EEEEEEEEEvNT_6ParamsE)
        /*03f8*/ 	.word	0x00000040


	//----- nvinfo : EIATTR_MIN_STACK_SIZE
	.align		4
.L_180:
        /*03fc*/ 	.byte	0x04, 0x12
        /*03fe*/ 	.short	(.L_182 - .L_181)
	.align		4
.L_181:
        /*0400*/ 	.word	index@(_ZN7cutlass13device_kernelIN5flash22FlashAttnBwdPreprocessIN4cute5tupleIJNS3_1CILi64EEENS5_ILi256EEEEEENS_6half_tEfNS_4arch4Sm80ELb1ELb0EEEEEvNT_6ParamsE)
        /*0404*/ 	.word	0x00000000


	//----- nvinfo : EIATTR_MIN_STACK_SIZE
	.align		4
.L_182:
        /*0408*/ 	.byte	0x04, 0x12
        /*040a*/ 	.short	(.L_184 - .L_183)
	.align		4
.L_183:
        /*040c*/ 	.word	index@(_ZN7cutlass13device_kernelIN5flash19enable_sm80_to_sm89INS1_16FlashAttnBwdSm80INS1_25CollectiveMainloopBwdSm80ILi1ELi1EN4cute5tupleIJNS5_1CILi64EEES8_NS7_ILi256EEEEEENS_6half_tEfNS_4arch4Sm80ELb1ELb0ELb0ELb1ELb0ELb0ELb0ELb0ELi2ELi4ELi2ELi2ELb0EEENS1_21CollectiveEpilogueBwdISA_SB_SD_Li256ELb1ELb0ELi4EEENS1_25SingleTileBwdLPTSchedulerILb1ELi64ELb0EEEEEEEEEvNT_6ParamsE)
        /*0410*/ 	.word	0x00000038


	//----- nvinfo : EIATTR_MIN_STACK_SIZE
	.align		4
.L_184:
        /*0414*/ 	.byte	0x04, 0x12
        /*0416*/ 	.short	(.L_186 - .L_185)
	.align		4
.L_185:
        /*0418*/ 	.word	index@(_ZN7cutlass13device_kernelIN5flash32FlashAttnBwdPostprocessConvertdQIN4cute5tupleIJNS3_1CILi64EEENS5_ILi256EEEEEENS_6half_tEfNS_4arch4Sm80ELi256ENS3_8TiledMMAINS3_8MMA_AtomIJNS3_28SM80_16x8x16_F32F16F16F32_TNEEEENS3_6LayoutINS4_IJNS5_ILi2EEENS5_ILi4EEENS5_ILi1EEEEEENS4_IJSJ_SH_NS5_ILi0EEEEEEEENS4_IJNS5_ILi32EEES6_NS5_ILi16EEEEEEEELb0EEEEEvNT_6ParamsE)
        /*041c*/ 	.word	0x00000000


	//----- nvinfo : EIATTR_MIN_STACK_SIZE
	.align		4
.L_186:
        /*0420*/ 	.byte	0x04, 0x12
        /*0422*/ 	.short	(.L_188 - .L_187)
	.align		4
.L_187:
        /*0424*/ 	.word	index@(_ZN7cutlass13device_kernelIN5flash19enable_sm80_to_sm89INS1_16FlashAttnBwdSm80INS1_25CollectiveMainloopBwdSm80ILi1ELi1EN4cute5tupleIJNS5_1CILi64EEES8_NS7_ILi256EEEEEENS_6half_tEfNS_4arch4Sm80ELb1ELb0ELb0ELb1ELb0ELb0ELb0ELb0ELi2ELi4ELi2ELi2ELb0EEENS1_24CollectiveEpilogueBwdGQAISA_fSD_Li256ELb1ELb0EEENS1_25SingleTileBwdLPTSchedulerILb1ELi64ELb0EEEEEEEEEvNT_6ParamsE)
        /*0428*/ 	.word	0x00000038


	//----- nvinfo : EIATTR_MIN_STACK_SIZE
	.align		4
.L_188:
        /*042c*/ 	.byte	0x04, 0x12
        /*042e*/ 	.short	(.L_190 - .L_189)
	.align		4
.L_189:
        /*0430*/ 	.word	index@(_ZN7cutlass13device_kernelIN5flash22FlashAttnBwdPreprocessIN4cute5tupleIJNS3_1CILi64EEENS5_ILi256EEEEEENS_6half_tEfNS_4arch4Sm80ELb1ELb1EEEEEvNT_6ParamsE)
        /*0434*/ 	.word	0x00000000
.L_190:


//--------------------- .nv.info._ZN7cutlass13device_kernelIN5flash19enable_sm80_to_sm89INS1_16FlashAttnBwdSm80INS1_25CollectiveMainloopBwdSm80ILi1ELi1EN4cute5tupleIJNS5_1CILi32EEENS7_ILi64EEENS7_ILi256EEEEEENS_6half_tEfNS_4arch4Sm80ELb0ELb0ELb0ELb0ELb0ELb0ELb0ELb0ELi2ELi2ELi2ELi1ELb1EEENS1_21CollectiveEpilogueBwdISB_SC_SE_Li256ELb0ELb0ELi4EEENS1_19SingleTileSchedulerILb0ELb0ELb0ELi64EEEEEEEEEvNT_6ParamsE --------------------------
	.section	.nv.info._ZN7cutlass13device_kernelIN5flash19enable_sm80_to_sm89INS1_16FlashAttnBwdSm80INS1_25CollectiveMainloopBwdSm80ILi1ELi1EN4cute5tupleIJNS5_1CILi32EEENS7_ILi64EEENS7_ILi256EEEEEENS_6half_tEfNS_4arch4Sm80ELb0ELb0ELb0ELb0ELb0ELb0ELb0ELb0ELi2ELi2ELi2ELi1ELb1EEENS1_21CollectiveEpilogueBwdISB_SC_SE_Li256ELb0ELb0ELi4EEENS1_19SingleTileSchedulerILb0ELb0ELb0ELi64EEEEEEEEEvNT_6ParamsE,"",@"SHT_CUDA_INFO"
	.sectionflags	@""
	.align	4


	//----- nvinfo : EIATTR_CUDA_API_VERSION
	.align		4
        /*0000*/ 	.byte	0x04, 0x37
        /*0002*/ 	.short	(.L_192 - .L_191)
.L_191:
        /*0004*/ 	.word	0x00000082


	//----- nvinfo : EIATTR_SW2861232_WAR
	.align		4
.L_192:
        /*0008*/ 	.byte	0x01, 0x35
	.zero		2


	//----- nvinfo : EIATTR_PARAM_CBANK
	.align		4
        /*000c*/ 	.byte	0x04, 0x0a
        /*000e*/ 	.short	(.L_194 - .L_193)
	.align		4
.L_193:
        /*0010*/ 	.word	index@(.nv.constant0._ZN7cutlass13device_kernelIN5flash19enable_sm80_to_sm89INS1_16FlashAttnBwdSm80INS1_25CollectiveMainloopBwdSm80ILi1ELi1EN4cute5tupleIJNS5_1CILi32EEENS7_ILi64EEENS7_ILi256EEEEEENS_6half_tEfNS_4arch4Sm80ELb0ELb0ELb0ELb0ELb0ELb0ELb0ELb0ELi2ELi2ELi2ELi1ELb1EEENS1_21CollectiveEpilogueBwdISB_SC_SE_Li256ELb0ELb0ELi4EEENS1_19SingleTileSchedulerILb0ELb0ELb0ELi64EEEEEEEEEvNT_6ParamsE)
        /*0014*/ 	.short	0x0160
        /*0016*/ 	.short	0x0270


	//----- nvinfo : EIATTR_CBANK_PARAM_SIZE
	.align		4
.L_194:
        /*0018*/ 	.byte	0x03, 0x19
        /*001a*/ 	.short	0x0270


	//----- nvinfo : EIATTR_KPARAM_INFO
	.align		4
        /*001c*/ 	.byte	0x04, 0x17
        /*001e*/ 	.short	(.L_196 - .L_195)
.L_195:
        /*0020*/ 	.word	0x00000000
        /*0024*/ 	.short	0x0000
        /*0026*/ 	.short	0x0000
        /*0028*/ 	.byte	0x00, 0xf0, 0xc1, 0x09


	//----- nvinfo : EIATTR_MAXREG_COUNT
	.align		4
.L_196:
        /*002c*/ 	.byte	0x03, 0x1b
        /*002e*/ 	.short	0x00ff


	//----- nvinfo : EIATTR_NUM_BARRIERS
	.align		4
        /*0030*/ 	.byte	0x02, 0x4c
        /*0032*/ 	.byte	0x02
	.zero		1


	//----- nvinfo : EIATTR_ANNOTATIONS
	.align		4
        /*0034*/ 	.byte	0x04, 0x55
        /*0036*/ 	.short	(.L_198 - .L_197)


	//   ....[0]....
.L_197:
        /*0038*/ 	.word	0x00000001
        /*003c*/ 	.byte	0xb0, 0x01, 0x00, 0x00, 0x01, 0x00, 0x00, 0x00, 0x90, 0x02, 0x00, 0x00, 0x01, 0x00, 0x00, 0x00
        /* <DEDUP_REMOVED lines=38> */
        /*02ac*/ 	.byte	0xb0, 0x42, 0x00, 0x00, 0x01, 0x00, 0x00, 0x00, 0xe0, 0x42, 0x00, 0x00


	//----- nvinfo : EIATTR_MERCURY_ISA_VERSION
	.align		4
.L_198:
        /*02b8*/ 	.byte	0x03, 0x5f
        /*02ba*/ 	.short	0x0000


	//----- nvinfo : EIATTR_EXIT_INSTR_OFFSETS
	.align		4
        /*02bc*/ 	.byte	0x04, 0x1c
        /*02be*/ 	.short	(.L_200 - .L_199)


	//   ....[0]....
.L_199:
        /*02c0*/ 	.word	0x00000040


	//   ....[1]....
        /*02c4*/ 	.word	0x00006240


	//   ....[2]....
        /*02c8*/ 	.word	0x00006300


	//----- nvinfo : EIATTR_CTAIDZ_USED
	.align		4
.L_200:
        /*02cc*/ 	.byte	0x01, 0x04
	.zero		2


	//----- nvinfo : EIATTR_MAX_THREADS
	.align		4
        /*02d0*/ 	.byte	0x04, 0x05
        /*02d2*/ 	.short	(.L_202 - .L_201)
.L_201:
        /*02d4*/ 	.word	0x00000100
        /*02d8*/ 	.word	0x00000001
        /*02dc*/ 	.word	0x00000001


	//----- nvinfo : EIATTR_CRS_STACK_SIZE
	.align		4
.L_202:
        /*02e0*/ 	.byte	0x04, 0x1e
        /*02e2*/ 	.short	(.L_204 - .L_203)
.L_203:
        /*02e4*/ 	.word	0x00000000
.L_204:


//--------------------- .nv.info._ZN7cutlass13device_kernelIN5flash19enable_sm80_to_sm89INS1_16FlashAttnBwdSm80INS1_25CollectiveMainloopBwdSm80ILi1ELi1EN4cute5tupleIJNS5_1CILi32EEENS7_ILi64EEENS7_ILi256EEEEEENS_6half_tEfNS_4arch4Sm80ELb0ELb0ELb0ELb0ELb0ELb0ELb0ELb0ELi2ELi2ELi2ELi1ELb1EEENS1_24CollectiveEpilogueBwdGQAISB_fSE_Li256ELb0ELb0EEENS1_19SingleTileSchedulerILb0ELb0ELb0ELi64EEEEEEEEEvNT_6ParamsE --------------------------
	.section	.nv.info._ZN7cutlass13device_kernelIN5flash19enable_sm80_to_sm89INS1_16FlashAttnBwdSm80INS1_25CollectiveMainloopBwdSm80ILi1ELi1EN4cute5tupleIJNS5_1CILi32EEENS7_ILi64EEENS7_ILi256EEEEEENS_6half_tEfNS_4arch4Sm80ELb0ELb0ELb0ELb0ELb0ELb0ELb0ELb0ELi2ELi2ELi2ELi1ELb1EEENS1_24CollectiveEpilogueBwdGQAISB_fSE_Li256ELb0ELb0EEENS1_19SingleTileSchedulerILb0ELb0ELb0ELi64EEEEEEEEEvNT_6ParamsE,"",@"SHT_CUDA_INFO"
	.sectionflags	@""
	.align	4


	//----- nvinfo : EIATTR_CUDA_API_VERSION
	.align		4
        /*0000*/ 	.byte	0x04, 0x37
        /*0002*/ 	.short	(.L_206 - .L_205)
.L_205:
        /*0004*/ 	.word	0x00000082


	//----- nvinfo : EIATTR_SW2861232_WAR
	.align		4
.L_206:
        /*0008*/ 	.byte	0x01, 0x35
	.zero		2


	//----- nvinfo : EIATTR_PARAM_CBANK
	.align		4
        /*000c*/ 	.byte	0x04, 0x0a
        /*000e*/ 	.short	(.L_208 - .L_207)
	.align		4
.L_207:
        /*0010*/ 	.word	index@(.nv.constant0._ZN7cutlass13device_kernelIN5flash19enable_sm80_to_sm89INS1_16FlashAttnBwdSm80INS1_25CollectiveMainloopBwdSm80ILi1ELi1EN4cute5tupleIJNS5_1CILi32EEENS7_ILi64EEENS7_ILi256EEEEEENS_6half_tEfNS_4arch4Sm80ELb0ELb0ELb0ELb0ELb0ELb0ELb0ELb0ELi2ELi2ELi2ELi1ELb1EEENS1_24CollectiveEpilogueBwdGQAISB_fSE_Li256ELb0ELb0EEENS1_19SingleTileSchedulerILb0ELb0ELb0ELi64EEEEEEEEEvNT_6ParamsE)
        /*0014*/ 	.short	0x0160
        /*0016*/ 	.short	0x0278


	//----- nvinfo : EIATTR_CBANK_PARAM_SIZE
	.align		4
.L_208:
        /*0018*/ 	.byte	0x03, 0x19
        /*001a*/ 	.short	0x0278


	//----- nvinfo : EIATTR_KPARAM_INFO
	.align		4
        /*001c*/ 	.byte	0x04, 0x17
        /*001e*/ 	.short	(.L_210 - .L_209)
.L_209:
        /*0020*/ 	.word	0x00000000
        /*0024*/ 	.short	0x0000
        /*0026*/ 	.short	0x0000
        /*0028*/ 	.byte	0x00, 0xf0, 0xe1, 0x09


	//----- nvinfo : EIATTR_MAXREG_COUNT
	.align		4
.L_210:
        /*002c*/ 	.byte	0x03, 0x1b
        /*002e*/ 	.short	0x00ff


	//----- nvinfo : EIATTR_NUM_BARRIERS
	.align		4
        /*0030*/ 	.byte	0x02, 0x4c
        /*0032*/ 	.byte	0x02
	.zero		1


	//----- nvinfo : EIATTR_ANNOTATIONS
	.align		4
        /*0034*/ 	.byte	0x04, 0x55
        /*0036*/ 	.short	(.L_212 - .L_211)


	//   ....[0]....
.L_211:
        /* <DEDUP_REMOVED lines=39> */
        /*029c*/ 	.byte	0x40, 0x42, 0x00, 0x00


	//----- nvinfo : EIATTR_MERCURY_ISA_VERSION
	.align		4
.L_212:
        /*02a0*/ 	.byte	0x03, 0x5f
        /*02a2*/ 	.short	0x0000


	//----- nvinfo : EIATTR_EXIT_INSTR_OFFSETS
	.align		4
        /*02a4*/ 	.byte	0x04, 0x1c
        /*02a6*/ 	.short	(.L_214 - .L_213)


	//   ....[0]....
.L_213:
        /*02a8*/ 	.word	0x00000040


	//   ....[1]....
        /*02ac*/ 	.word	0x000050f0


	//----- nvinfo : EIATTR_CTAIDZ_USED
	.align		4
.L_214:
        /*02b0*/ 	.byte	0x01, 0x04
	.zero		2


	//----- nvinfo : EIATTR_MAX_THREADS
	.align		4
        /*02b4*/ 	.byte	0x04, 0x05
        /*02b6*/ 	.short	(.L_216 - .L_215)
.L_215:
        /*02b8*/ 	.word	0x00000100
        /*02bc*/ 	.word	0x00000001
        /*02c0*/ 	.word	0x00000001
.L_216:


//--------------------- .nv.info._ZN7cutlass13device_kernelIN5flash19enable_sm80_to_sm89INS1_16FlashAttnBwdSm80INS1_25CollectiveMainloopBwdSm80ILi1ELi1EN4cute5tupleIJNS5_1CILi32EEENS7_ILi64EEENS7_ILi256EEEEEENS_6half_tEfNS_4arch4Sm80ELb0ELb0ELb0ELb1ELb0ELb0ELb0ELb0ELi2ELi2ELi2ELi1ELb1EEENS1_21CollectiveEpilogueBwdISB_SC_SE_Li256ELb1ELb0ELi4EEENS1_19SingleTileSchedulerILb1ELb0ELb0ELi64EEEEEEEEEvNT_6ParamsE --------------------------
	.section	.nv.info._ZN7cutlass13device_kernelIN5flash19enable_sm80_to_sm89INS1_16FlashAttnBwdSm80INS1_25CollectiveMainloopBwdSm80ILi1ELi1EN4cute5tupleIJNS5_1CILi32EEENS7_ILi64EEENS7_ILi256EEEEEENS_6half_tEfNS_4arch4Sm80ELb0ELb0ELb0ELb1ELb0ELb0ELb0ELb0ELi2ELi2ELi2ELi1ELb1EEENS1_21CollectiveEpilogueBwdISB_SC_SE_Li256ELb1ELb0ELi4EEENS1_19SingleTileSchedulerILb1ELb0ELb0ELi64EEEEEEEEEvNT_6ParamsE,"",@"SHT_CUDA_INFO"
	.sectionflags	@""
	.align	4


	//----- nvinfo : EIATTR_CUDA_API_VERSION
	.align		4
        /*0000*/ 	.byte	0x04, 0x37
        /*0002*/ 	.short	(.L_218 - .L_217)
.L_217:
        /*0004*/ 	.word	0x00000082


	//----- nvinfo : EIATTR_SW2861232_WAR
	.align		4
.L_218:
        /*0008*/ 	.byte	0x01, 0x35
	.zero		2


	//----- nvinfo : EIATTR_PARAM_CBANK
	.align		4
        /*000c*/ 	.byte	0x04, 0x0a
        /*000e*/ 	.short	(.L_220 - .L_219)
	.align		4
.L_219:
        /*0010*/ 	.word	index@(.nv.constant0._ZN7cutlass13device_kernelIN5flash19enable_sm80_to_sm89INS1_16FlashAttnBwdSm80INS1_25CollectiveMainloopBwdSm80ILi1ELi1EN4cute5tupleIJNS5_1CILi32EEENS7_ILi64EEENS7_ILi256EEEEEENS_6half_tEfNS_4arch4Sm80ELb0ELb0ELb0ELb1ELb0ELb0ELb0ELb0ELi2ELi2ELi2ELi1ELb1EEENS1_21CollectiveEpilogueBwdISB_SC_SE_Li256ELb1ELb0ELi4EEENS1_19SingleTileSchedulerILb1ELb0ELb0ELi64EEEEEEEEEvNT_6ParamsE)
        /*0014*/ 	.short	0x0160
        /*0016*/ 	.short	0x0270


	//----- nvinfo : EIATTR_CBANK_PARAM_SIZE
	.align		4
.L_220:
        /*0018*/ 	.byte	0x03, 0x19
        /*001a*/ 	.short	0x0270


	//----- nvinfo : EIATTR_KPARAM_INFO
	.align		4
        /*001c*/ 	.byte	0x04, 0x17
        /*001e*/ 	.short	(.L_222 - .L_221)
.L_221:
        /*0020*/ 	.word	0x00000000
        /*0024*/ 	.short	0x0000
        /*0026*/ 	.short	0x0000
        /*0028*/ 	.byte	0x00, 0xf0, 0xc1, 0x09


	//----- nvinfo : EIATTR_MAXREG_COUNT
	.align		4
.L_222:
        /*002c*/ 	.byte	0x03, 0x1b
        /*002e*/ 	.short	0x00ff


	//----- nvinfo : EIATTR_NUM_BARRIERS
	.align		4
        /*0030*/ 	.byte	0x02, 0x4c
        /*0032*/ 	.byte	0x02
	.zero		1


	//----- nvinfo : EIATTR_ANNOTATIONS
	.align		4
        /*0034*/ 	.byte	0x04, 0x55
        /*0036*/ 	.short	(.L_224 - .L_223)


	//   ....[0]....
.L_223:
        /* <DEDUP_REMOVED lines=40> */


	//----- nvinfo : EIATTR_MERCURY_ISA_VERSION
	.align		4
.L_224:
        /*02a0*/ 	.byte	0x03, 0x5f
        /*02a2*/ 	.short	0x0000


	//----- nvinfo : EIATTR_COOP_GROUP_MASK_REGIDS
	.align		4
        /*02a4*/ 	.byte	0x04, 0x29
        /*02a6*/ 	.short	(.L_226 - .L_225)


	//   ....[0]....
.L_225:
        /*02a8*/ 	.word	0xffffffff


	//----- nvinfo : EIATTR_COOP_GROUP_INSTR_OFFSETS
	.align		4
.L_226:
        /*02ac*/ 	.byte	0x04, 0x28
        /*02ae*/ 	.short	(.L_228 - .L_227)


	//   ....[0]....
.L_227:
        /*02b0*/ 	.word	0x000000a0


	//----- nvinfo : EIATTR_EXIT_INSTR_OFFSETS
	.align		4
.L_228:
        /*02b4*/ 	.byte	0x04, 0x1c
        /*02b6*/ 	.short	(.L_230 - .L_229)


	//   ....[0]....
.L_229:
        /*02b8*/ 	.word	0x00000340


	//   ....[1]....
        /*02bc*/ 	.word	0x00006840


	//   ....[2]....
        /*02c0*/ 	.word	0x00006900


	//   ....[3]....
        /*02c4*/ 	.word	0x00007b50


	//   ....[4]....
        /*02c8*/ 	.word	0x00007c10


	//----- nvinfo : EIATTR_CTAIDZ_USED
	.align		4
.L_230:
        /*02cc*/ 	.byte	0x01, 0x04
	.zero		2


	//----- nvinfo : EIATTR_MAX_THREADS
	.align		4
        /*02d0*/ 	.byte	0x04, 0x05
        /*02d2*/ 	.short	(.L_232 - .L_231)
.L_231:
        /*02d4*/ 	.word	0x00000100
        /*02d8*/ 	.word	0x00000001
        /*02dc*/ 	.word	0x00000001


	//----- nvinfo : EIATTR_CRS_STACK_SIZE
	.align		4
.L_232:
        /*02e0*/ 	.byte	0x04, 0x1e
        /*02e2*/ 	.short	(.L_234 - .L_233)
.L_233:
        /*02e4*/ 	.word	0x00000000
.L_234:


//--------------------- .nv.info._ZN7cutlass13device_kernelIN5flash19enable_sm80_to_sm89INS1_16FlashAttnBwdSm80INS1_25CollectiveMainloopBwdSm80ILi1ELi1EN4cute5tupleIJNS5_1CILi32EEENS7_ILi64EEENS7_ILi256EEEEEENS_6half_tEfNS_4arch4Sm80ELb0ELb0ELb0ELb1ELb0ELb0ELb0ELb0ELi2ELi2ELi2ELi1ELb1EEENS1_24CollectiveEpilogueBwdGQAISB_fSE_Li256ELb1ELb0EEENS1_19SingleTileSchedulerILb1ELb0ELb0ELi64EEEEEEEEEvNT_6ParamsE --------------------------
	.section	.nv.info._ZN7cutlass13device_kernelIN5flash19enable_sm80_to_sm89INS1_16FlashAttnBwdSm80INS1_25CollectiveMainloopBwdSm80ILi1ELi1EN4cute5tupleIJNS5_1CILi32EEENS7_ILi64EEENS7_ILi256EEEEEENS_6half_tEfNS_4arch4Sm80ELb0ELb0ELb0ELb1ELb0ELb0ELb0ELb0ELi2ELi2ELi2ELi1ELb1EEENS1_24CollectiveEpilogueBwdGQAISB_fSE_Li256ELb1ELb0EEENS1_19SingleTileSchedulerILb1ELb0ELb0ELi64EEEEEEEEEvNT_6ParamsE,"",@"SHT_CUDA_INFO"
	.sectionflags	@""
	.align	4


	//----- nvinfo : EIATTR_CUDA_API_VERSION
	.align		4
        /*0000*/ 	.byte	0x04, 0x37
        /*0002*/ 	.short	(.L_236 - .L_235)
.L_235:
        /*0004*/ 	.word	0x00000082


	//----- nvinfo : EIATTR_SW2861232_WAR
	.align		4
.L_236:
        /*0008*/ 	.byte	0x01, 0x35
	.zero		2


	//----- nvinfo : EIATTR_PARAM_CBANK
	.align		4
        /*000c*/ 	.byte	0x04, 0x0a
        /*000e*/ 	.short	(.L_238 - .L_237)
	.align		4
.L_237:
        /*0010*/ 	.word	index@(.nv.constant0._ZN7cutlass13device_kernelIN5flash19enable_sm80_to_sm89INS1_16FlashAttnBwdSm80INS1_25CollectiveMainloopBwdSm80ILi1ELi1EN4cute5tupleIJNS5_1CILi32EEENS7_ILi64EEENS7_ILi256EEEEEENS_6half_tEfNS_4arch4Sm80ELb0ELb0ELb0ELb1ELb0ELb0ELb0ELb0ELi2ELi2ELi2ELi1ELb1EEENS1_24CollectiveEpilogueBwdGQAISB_fSE_Li256ELb1ELb0EEENS1_19SingleTileSchedulerILb1ELb0ELb0ELi64EEEEEEEEEvNT_6ParamsE)
        /*0014*/ 	.short	0x0160
        /*0016*/ 	.short	0x0278


	//----- nvinfo : EIATTR_CBANK_PARAM_SIZE
	.align		4
.L_238:
        /*0018*/ 	.byte	0x03, 0x19
        /*001a*/ 	.short	0x0278


	//----- nvinfo : EIATTR_KPARAM_INFO
	.align		4
        /*001c*/ 	.byte	0x04, 0x17
        /*001e*/ 	.short	(.L_240 - .L_239)
.L_239:
        /*0020*/ 	.word	0x00000000
        /*0024*/ 	.short	0x0000
        /*0026*/ 	.short	0x0000
        /*0028*/ 	.byte	0x00, 0xf0, 0xe1, 0x09


	//----- nvinfo : EIATTR_MAXREG_COUNT
	.align		4
.L_240:
        /*002c*/ 	.byte	0x03, 0x1b
        /*002e*/ 	.short	0x00ff


	//----- nvinfo : EIATTR_NUM_BARRIERS
	.align		4
        /*0030*/ 	.byte	0x02, 0x4c
        /*0032*/ 	.byte	0x02
	.zero		1


	//----- nvinfo : EIATTR_ANNOTATIONS
	.align		4
        /*0034*/ 	.byte	0x04, 0x55
        /*0036*/ 	.short	(.L_242 - .L_241)


	//   ....[0]....
.L_241:
        /* <DEDUP_REMOVED lines=39> */


	//----- nvinfo : EIATTR_MERCURY_ISA_VERSION
	.align		4
.L_242:
        /*0298*/ 	.byte	0x03, 0x5f
        /*029a*/ 	.short	0x0000


	//----- nvinfo : EIATTR_COOP_GROUP_MASK_REGIDS
	.align		4
        /*029c*/ 	.byte	0x04, 0x29
        /*029e*/ 	.short	(.L_244 - .L_243)


	//   ....[0]....
.L_243:
        /*02a0*/ 	.word	0xffffffff


	//----- nvinfo : EIATTR_COOP_GROUP_INSTR_OFFSETS
	.align		4
.L_244:
        /*02a4*/ 	.byte	0x04, 0x28
        /*02a6*/ 	.short	(.L_246 - .L_245)


	//   ....[0]....
.L_245:
        /*02a8*/ 	.word	0x000000a0


	//----- nvinfo : EIATTR_EXIT_INSTR_OFFSETS
	.align		4
.L_246:
        /*02ac*/ 	.byte	0x04, 0x1c
        /*02ae*/ 	.short	(.L_248 - .L_247)


	//   ....[0]....
.L_247:
        /*02b0*/ 	.word	0x00000340


	//   ....[1]....
        /*02b4*/ 	.word	0x000049f0


	//   ....[2]....
        /*02b8*/ 	.word	0x00005530


	//----- nvinfo : EIATTR_CTAIDZ_USED
	.align		4
.L_248:
        /*02bc*/ 	.byte	0x01, 0x04
	.zero		2


	//----- nvinfo : EIATTR_MAX_THREADS
	.align		4
        /*02c0*/ 	.byte	0x04, 0x05
        /*02c2*/ 	.short	(.L_250 - .L_249)
.L_249:
        /*02c4*/ 	.word	0x00000100
        /*02c8*/ 	.word	0x00000001
        /*02cc*/ 	.word	0x00000001
.L_250:


//--------------------- .nv.info._ZN7cutlass13device_kernelIN5flash19enable_sm80_to_sm89INS1_16FlashAttnBwdSm80INS1_25CollectiveMainloopBwdSm80ILi1ELi1EN4cute5tupleIJNS5_1CILi32EEENS7_ILi64EEENS7_ILi256EEEEEENS_6half_tEfNS_4arch4Sm80ELb0ELb1ELb0ELb0ELb0ELb0ELb0ELb0ELi2ELi2ELi2ELi1ELb1EEENS1_21CollectiveEpilogueBwdISB_SC_SE_Li256ELb0ELb0ELi4EEENS1_19SingleTileSchedulerILb0ELb0ELb0ELi64EEEEEEEEEvNT_6ParamsE --------------------------
	.section	.nv.info._ZN7cutlass13device_kernelIN5flash19enable_sm80_to_sm89INS1_16FlashAttnBwdSm80INS1_25CollectiveMainloopBwdSm80ILi1ELi1EN4cute5tupleIJNS5_1CILi32EEENS7_ILi64EEENS7_ILi256EEEEEENS_6half_tEfNS_4arch4Sm80ELb0ELb1ELb0ELb0ELb0ELb0ELb0ELb0ELi2ELi2ELi2ELi1ELb1EEENS1_21CollectiveEpilogueBwdISB_SC_SE_Li256ELb0ELb0ELi4EEENS1_19SingleTileSchedulerILb0ELb0ELb0ELi64EEEEEEEEEvNT_6ParamsE,"",@"SHT_CUDA_INFO"
	.sectionflags	@""
	.align	4


	//----- nvinfo : EIATTR_CUDA_API_VERSION
	.align		4
        /*0000*/ 	.byte	0x04, 0x37
        /*0002*/ 	.short	(.L_252 - .L_251)
.L_251:
        /*0004*/ 	.word	0x00000082


	//----- nvinfo : EIATTR_SW2861232_WAR
	.align		4
.L_252:
        /*0008*/ 	.byte	0x01, 0x35
	.zero		2


	//----- nvinfo : EIATTR_PARAM_CBANK
	.align		4
        /*000c*/ 	.byte	0x04, 0x0a
        /*000e*/ 	.short	(.L_254 - .L_253)
	.align		4
.L_253:
        /*0010*/ 	.word	index@(.nv.constant0._ZN7cutlass13device_kernelIN5flash19enable_sm80_to_sm89INS1_16FlashAttnBwdSm80INS1_25CollectiveMainloopBwdSm80ILi1ELi1EN4cute5tupleIJNS5_1CILi32EEENS7_ILi64EEENS7_ILi256EEEEEENS_6half_tEfNS_4arch4Sm80ELb0ELb1ELb0ELb0ELb0ELb0ELb0ELb0ELi2ELi2ELi2ELi1ELb1EEENS1_21CollectiveEpilogueBwdISB_SC_SE_Li256ELb0ELb0ELi4EEENS1_19SingleTileSchedulerILb0ELb0ELb0ELi64EEEEEEEEEvNT_6ParamsE)
        /*0014*/ 	.short	0x0160
        /*0016*/ 	.short	0x0270


	//----- nvinfo : EIATTR_CBANK_PARAM_SIZE
	.align		4
.L_254:
        /*0018*/ 	.byte	0x03, 0x19
        /*001a*/ 	.short	0x0270


	//----- nvinfo : EIATTR_KPARAM_INFO
	.align		4
        /*001c*/ 	.byte	0x04, 0x17
        /*001e*/ 	.short	(.L_256 - .L_255)
.L_255:
        /*0020*/ 	.word	0x00000000
        /*0024*/ 	.short	0x0000
        /*0026*/ 	.short	0x0000
        /*0028*/ 	.byte	0x00, 0xf0, 0xc1, 0x09


	//----- nvinfo : EIATTR_MAXREG_COUNT
	.align		4
.L_256:
        /*002c*/ 	.byte	0x03, 0x1b
        /*002e*/ 	.short	0x00ff


	//----- nvinfo : EIATTR_NUM_BARRIERS
	.align		4
        /*0030*/ 	.byte	0x02, 0x4c
        /*0032*/ 	.byte	0x02
	.zero		1


	//----- nvinfo : EIATTR_ANNOTATIONS
	.align		4
        /*0034*/ 	.byte	0x04, 0x55
        /*0036*/ 	.short	(.L_258 - .L_257)


	//   ....[0]....
.L_257:
        /* <DEDUP_REMOVED lines=48> */


	//----- nvinfo : EIATTR_MERCURY_ISA_VERSION
	.align		4
.L_258:
        /*0320*/ 	.byte	0x03, 0x5f
        /*0322*/ 	.short	0x0000


	//----- nvinfo : EIATTR_EXIT_INSTR_OFFSETS
	.align		4
        /*0324*/ 	.byte	0x04, 0x1c
        /*0326*/ 	.short	(.L_260 - .L_259)


	//   ....[0]....
.L_259:
        /*0328*/ 	.word	0x00000040


	//   ....[1]....
        /*032c*/ 	.word	0x00006d50


	//   ....[2]....
        /*0330*/ 	.word	0x00006e10


	//   ....[3]....
        /*0334*/ 	.word	0x00007f10


	//   ....[4]....
        /*0338*/ 	.word	0x00007fc0


	//----- nvinfo : EIATTR_CTAIDZ_USED
	.align		4
.L_260:
        /*033c*/ 	.byte	0x01, 0x04
	.zero		2


	//----- nvinfo : EIATTR_MAX_THREADS
	.align		4
        /*0340*/ 	.byte	0x04, 0x05
        /*0342*/ 	.short	(.L_262 - .L_261)
.L_261:
        /*0344*/ 	.word	0x00000100
        /*0348*/ 	.word	0x00000001
        /*034c*/ 	.word	0x00000001


	//----- nvinfo : EIATTR_CRS_STACK_SIZE
	.align		4
.L_262:
        /*0350*/ 	.byte	0x04, 0x1e
        /*0352*/ 	.short	(.L_264 - .L_263)
.L_263:
        /*0354*/ 	.word	0x00000000
.L_264:


//--------------------- .nv.info._ZN7cutlass13device_kernelIN5flash19enable_sm80_to_sm89INS1_16FlashAttnBwdSm80INS1_25CollectiveMainloopBwdSm80ILi1ELi1EN4cute5tupleIJNS5_1CILi32EEENS7_ILi64EEENS7_ILi256EEEEEENS_6half_tEfNS_4arch4Sm80ELb0ELb1ELb0ELb0ELb0ELb0ELb0ELb0ELi2ELi2ELi2ELi1ELb1EEENS1_24CollectiveEpilogueBwdGQAISB_fSE_Li256ELb0ELb0EEENS1_19SingleTileSchedulerILb0ELb0ELb0ELi64EEEEEEEEEvNT_6ParamsE --------------------------
	.section	.nv.info._ZN7cutlass13device_kernelIN5flash19enable_sm80_to_sm89INS1_16FlashAttnBwdSm80INS1_25CollectiveMainloopBwdSm80ILi1ELi1EN4cute5tupleIJNS5_1CILi32EEENS7_ILi64EEENS7_ILi256EEEEEENS_6half_tEfNS_4arch4Sm80ELb0ELb1ELb0ELb0ELb0ELb0ELb0ELb0ELi2ELi2ELi2ELi1ELb1EEENS1_24CollectiveEpilogueBwdGQAISB_fSE_Li256ELb0ELb0EEENS1_19SingleTileSchedulerILb0ELb0ELb0ELi64EEEEEEEEEvNT_6ParamsE,"",@"SHT_CUDA_INFO"
	.sectionflags	@""
	.align	4


	//----- nvinfo : EIATTR_CUDA_API_VERSION
	.align		4
        /*0000*/ 	.byte	0x04, 0x37
        /*0002*/ 	.short	(.L_266 - .L_265)
.L_265:
        /*0004*/ 	.word	0x00000082


	//----- nvinfo : EIATTR_SW2861232_WAR
	.align		4
.L_266:
        /*0008*/ 	.byte	0x01, 0x35
	.zero		2


	//----- nvinfo : EIATTR_PARAM_CBANK
	.align		4
        /*000c*/ 	.byte	0x04, 0x0a
        /*000e*/ 	.short	(.L_268 - .L_267)
	.align		4
.L_267:
        /*0010*/ 	.word	index@(.nv.constant0._ZN7cutlass13device_kernelIN5flash19enable_sm80_to_sm89INS1_16FlashAttnBwdSm80INS1_25CollectiveMainloopBwdSm80ILi1ELi1EN4cute5tupleIJNS5_1CILi32EEENS7_ILi64EEENS7_ILi256EEEEEENS_6half_tEfNS_4arch4Sm80ELb0ELb1ELb0ELb0ELb0ELb0ELb0ELb0ELi2ELi2ELi2ELi1ELb1EEENS1_24CollectiveEpilogueBwdGQAISB_fSE_Li256ELb0ELb0EEENS1_19SingleTileSchedulerILb0ELb0ELb0ELi64EEEEEEEEEvNT_6ParamsE)
        /*0014*/ 	.short	0x0160
        /*0016*/ 	.short	0x0278


	//----- nvinfo : EIATTR_CBANK_PARAM_SIZE
	.align		4
.L_268:
        /*0018*/ 	.byte	0x03, 0x19
        /*001a*/ 	.short	0x0278


	//----- nvinfo : EIATTR_KPARAM_INFO
	.align		4
        /*001c*/ 	.byte	0x04, 0x17
        /*001e*/ 	.short	(.L_270 - .L_269)
.L_269:
        /*0020*/ 	.word	0x00000000
        /*0024*/ 	.short	0x0000
        /*0026*/ 	.short	0x0000
        /*0028*/ 	.byte	0x00, 0xf0, 0xe1, 0x09


	//----- nvinfo : EIATTR_MAXREG_COUNT
	.align		4
.L_270:
        /*002c*/ 	.byte	0x03, 0x1b
        /*002e*/ 	.short	0x00ff


	//----- nvinfo : EIATTR_NUM_BARRIERS
	.align		4
        /*0030*/ 	.byte	0x02, 0x4c
        /*0032*/ 	.byte	0x02
	.zero		1


	//----- nvinfo : EIATTR_ANNOTATIONS
	.align		4
        /*0034*/ 	.byte	0x04, 0x55
        /*0036*/ 	.short	(.L_272 - .L_271)


	//   ....[0]....
.L_271:
        /* <DEDUP_REMOVED lines=47> */


	//----- nvinfo : EIATTR_MERCURY_ISA_VERSION
	.align		4
.L_272:
        /*0318*/ 	.byte	0x03, 0x5f
        /*031a*/ 	.short	0x0000


	//----- nvinfo : EIATTR_EXIT_INSTR_OFFSETS
	.align		4
        /*031c*/ 	.byte	0x04, 0x1c
        /*031e*/ 	.short	(.L_274 - .L_273)


	//   ....[0]....
.L_273:
        /*0320*/ 	.word	0x00000040


	//   ....[1]....
        /*0324*/ 	.word	0x00005090


	//   ....[2]....
        /*0328*/ 	.word	0x00005ac0


	//----- nvinfo : EIATTR_CTAIDZ_USED
	.align		4
.L_274:
        /*032c*/ 	.byte	0x01, 0x04
	.zero		2


	//----- nvinfo : EIATTR_MAX_THREADS
	.align		4
        /*0330*/ 	.byte	0x04, 0x05
        /*0332*/ 	.short	(.L_276 - .L_275)
.L_275:
        /*0334*/ 	.word	0x00000100
        /*0338*/ 	.word	0x00000001
        /*033c*/ 	.word	0x00000001


	//----- nvinfo : EIATTR_CRS_STACK_SIZE
	.align		4
.L_276:
        /*0340*/ 	.byte	0x04, 0x1e
        /*0342*/ 	.short	(.L_278 - .L_277)
.L_277:
        /*0344*/ 	.word	0x00000000
.L_278:


//--------------------- .nv.info._ZN7cutlass13device_kernelIN5flash19enable_sm80_to_sm89INS1_16FlashAttnBwdSm80INS1_25CollectiveMainloopBwdSm80ILi1ELi1EN4cute5tupleIJNS5_1CILi32EEENS7_ILi64EEENS7_ILi256EEEEEENS_6half_tEfNS_4arch4Sm80ELb0ELb1ELb0ELb1ELb0ELb0ELb0ELb0ELi2ELi2ELi2ELi1ELb1EEENS1_21CollectiveEpilogueBwdISB_SC_SE_Li256ELb1ELb0ELi4EEENS1_19SingleTileSchedulerILb1ELb0ELb0ELi64EEEEEEEEEvNT_6ParamsE --------------------------
	.section	.nv.info._ZN7cutlass13device_kernelIN5flash19enable_sm80_to_sm89INS1_16FlashAttnBwdSm80INS1_25CollectiveMainloopBwdSm80ILi1ELi1EN4cute5tupleIJNS5_1CILi32EEENS7_ILi64EEENS7_ILi256EEEEEENS_6half_tEfNS_4arch4Sm80ELb0ELb1ELb0ELb1ELb0ELb0ELb0ELb0ELi2ELi2ELi2ELi1ELb1EEENS1_21CollectiveEpilogueBwdISB_SC_SE_Li256ELb1ELb0ELi4EEENS1_19SingleTileSchedulerILb1ELb0ELb0ELi64EEEEEEEEEvNT_6ParamsE,"",@"SHT_CUDA_INFO"
	.sectionflags	@""
	.align	4


	//----- nvinfo : EIATTR_CUDA_API_VERSION
	.align		4
        /*0000*/ 	.byte	0x04, 0x37
        /*0002*/ 	.short	(.L_280 - .L_279)
.L_279:
        /*0004*/ 	.word	0x00000082


	//----- nvinfo : EIATTR_SW2861232_WAR
	.align		4
.L_280:
        /*0008*/ 	.byte	0x01, 0x35
	.zero		2


	//----- nvinfo : EIATTR_PARAM_CBANK
	.align		4
        /*000c*/ 	.byte	0x04, 0x0a
        /*000e*/ 	.short	(.L_282 - .L_281)
	.align		4
.L_281:
        /*0010*/ 	.word	index@(.nv.constant0._ZN7cutlass13device_kernelIN5flash19enable_sm80_to_sm89INS1_16FlashAttnBwdSm80INS1_25CollectiveMainloopBwdSm80ILi1ELi1EN4cute5tupleIJNS5_1CILi32EEENS7_ILi64EEENS7_ILi256EEEEEENS_6half_tEfNS_4arch4Sm80ELb0ELb1ELb0ELb1ELb0ELb0ELb0ELb0ELi2ELi2ELi2ELi1ELb1EEENS1_21CollectiveEpilogueBwdISB_SC_SE_Li256ELb1ELb0ELi4EEENS1_19SingleTileSchedulerILb1ELb0ELb0ELi64EEEEEEEEEvNT_6ParamsE)
        /*0014*/ 	.short	0x0160
        /*0016*/ 	.short	0x0270


	//----- nvinfo : EIATTR_CBANK_PARAM_SIZE
	.align		4
.L_282:
        /*0018*/ 	.byte	0x03, 0x19
        /*001a*/ 	.short	0x0270


	//----- nvinfo : EIATTR_KPARAM_INFO
	.align		4
        /*001c*/ 	.byte	0x04, 0x17
        /*001e*/ 	.short	(.L_284 - .L_283)
.L_283:
        /*0020*/ 	.word	0x00000000
        /*0024*/ 	.short	0x0000
        /*0026*/ 	.short	0x0000
        /*0028*/ 	.byte	0x00, 0xf0, 0xc1, 0x09


	//----- nvinfo : EIATTR_MAXREG_COUNT
	.align		4
.L_284:
        /*002c*/ 	.byte	0x03, 0x1b
        /*002e*/ 	.short	0x00ff


	//----- nvinfo : EIATTR_NUM_BARRIERS
	.align		4
        /*0030*/ 	.byte	0x02, 0x4c
        /*0032*/ 	.byte	0x02
	.zero		1


	//----- nvinfo : EIATTR_ANNOTATIONS
	.align		4
        /*0034*/ 	.byte	0x04, 0x55
        /*0036*/ 	.short	(.L_286 - .L_285)


	//   ....[0]....
.L_285:
        /* <DEDUP_REMOVED lines=47> */


	//----- nvinfo : EIATTR_MERCURY_ISA_VERSION
	.align		4
.L_286:
        /*0318*/ 	.byte	0x03, 0x5f
        /*031a*/ 	.short	0x0000


	//----- nvinfo : EIATTR_COOP_GROUP_MASK_REGIDS
	.align		4
        /*031c*/ 	.byte	0x04, 0x29
        /*031e*/ 	.short	(.L_288 - .L_287)


	//   ....[0]....
.L_287:
        /*0320*/ 	.word	0xffffffff


	//----- nvinfo : EIATTR_COOP_GROUP_INSTR_OFFSETS
	.align		4
.L_288:
        /*0324*/ 	.byte	0x04, 0x28
        /*0326*/ 	.short	(.L_290 - .L_289)


	//   ....[0]....
.L_289:
        /*0328*/ 	.word	0x000000a0


	//----- nvinfo : EIATTR_EXIT_INSTR_OFFSETS
	.align		4
.L_290:
        /*032c*/ 	.byte	0x04, 0x1c
        /*032e*/ 	.short	(.L_292 - .L_291)


	//   ....[0]....
.L_291:
        /*0330*/ 	.word	0x00000340


	//   ....[1]....
        /*0334*/ 	.word	0x000071a0


	//   ....[2]....
        /*0338*/ 	.word	0x00007260


	//   ....[3]....
        /*033c*/ 	.word	0x000084b0


	//   ....[4]....
        /*0340*/ 	.word	0x00008570


	//----- nvinfo : EIATTR_CTAIDZ_USED
	.align		4
.L_292:
        /*0344*/ 	.byte	0x01, 0x04
	.zero		2


	//----- nvinfo : EIATTR_MAX_THREADS
	.align		4
        /*0348*/ 	.byte	0x04, 0x05
        /*034a*/ 	.short	(.L_294 - .L_293)
.L_293:
        /*034c*/ 	.word	0x00000100
        /*0350*/ 	.word	0x00000001
        /*0354*/ 	.word	0x00000001


	//----- nvinfo : EIATTR_CRS_STACK_SIZE
	.align		4
.L_294:
        /*0358*/ 	.byte	0x04, 0x1e
        /*035a*/ 	.short	(.L_296 - .L_295)
.L_295:
        /*035c*/ 	.word	0x00000000
.L_296:


//--------------------- .nv.info._ZN7cutlass13device_kernelIN5flash19enable_sm80_to_sm89INS1_16FlashAttnBwdSm80INS1_25CollectiveMainloopBwdSm80ILi1ELi1EN4cute5tupleIJNS5_1CILi32EEENS7_ILi64EEENS7_ILi256EEEEEENS_6half_tEfNS_4arch4Sm80ELb0ELb1ELb0ELb1ELb0ELb0ELb0ELb0ELi2ELi2ELi2ELi1ELb1EEENS1_24CollectiveEpilogueBwdGQAISB_fSE_Li256ELb1ELb0EEENS1_19SingleTileSchedulerILb1ELb0ELb0ELi64EEEEEEEEEvNT_6ParamsE --------------------------
	.section	.nv.info._ZN7cutlass13device_kernelIN5flash19enable_sm80_to_sm89INS1_16FlashAttnBwdSm80INS1_25CollectiveMainloopBwdSm80ILi1ELi1EN4cute5tupleIJNS5_1CILi32EEENS7_ILi64EEENS7_ILi256EEEEEENS_6half_tEfNS_4arch4Sm80ELb0ELb1ELb0ELb1ELb0ELb0ELb0ELb0ELi2ELi2ELi2ELi1ELb1EEENS1_24CollectiveEpilogueBwdGQAISB_fSE_Li256ELb1ELb0EEENS1_19SingleTileSchedulerILb1ELb0ELb0ELi64EEEEEEEEEvNT_6ParamsE,"",@"SHT_CUDA_INFO"
	.sectionflags	@""
	.align	4


	//----- nvinfo : EIATTR_CUDA_API_VERSION
	.align		4
        /*0000*/ 	.byte	0x04, 0x37
        /*0002*/ 	.short	(.L_298 - .L_297)
.L_297:
        /*0004*/ 	.word	0x00000082


	//----- nvinfo : EIATTR_SW2861232_WAR
	.align		4
.L_298:
        /*0008*/ 	.byte	0x01, 0x35
	.zero		2


	//----- nvinfo : EIATTR_PARAM_CBANK
	.align		4
        /*000c*/ 	.byte	0x04, 0x0a
        /*000e*/ 	.short	(.L_300 - .L_299)
	.align		4
.L_299:
        /*0010*/ 	.word	index@(.nv.constant0._ZN7cutlass13device_kernelIN5flash19enable_sm80_to_sm89INS1_16FlashAttnBwdSm80INS1_25CollectiveMainloopBwdSm80ILi1ELi1EN4cute5tupleIJNS5_1CILi32EEENS7_ILi64EEENS7_ILi256EEEEEENS_6half_tEfNS_4arch4Sm80ELb0ELb1ELb0ELb1ELb0ELb0ELb0ELb0ELi2ELi2ELi2ELi1ELb1EEENS1_24CollectiveEpilogueBwdGQAISB_fSE_Li256ELb1ELb0EEENS1_19SingleTileSchedulerILb1ELb0ELb0ELi64EEEEEEEEEvNT_6ParamsE)
        /*0014*/ 	.short	0x0160
        /*0016*/ 	.short	0x0278


	//----- nvinfo : EIATTR_CBANK_PARAM_SIZE
	.align		4
.L_300:
        /*0018*/ 	.byte	0x03, 0x19
        /*001a*/ 	.short	0x0278


	//----- nvinfo : EIATTR_KPARAM_INFO
	.align		4
        /*001c*/ 	.byte	0x04, 0x17
        /*001e*/ 	.short	(.L_302 - .L_301)
.L_301:
        /*0020*/ 	.word	0x00000000
        /*0024*/ 	.short	0x0000
        /*0026*/ 	.short	0x0000
        /*0028*/ 	.byte	0x00, 0xf0, 0xe1, 0x09


	//----- nvinfo : EIATTR_MAXREG_COUNT
	.align		4
.L_302:
        /*002c*/ 	.byte	0x03, 0x1b
        /*002e*/ 	.short	0x00ff


	//----- nvinfo : EIATTR_NUM_BARRIERS
	.align		4
        /*0030*/ 	.byte	0x02, 0x4c
        /*0032*/ 	.byte	0x02
	.zero		1


	//----- nvinfo : EIATTR_ANNOTATIONS
	.align		4
        /*0034*/ 	.byte	0x04, 0x55
        /*0036*/ 	.short	(.L_304 - .L_303)


	//   ....[0]....
.L_303:
        /* <DEDUP_REMOVED lines=47> */


	//----- nvinfo : EIATTR_MERCURY_ISA_VERSION
	.align		4
.L_304:
        /*0310*/ 	.byte	0x03, 0x5f
        /*0312*/ 	.short	0x0000


	//----- nvinfo : EIATTR_COOP_GROUP_MASK_REGIDS
	.align		4
        /*0314*/ 	.byte	0x04, 0x29
        /*0316*/ 	.short	(.L_306 - .L_305)


	//   ....[0]....
.L_305:
        /*0318*/ 	.word	0xffffffff


	//----- nvinfo : EIATTR_COOP_GROUP_INSTR_OFFSETS
	.align		4
.L_306:
        /*031c*/ 	.byte	0x04, 0x28
        /*031e*/ 	.short	(.L_308 - .L_307)


	//   ....[0]....
.L_307:
        /*0320*/ 	.word	0x000000a0


	//----- nvinfo : EIATTR_EXIT_INSTR_OFFSETS
	.align		4
.L_308:
        /*0324*/ 	.byte	0x04, 0x1c
        /*0326*/ 	.short	(.L_310 - .L_309)


	//   ....[0]....
.L_309:
        /*0328*/ 	.word	0x00000340


	//   ....[1]....
        /*032c*/ 	.word	0x00005390


	//   ....[2]....
        /*0330*/ 	.word	0x00005ec0


	//----- nvinfo : EIATTR_CTAIDZ_USED
	.align		4
.L_310:
        /*0334*/ 	.byte	0x01, 0x04
	.zero		2


	//----- nvinfo : EIATTR_MAX_THREADS
	.align		4
        /*0338*/ 	.byte	0x04, 0x05
        /*033a*/ 	.short	(.L_312 - .L_311)
.L_311:
        /*033c*/ 	.word	0x00000100
        /*0340*/ 	.word	0x00000001
        /*0344*/ 	.word	0x00000001


	//----- nvinfo : EIATTR_CRS_STACK_SIZE
	.align		4
.L_312:
        /*0348*/ 	.byte	0x04, 0x1e
        /*034a*/ 	.short	(.L_314 - .L_313)
.L_313:
        /*034c*/ 	.word	0x00000000
.L_314:


//--------------------- .nv.info._ZN7cutlass13device_kernelIN5flash19enable_sm80_to_sm89INS1_16FlashAttnBwdSm80INS1_25CollectiveMainloopBwdSm80ILi1ELi1EN4cute5tupleIJNS5_1CILi32EEENS7_ILi64EEENS7_ILi256EEEEEENS_6half_tEfNS_4arch4Sm80ELb1ELb0ELb0ELb0ELb0ELb0ELb0ELb0ELi2ELi2ELi2ELi1ELb1EEENS1_21CollectiveEpilogueBwdISB_SC_SE_Li256ELb0ELb0ELi4EEENS1_25SingleTileBwdLPTSchedulerILb0ELi64ELb0EEEEEEEEEvNT_6ParamsE --------------------------
	.section	.nv.info._ZN7cutlass13device_kernelIN5flash19enable_sm80_to_sm89INS1_16FlashAttnBwdSm80INS1_25CollectiveMainloopBwdSm80ILi1ELi1EN4cute5tupleIJNS5_1CILi32EEENS7_ILi64EEENS7_ILi256EEEEEENS_6half_tEfNS_4arch4Sm80ELb1ELb0ELb0ELb0ELb0ELb0ELb0ELb0ELi2ELi2ELi2ELi1ELb1EEENS1_21CollectiveEpilogueBwdISB_SC_SE_Li256ELb0ELb0ELi4EEENS1_25SingleTileBwdLPTSchedulerILb0ELi64ELb0EEEEEEEEEvNT_6ParamsE,"",@"SHT_CUDA_INFO"
	.sectionflags	@""
	.align	4


	//----- nvinfo : EIATTR_CUDA_API_VERSION
	.align		4
        /*0000*/ 	.byte	0x04, 0x37
        /*0002*/ 	.short	(.L_316 - .L_315)
.L_315:
        /*0004*/ 	.word	0x00000082


	//----- nvinfo : EIATTR_SW2861232_WAR
	.align		4
.L_316:
        /*0008*/ 	.byte	0x01, 0x35
	.zero		2


	//----- nvinfo : EIATTR_PARAM_CBANK
	.align		4
        /*000c*/ 	.byte	0x04, 0x0a
        /*000e*/ 	.short	(.L_318 - .L_317)
	.align		4
.L_317:
        /*0010*/ 	.word	index@(.nv.constant0._ZN7cutlass13device_kernelIN5flash19enable_sm80_to_sm89INS1_16FlashAttnBwdSm80INS1_25CollectiveMainloopBwdSm80ILi1ELi1EN4cute5tupleIJNS5_1CILi32EEENS7_ILi64EEENS7_ILi256EEEEEENS_6half_tEfNS_4arch4Sm80ELb1ELb0ELb0ELb0ELb0ELb0ELb0ELb0ELi2ELi2ELi2ELi1ELb1EEENS1_21CollectiveEpilogueBwdISB_SC_SE_Li256ELb0ELb0ELi4EEENS1_25SingleTileBwdLPTSchedulerILb0ELi64ELb0EEEEEEEEEvNT_6ParamsE)
        /*0014*/ 	.short	0x0160
        /*0016*/ 	.short	0x0288


	//----- nvinfo : EIATTR_CBANK_PARAM_SIZE
	.align		4
.L_318:
        /*0018*/ 	.byte	0x03, 0x19
        /*001a*/ 	.short	0x0288


	//----- nvinfo : EIATTR_KPARAM_INFO
	.align		4
        /*001c*/ 	.byte	0x04, 0x17
        /*001e*/ 	.short	(.L_320 - .L_319)
.L_319:
        /*0020*/ 	.word	0x00000000
        /*0024*/ 	.short	0x0000
        /*0026*/ 	.short	0x0000
        /*0028*/ 	.byte	0x00, 0xf0, 0x21, 0x0a


	//----- nvinfo : EIATTR_MAXREG_COUNT
	.align		4
.L_320:
        /*002c*/ 	.byte	0x03, 0x1b
        /*002e*/ 	.short	0x00ff


	//----- nvinfo : EIATTR_NUM_BARRIERS
	.align		4
        /*0030*/ 	.byte	0x02, 0x4c
        /*0032*/ 	.byte	0x02
	.zero		1


	//----- nvinfo : EIATTR_ANNOTATIONS
	.align		4
        /*0034*/ 	.byte	0x04, 0x55
        /*0036*/ 	.short	(.L_322 - .L_321)


	//   ....[0]....
.L_321:
        /* <DEDUP_REMOVED lines=48> */


	//----- nvinfo : EIATTR_MERCURY_ISA_VERSION
	.align		4
.L_322:
        /*0320*/ 	.byte	0x03, 0x5f
        /*0322*/ 	.short	0x0000


	//----- nvinfo : EIATTR_COOP_GROUP_MASK_REGIDS
	.align		4
        /*0324*/ 	.byte	0x04, 0x29
        /*0326*/ 	.short	(.L_324 - .L_323)


	//   ....[0]....
.L_323:
        /*0328*/ 	.word	0xffffffff


	//----- nvinfo : EIATTR_COOP_GROUP_INSTR_OFFSETS
	.align		4
.L_324:
        /*032c*/ 	.byte	0x04, 0x28
        /*032e*/ 	.short	(.L_326 - .L_325)


	//   ....[0]....
.L_325:
        /*0330*/ 	.word	0x00000090


	//----- nvinfo : EIATTR_EXIT_INSTR_OFFSETS
	.align		4
.L_326:
        /*0334*/ 	.byte	0x04, 0x1c
        /*0336*/ 	.short	(.L_328 - .L_327)


	//   ....[0]....
.L_327:
        /*0338*/ 	.word	0x00000580


	//   ....[1]....
        /*033c*/ 	.word	0x00006d60


	//   ....[2]....
        /*0340*/ 	.word	0x00006e20


	//   ....[3]....
        /*0344*/ 	.word	0x00007f80


	//   ....[4]....
        /*0348*/ 	.word	0x00008030


	//----- nvinfo : EIATTR_MAX_THREADS
	.align		4
.L_328:
        /*034c*/ 	.byte	0x04, 0x05
        /*034e*/ 	.short	(.L_330 - .L_329)
.L_329:
        /*0350*/ 	.word	0x00000100
        /*0354*/ 	.word	0x00000001
        /*0358*/ 	.word	0x00000001


	//----- nvinfo : EIATTR_CRS_STACK_SIZE
	.align		4
.L_330:
        /*035c*/ 	.byte	0x04, 0x1e
        /*035e*/ 	.short	(.L_332 - .L_331)
.L_331:
        /*0360*/ 	.word	0x00000000
.L_332:


//--------------------- .nv.info._ZN7cutlass13device_kernelIN5flash19enable_sm80_to_sm89INS1_16FlashAttnBwdSm80INS1_25CollectiveMainloopBwdSm80ILi1ELi1EN4cute5tupleIJNS5_1CILi32EEENS7_ILi64EEENS7_ILi256EEEEEENS_6half_tEfNS_4arch4Sm80ELb1ELb0ELb0ELb0ELb0ELb0ELb0ELb0ELi2ELi2ELi2ELi1ELb1EEENS1_24CollectiveEpilogueBwdGQAISB_fSE_Li256ELb0ELb0EEENS1_25SingleTileBwdLPTSchedulerILb0ELi64ELb0EEEEEEEEEvNT_6ParamsE --------------------------
	.section	.nv.info._ZN7cutlass13device_kernelIN5flash19enable_sm80_to_sm89INS1_16FlashAttnBwdSm80INS1_25CollectiveMainloopBwdSm80ILi1ELi1EN4cute5tupleIJNS5_1CILi32EEENS7_ILi64EEENS7_ILi256EEEEEENS_6half_tEfNS_4arch4Sm80ELb1ELb0ELb0ELb0ELb0ELb0ELb0ELb0ELi2ELi2ELi2ELi1ELb1EEENS1_24CollectiveEpilogueBwdGQAISB_fSE_Li256ELb0ELb0EEENS1_25SingleTileBwdLPTSchedulerILb0ELi64ELb0EEEEEEEEEvNT_6ParamsE,"",@"SHT_CUDA_INFO"
	.sectionflags	@""
	.align	4


	//----- nvinfo : EIATTR_CUDA_API_VERSION
	.align		4
        /*0000*/ 	.byte	0x04, 0x37
        /*0002*/ 	.short	(.L_334 - .L_333)
.L_333:
        /*0004*/ 	.word	0x00000082


	//----- nvinfo : EIATTR_SW2861232_WAR
	.align		4
.L_334:
        /*0008*/ 	.byte	0x01, 0x35
	.zero		2


	//----- nvinfo : EIATTR_PARAM_CBANK
	.align		4
        /*000c*/ 	.byte	0x04, 0x0a
        /*000e*/ 	.short	(.L_336 - .L_335)
	.align		4
.L_335:
        /*0010*/ 	.word	index@(.nv.constant0._ZN7cutlass13device_kernelIN5flash19enable_sm80_to_sm89INS1_16FlashAttnBwdSm80INS1_25CollectiveMainloopBwdSm80ILi1ELi1EN4cute5tupleIJNS5_1CILi32EEENS7_ILi64EEENS7_ILi256EEEEEENS_6half_tEfNS_4arch4Sm80ELb1ELb0ELb0ELb0ELb0ELb0ELb0ELb0ELi2ELi2ELi2ELi1ELb1EEENS1_24CollectiveEpilogueBwdGQAISB_fSE_Li256ELb0ELb0EEENS1_25SingleTileBwdLPTSchedulerILb0ELi64ELb0EEEEEEEEEvNT_6ParamsE)
        /*0014*/ 	.short	0x0160
        /*0016*/ 	.short	0x0290


	//----- nvinfo : EIATTR_CBANK_PARAM_SIZE
	.align		4
.L_336:
        /*0018*/ 	.byte	0x03, 0x19
        /*001a*/ 	.short	0x0290


	//----- nvinfo : EIATTR_KPARAM_INFO
	.align		4
        /*001c*/ 	.byte	0x04, 0x17
        /*001e*/ 	.short	(.L_338 - .L_337)
.L_337:
        /*0020*/ 	.word	0x00000000
        /*0024*/ 	.short	0x0000
        /*0026*/ 	.short	0x0000
        /*0028*/ 	.byte	0x00, 0xf0, 0x41, 0x0a


	//----- nvinfo : EIATTR_MAXREG_COUNT
	.align		4
.L_338:
        /*002c*/ 	.byte	0x03, 0x1b
        /*002e*/ 	.short	0x00ff


	//----- nvinfo : EIATTR_NUM_BARRIERS
	.align		4
        /*0030*/ 	.byte	0x02, 0x4c
        /*0032*/ 	.byte	0x02
	.zero		1


	//----- nvinfo : EIATTR_ANNOTATIONS
	.align		4
        /*0034*/ 	.byte	0x04, 0x55
        /*0036*/ 	.short	(.L_340 - .L_339)


	//   ....[0]....
.L_339:
        /* <DEDUP_REMOVED lines=47> */


	//----- nvinfo : EIATTR_MERCURY_ISA_VERSION
	.align		4
.L_340:
        /*0318*/ 	.byte	0x03, 0x5f
        /*031a*/ 	.short	0x0000


	//----- nvinfo : EIATTR_COOP_GROUP_MASK_REGIDS
	.align		4
        /*031c*/ 	.byte	0x04, 0x29
        /*031e*/ 	.short	(.L_342 - .L_341)


	//   ....[0]....
.L_341:
        /*0320*/ 	.word	0xffffffff


	//----- nvinfo : EIATTR_COOP_GROUP_INSTR_OFFSETS
	.align		4
.L_342:
        /*0324*/ 	.byte	0x04, 0x28
        /*0326*/ 	.short	(.L_344 - .L_343)


	//   ....[0]....
.L_343:
        /*0328*/ 	.word	0x00000090


	//----- nvinfo : EIATTR_EXIT_INSTR_OFFSETS
	.align		4
.L_344:
        /*032c*/ 	.byte	0x04, 0x1c
        /*032e*/ 	.short	(.L_346 - .L_345)


	//   ....[0]....
.L_345:
        /*0330*/ 	.word	0x00000580


	//   ....[1]....
        /*0334*/ 	.word	0x00004f80


	//   ....[2]....
        /*0338*/ 	.word	0x00005a20


	//----- nvinfo : EIATTR_MAX_THREADS
	.align		4
.L_346:
        /*033c*/ 	.byte	0x04, 0x05
        /*033e*/ 	.short	(.L_348 - .L_347)
.L_347:
        /*0340*/ 	.word	0x00000100
        /*0344*/ 	.word	0x00000001
        /*0348*/ 	.word	0x00000001
.L_348:


//--------------------- .nv.info._ZN7cutlass13device_kernelIN5flash22FlashAttnBwdPreprocessIN4cute5tupleIJNS3_1CILi32EEENS5_ILi256EEEEEENS_6half_tEfNS_4arch4Sm80ELb1ELb0EEEEEvNT_6ParamsE --------------------------
	.section	.nv.info._ZN7cutlass13device_kernelIN5flash22FlashAttnBwdPreprocessIN4cute5tupleIJNS3_1CILi32EEENS5_ILi256EEEEEENS_6half_tEfNS_4arch4Sm80ELb1ELb0EEEEEvNT_6ParamsE,"",@"SHT_CUDA_INFO"
	.sectionflags	@""
	.align	4


	//----- nvinfo : EIATTR_CUDA_API_VERSION
	.align		4
        /*0000*/ 	.byte	0x04, 0x37
        /*0002*/ 	.short	(.L_350 - .L_349)
.L_349:
        /*0004*/ 	.word	0x00000082


	//----- nvinfo : EIATTR_SW2861232_WAR
	.align		4
.L_350:
        /*0008*/ 	.byte	0x01, 0x35
	.zero		2


	//----- nvinfo : EIATTR_PARAM_CBANK
	.align		4
        /*000c*/ 	.byte	0x04, 0x0a
        /*000e*/ 	.short	(.L_352 - .L_351)
	.align		4
.L_351:
        /*0010*/ 	.word	index@(.nv.constant0._ZN7cutlass13device_kernelIN5flash22FlashAttnBwdPreprocessIN4cute5tupleIJNS3_1CILi32EEENS5_ILi256EEEEEENS_6half_tEfNS_4arch4Sm80ELb1ELb0EEEEEvNT_6ParamsE)
        /*0014*/ 	.short	0x0160
        /*0016*/ 	.short	0x00f0


	//----- nvinfo : EIATTR_CBANK_PARAM_SIZE
	.align		4
.L_352:
        /*0018*/ 	.byte	0x03, 0x19
        /*001a*/ 	.short	0x00f0


	//----- nvinfo : EIATTR_KPARAM_INFO
	.align		4
        /*001c*/ 	.byte	0x04, 0x17
        /*001e*/ 	.short	(.L_354 - .L_353)
.L_353:
        /*0020*/ 	.word	0x00000000
        /*0024*/ 	.short	0x0000
        /*0026*/ 	.short	0x0000
        /*0028*/ 	.byte	0x00, 0xf0, 0xc1, 0x03


	//----- nvinfo : EIATTR_MAXREG_COUNT
	.align		4
.L_354:
        /*002c*/ 	.byte	0x03, 0x1b
        /*002e*/ 	.short	0x0080


	//----- nvinfo : EIATTR_MERCURY_ISA_VERSION
	.align		4
        /*0030*/ 	.byte	0x03, 0x5f
        /*0032*/ 	.short	0x0000


	//----- nvinfo : EIATTR_COOP_GROUP_MASK_REGIDS
	.align		4
        /*0034*/ 	.byte	0x04, 0x29
        /*0036*/ 	.short	(.L_356 - .L_355)


	//   ....[0]....
.L_355:
        /*0038*/ 	.word	0xffffffff


	//   ....[1]....
        /*003c*/ 	.word	0xffffffff


	//   ....[2]....
        /*0040*/ 	.word	0xffffffff


	//   ....[3]....
        /*0044*/ 	.word	0xffffffff


	//   ....[4]....
        /*0048*/ 	.word	0xffffffff


	//   ....[5]....
        /*004c*/ 	.word	0xffffffff


	//   ....[6]....
        /*0050*/ 	.word	0xffffffff


	//   ....[7]....
        /*0054*/ 	.word	0xffffffff


	//----- nvinfo : EIATTR_COOP_GROUP_INSTR_OFFSETS
	.align		4
.L_356:
        /*0058*/ 	.byte	0x04, 0x28
        /*005a*/ 	.short	(.L_358 - .L_357)


	//   ....[0]....
.L_357:
        /*005c*/ 	.word	0x00000f60


	//   ....[1]....
        /*0060*/ 	.word	0x00000f70


	//   ....[2]....
        /*0064*/ 	.word	0x00000fa0


	//   ....[3]....
        /*0068*/ 	.word	0x00000fc0


	//   ....[4]....
        /*006c*/ 	.word	0x00001010


	//   ....[5]....
        /*0070*/ 	.word	0x00001030


	//   ....[6]....
        /*0074*/ 	.word	0x00001070


	//   ....[7]....
        /*0078*/ 	.word	0x00001090


	//----- nvinfo : EIATTR_EXIT_INSTR_OFFSETS
	.align		4
.L_358:
        /*007c*/ 	.byte	0x04, 0x1c
        /*007e*/ 	.short	(.L_360 - .L_359)


	//   ....[0]....
.L_359:
        /*0080*/ 	.word	0x00001500


	//   ....[1]....
        /*0084*/ 	.word	0x00001560


	//----- nvinfo : EIATTR_CTAIDZ_USED
	.align		4
.L_360:
        /*0088*/ 	.byte	0x01, 0x04
	.zero		2


	//----- nvinfo : EIATTR_MAX_THREADS
	.align		4
        /*008c*/ 	.byte	0x04, 0x05
        /*008e*/ 	.short	(.L_362 - .L_361)
.L_361:
        /*0090*/ 	.word	0x00000100
        /*0094*/ 	.word	0x00000001
        /*0098*/ 	.word	0x00000001


	//----- nvinfo : EIATTR_CRS_STACK_SIZE
	.align		4
.L_362:
        /*009c*/ 	.byte	0x04, 0x1e
        /*009e*/ 	.short	(.L_364 - .L_363)
.L_363:
        /*00a0*/ 	.word	0x00000000
.L_364:


//--------------------- .nv.info._ZN7cutlass13device_kernelIN5flash19enable_sm80_to_sm89INS1_16FlashAttnBwdSm80INS1_25CollectiveMainloopBwdSm80ILi1ELi1EN4cute5tupleIJNS5_1CILi32EEENS7_ILi64EEENS7_ILi256EEEEEENS_6half_tEfNS_4arch4Sm80ELb1ELb0ELb0ELb1ELb0ELb0ELb0ELb0ELi2ELi2ELi2ELi1ELb1EEENS1_21CollectiveEpilogueBwdISB_SC_SE_Li256ELb1ELb0ELi4EEENS1_25SingleTileBwdLPTSchedulerILb1ELi64ELb0EEEEEEEEEvNT_6ParamsE --------------------------
	.section	.nv.info._ZN7cutlass13device_kernelIN5flash19enable_sm80_to_sm89INS1_16FlashAttnBwdSm80INS1_25CollectiveMainloopBwdSm80ILi1ELi1EN4cute5tupleIJNS5_1CILi32EEENS7_ILi64EEENS7_ILi256EEEEEENS_6half_tEfNS_4arch4Sm80ELb1ELb0ELb0ELb1ELb0ELb0ELb0ELb0ELi2ELi2ELi2ELi1ELb1EEENS1_21CollectiveEpilogueBwdISB_SC_SE_Li256ELb1ELb0ELi4EEENS1_25SingleTileBwdLPTSchedulerILb1ELi64ELb0EEEEEEEEEvNT_6ParamsE,"",@"SHT_CUDA_INFO"
	.sectionflags	@""
	.align	4


	//----- nvinfo : EIATTR_CUDA_API_VERSION
	.align		4
        /*0000*/ 	.byte	0x04, 0x37
        /*0002*/ 	.short	(.L_366 - .L_365)
.L_365:
        /*0004*/ 	.word	0x00000082


	//----- nvinfo : EIATTR_SW2861232_WAR
	.align		4
.L_366:
        /*0008*/ 	.byte	0x01, 0x35
	.zero		2


	//----- nvinfo : EIATTR_PARAM_CBANK
	.align		4
        /*000c*/ 	.byte	0x04, 0x0a
        /*000e*/ 	.short	(.L_368 - .L_367)
	.align		4
.L_367:
        /*0010*/ 	.word	index@(.nv.constant0._ZN7cutlass13device_kernelIN5flash19enable_sm80_to_sm89INS1_16FlashAttnBwdSm80INS1_25CollectiveMainloopBwdSm80ILi1ELi1EN4cute5tupleIJNS5_1CILi32EEENS7_ILi64EEENS7_ILi256EEEEEENS_6half_tEfNS_4arch4Sm80ELb1ELb0ELb0ELb1ELb0ELb0ELb0ELb0ELi2ELi2ELi2ELi1ELb1EEENS1_21CollectiveEpilogueBwdISB_SC_SE_Li256ELb1ELb0ELi4EEENS1_25SingleTileBwdLPTSchedulerILb1ELi64ELb0EEEEEEEEEvNT_6ParamsE)
        /*0014*/ 	.short	0x0160
        /*0016*/ 	.short	0x0288


	//----- nvinfo : EIATTR_CBANK_PARAM_SIZE
	.align		4
.L_368:
        /*0018*/ 	.byte	0x03, 0x19
        /*001a*/ 	.short	0x0288


	//----- nvinfo : EIATTR_KPARAM_INFO
	.align		4
        /*001c*/ 	.byte	0x04, 0x17
        /*001e*/ 	.short	(.L_370 - .L_369)
.L_369:
        /*0020*/ 	.word	0x00000000
        /*0024*/ 	.short	0x0000
        /*0026*/ 	.short	0x0000
        /*0028*/ 	.byte	0x00, 0xf0, 0x21, 0x0a


	//----- nvinfo : EIATTR_MAXREG_COUNT
	.align		4
.L_370:
        /*002c*/ 	.byte	0x03, 0x1b
        /*002e*/ 	.short	0x00ff


	//----- nvinfo : EIATTR_NUM_BARRIERS
	.align		4
        /*0030*/ 	.byte	0x02, 0x4c
        /*0032*/ 	.byte	0x02
	.zero		1


	//----- nvinfo : EIATTR_ANNOTATIONS
	.align		4
        /*0034*/ 	.byte	0x04, 0x55
        /*0036*/ 	.short	(.L_372 - .L_371)


	//   ....[0]....
.L_371:
        /* <DEDUP_REMOVED lines=42> */


	//----- nvinfo : EIATTR_MERCURY_ISA_VERSION
	.align		4
.L_372:
        /*02c8*/ 	.byte	0x03, 0x5f
        /*02ca*/ 	.short	0x0000


	//----- nvinfo : EIATTR_COOP_GROUP_MASK_REGIDS
	.align		4
        /*02cc*/ 	.byte	0x04, 0x29
        /*02ce*/ 	.short	(.L_374 - .L_373)


	//   ....[0]....
.L_373:
        /*02d0*/ 	.word	0xffffffff


	//----- nvinfo : EIATTR_COOP_GROUP_INSTR_OFFSETS
	.align		4
.L_374:
        /*02d4*/ 	.byte	0x04, 0x28
        /*02d6*/ 	.short	(.L_376 - .L_375)


	//   ....[0]....
.L_375:
        /*02d8*/ 	.word	0x00000060


	//----- nvinfo : EIATTR_EXIT_INSTR_OFFSETS
	.align		4
.L_376:
        /*02dc*/ 	.byte	0x04, 0x1c
        /*02de*/ 	.short	(.L_378 - .L_377)


	//   ....[0]....
.L_377:
        /*02e0*/ 	.word	0x000009d0


	//   ....[1]....
        /*02e4*/ 	.word	0x00007730


	//   ....[2]....
        /*02e8*/ 	.word	0x000077f0


	//   ....[3]....
        /*02ec*/ 	.word	0x00008b60


	//   ....[4]....
        /*02f0*/ 	.word	0x00008c20


	//----- nvinfo : EIATTR_MAX_THREADS
	.align		4
.L_378:
        /*02f4*/ 	.byte	0x04, 0x05
        /*02f6*/ 	.short	(.L_380 - .L_379)
.L_379:
        /*02f8*/ 	.word	0x00000100
        /*02fc*/ 	.word	0x00000001
        /*0300*/ 	.word	0x00000001


	//----- nvinfo : EIATTR_CRS_STACK_SIZE
	.align		4
.L_380:
        /*0304*/ 	.byte	0x04, 0x1e
        /*0306*/ 	.short	(.L_382 - .L_381)
.L_381:
        /*0308*/ 	.word	0x00000000
.L_382:


//--------------------- .nv.info._ZN7cutlass13device_kernelIN5flash32FlashAttnBwdPostprocessConvertdQIN4cute5tupleIJNS3_1CILi32EEENS5_ILi256EEEEEENS_6half_tEfNS_4arch4Sm80ELi256ENS3_8TiledMMAINS3_8MMA_AtomIJNS3_28SM80_16x8x16_F32F16F16F32_TNEEEENS3_6LayoutINS4_IJNS5_ILi1EEENS5_ILi8EEESH_EEENS4_IJNS5_ILi0EEESH_SK_EEEEENS4_IJNS5_ILi16EEENS5_ILi128EEESN_EEEEELb0EEEEEvNT_6ParamsE --------------------------
	.section	.nv.info._ZN7cutlass13device_kernelIN5flash32FlashAttnBwdPostprocessConvertdQIN4cute5tupleIJNS3_1CILi32EEENS5_ILi256EEEEEENS_6half_tEfNS_4arch4Sm80ELi256ENS3_8TiledMMAINS3_8MMA_AtomIJNS3_28SM80_16x8x16_F32F16F16F32_TNEEEENS3_6LayoutINS4_IJNS5_ILi1EEENS5_ILi8EEESH_EEENS4_IJNS5_ILi0EEESH_SK_EEEEENS4_IJNS5_ILi16EEENS5_ILi128EEESN_EEEEELb0EEEEEvNT_6ParamsE,"",@"SHT_CUDA_INFO"
	.sectionflags	@""
	.align	4


	//----- nvinfo : EIATTR_CUDA_API_VERSION
	.align		4
        /*0000*/ 	.byte	0x04, 0x37
        /*0002*/ 	.short	(.L_384 - .L_383)
.L_383:
        /*0004*/ 	.word	0x00000082


	//----- nvinfo : EIATTR_SW2861232_WAR
	.align		4
.L_384:
        /*0008*/ 	.byte	0x01, 0x35
	.zero		2


	//----- nvinfo : EIATTR_PARAM_CBANK
	.align		4
        /*000c*/ 	.byte	0x04, 0x0a
        /*000e*/ 	.short	(.L_386 - .L_385)
	.align		4
.L_385:
        /*0010*/ 	.word	index@(.nv.constant0._ZN7cutlass13device_kernelIN5flash32FlashAttnBwdPostprocessConvertdQIN4cute5tupleIJNS3_1CILi32EEENS5_ILi256EEEEEENS_6half_tEfNS_4arch4Sm80ELi256ENS3_8TiledMMAINS3_8MMA_AtomIJNS3_28SM80_16x8x16_F32F16F16F32_TNEEEENS3_6LayoutINS4_IJNS5_ILi1EEENS5_ILi8EEESH_EEENS4_IJNS5_ILi0EEESH_SK_EEEEENS4_IJNS5_ILi16EEENS5_ILi128EEESN_EEEEELb0EEEEEvNT_6ParamsE)
        /*0014*/ 	.short	0x0160
        /*0016*/ 	.short	0x0070


	//----- nvinfo : EIATTR_CBANK_PARAM_SIZE
	.align		4
.L_386:
        /*0018*/ 	.byte	0x03, 0x19
        /*001a*/ 	.short	0x0070


	//----- nvinfo : EIATTR_KPARAM_INFO
	.align		4
        /*001c*/ 	.byte	0x04, 0x17
        /*001e*/ 	.short	(.L_388 - .L_387)
.L_387:
        /*0020*/ 	.word	0x00000000
        /*0024*/ 	.short	0x0000
        /*0026*/ 	.short	0x0000
        /*0028*/ 	.byte	0x00, 0xf0, 0xc1, 0x01


	//----- nvinfo : EIATTR_MAXREG_COUNT
	.align		4
.L_388:
        /*002c*/ 	.byte	0x03, 0x1b
        /*002e*/ 	.short	0x0080


	//----- nvinfo : EIATTR_NUM_BARRIERS
	.align		4
        /*0030*/ 	.byte	0x02, 0x4c
        /*0032*/ 	.byte	0x01
	.zero		1


	//----- nvinfo : EIATTR_MERCURY_ISA_VERSION
	.align		4
        /*0034*/ 	.byte	0x03, 0x5f
        /*0036*/ 	.short	0x0000


	//----- nvinfo : EIATTR_EXIT_INSTR_OFFSETS
	.align		4
        /*0038*/ 	.byte	0x04, 0x1c
        /*003a*/ 	.short	(.L_390 - .L_389)


	//   ....[0]....
.L_389:
        /*003c*/ 	.word	0x00000180


	//   ....[1]....
        /*0040*/ 	.word	0x000011c0


	//   ....[2]....
        /*0044*/ 	.word	0x00001280


	//----- nvinfo : EIATTR_CTAIDZ_USED
	.align		4
.L_390:
        /*0048*/ 	.byte	0x01, 0x04
	.zero		2


	//----- nvinfo : EIATTR_MAX_THREADS
	.align		4
        /*004c*/ 	.byte	0x04, 0x05
        /*004e*/ 	.short	(.L_392 - .L_391)
.L_391:
        /*0050*/ 	.word	0x00000100
        /*0054*/ 	.word	0x00000001
        /*0058*/ 	.word	0x00000001


	//----- nvinfo : EIATTR_CRS_STACK_SIZE
	.align		4
.L_392:
        /*005c*/ 	.byte	0x04, 0x1e
        /*005e*/ 	.short	(.L_394 - .L_393)
.L_393:
        /*0060*/ 	.word	0x00000000
.L_394:


//--------------------- .nv.info._ZN7cutlass13device_kernelIN5flash19enable_sm80_to_sm89INS1_16FlashAttnBwdSm80INS1_25CollectiveMainloopBwdSm80ILi1ELi1EN4cute5tupleIJNS5_1CILi32EEENS7_ILi64EEENS7_ILi256EEEEEENS_6half_tEfNS_4arch4Sm80ELb1ELb0ELb0ELb1ELb0ELb0ELb0ELb0ELi2ELi2ELi2ELi1ELb1EEENS1_24CollectiveEpilogueBwdGQAISB_fSE_Li256ELb1ELb0EEENS1_25SingleTileBwdLPTSchedulerILb1ELi64ELb0EEEEEEEEEvNT_6ParamsE --------------------------
	.section	.nv.info._ZN7cutlass13device_kernelIN5flash19enable_sm80_to_sm89INS1_16FlashAttnBwdSm80INS1_25CollectiveMainloopBwdSm80ILi1ELi1EN4cute5tupleIJNS5_1CILi32EEENS7_ILi64EEENS7_ILi256EEEEEENS_6half_tEfNS_4arch4Sm80ELb1ELb0ELb0ELb1ELb0ELb0ELb0ELb0ELi2ELi2ELi2ELi1ELb1EEENS1_24CollectiveEpilogueBwdGQAISB_fSE_Li256ELb1ELb0EEENS1_25SingleTileBwdLPTSchedulerILb1ELi64ELb0EEEEEEEEEvNT_6ParamsE,"",@"SHT_CUDA_INFO"
	.sectionflags	@""
	.align	4


	//----- nvinfo : EIATTR_CUDA_API_VERSION
	.align		4
        /*0000*/ 	.byte	0x04, 0x37
        /*0002*/ 	.short	(.L_396 - .L_395)
.L_395:
        /*0004*/ 	.word	0x00000082


	//----- nvinfo : EIATTR_SW2861232_WAR
	.align		4
.L_396:
        /*0008*/ 	.byte	0x01, 0x35
	.zero		2


	//----- nvinfo : EIATTR_PARAM_CBANK
	.align		4
        /*000c*/ 	.byte	0x04, 0x0a
        /*000e*/ 	.short	(.L_398 - .L_397)
	.align		4
.L_397:
        /*0010*/ 	.word	index@(.nv.constant0._ZN7cutlass13device_kernelIN5flash19enable_sm80_to_sm89INS1_16FlashAttnBwdSm80INS1_25CollectiveMainloopBwdSm80ILi1ELi1EN4cute5tupleIJNS5_1CILi32EEENS7_ILi64EEENS7_ILi256EEEEEENS_6half_tEfNS_4arch4Sm80ELb1ELb0ELb0ELb1ELb0ELb0ELb0ELb0ELi2ELi2ELi2ELi1ELb1EEENS1_24CollectiveEpilogueBwdGQAISB_fSE_Li256ELb1ELb0EEENS1_25SingleTileBwdLPTSchedulerILb1ELi64ELb0EEEEEEEEEvNT_6ParamsE)
        /*0014*/ 	.short	0x0160
        /*0016*/ 	.short	0x0290


	//----- nvinfo : EIATTR_CBANK_PARAM_SIZE
	.align		4
.L_398:
        /*0018*/ 	.byte	0x03, 0x19
        /*001a*/ 	.short	0x0290


	//----- nvinfo : EIATTR_KPARAM_INFO
	.align		4
        /*001c*/ 	.byte	0x04, 0x17
        /*001e*/ 	.short	(.L_400 - .L_399)
.L_399:
        /*0020*/ 	.word	0x00000000
        /*0024*/ 	.short	0x0000
        /*0026*/ 	.short	0x0000
        /*0028*/ 	.byte	0x00, 0xf0, 0x41, 0x0a


	//----- nvinfo : EIATTR_MAXREG_COUNT
	.align		4
.L_400:
        /*002c*/ 	.byte	0x03, 0x1b
        /*002e*/ 	.short	0x00ff


	//----- nvinfo : EIATTR_NUM_BARRIERS
	.align		4
        /*0030*/ 	.byte	0x02, 0x4c
        /*0032*/ 	.byte	0x02
	.zero		1


	//----- nvinfo : EIATTR_ANNOTATIONS
	.align		4
        /*0034*/ 	.byte	0x04, 0x55
        /*0036*/ 	.short	(.L_402 - .L_401)


	//   ....[0]....
.L_401:
        /* <DEDUP_REMOVED lines=44> */


	//----- nvinfo : EIATTR_MERCURY_ISA_VERSION
	.align		4
.L_402:
        /*02e8*/ 	.byte	0x03, 0x5f
        /*02ea*/ 	.short	0x0000


	//----- nvinfo : EIATTR_COOP_GROUP_MASK_REGIDS
	.align		4
        /*02ec*/ 	.byte	0x04, 0x29
        /*02ee*/ 	.short	(.L_404 - .L_403)


	//   ....[0]....
.L_403:
        /*02f0*/ 	.word	0xffffffff


	//----- nvinfo : EIATTR_COOP_GROUP_INSTR_OFFSETS
	.align		4
.L_404:
        /*02f4*/ 	.byte	0x04, 0x28
        /*02f6*/ 	.short	(.L_406 - .L_405)


	//   ....[0]....
.L_405:
        /*02f8*/ 	.word	0x00000060


	//----- nvinfo : EIATTR_EXIT_INSTR_OFFSETS
	.align		4
.L_406:
        /*02fc*/ 	.byte	0x04, 0x1c
        /*02fe*/ 	.short	(.L_408 - .L_407)


	//   ....[0]....
.L_407:
        /*0300*/ 	.word	0x00000a00


	//   ....[1]....
        /*0304*/ 	.word	0x00005630


	//   ....[2]....
        /*0308*/ 	.word	0x000061a0


	//----- nvinfo : EIATTR_MAX_THREADS
	.align		4
.L_408:
        /*030c*/ 	.byte	0x04, 0x05
        /*030e*/ 	.short	(.L_410 - .L_409)
.L_409:
        /*0310*/ 	.word	0x00000100
        /*0314*/ 	.word	0x00000001
        /*0318*/ 	.word	0x00000001
.L_410:


//--------------------- .nv.info._ZN7cutlass13device_kernelIN5flash22FlashAttnBwdPreprocessIN4cute5tupleIJNS3_1CILi32EEENS5_ILi256EEEEEENS_6half_tEfNS_4arch4Sm80ELb1ELb1EEEEEvNT_6ParamsE --------------------------
	.section	.nv.info._ZN7cutlass13device_kernelIN5flash22FlashAttnBwdPreprocessIN4cute5tupleIJNS3_1CILi32EEENS5_ILi256EEEEEENS_6half_tEfNS_4arch4Sm80ELb1ELb1EEEEEvNT_6ParamsE,"",@"SHT_CUDA_INFO"
	.sectionflags	@""
	.align	4


	//----- nvinfo : EIATTR_CUDA_API_VERSION
	.align		4
        /*0000*/ 	.byte	0x04, 0x37
        /*0002*/ 	.short	(.L_412 - .L_411)
.L_411:
        /*0004*/ 	.word	0x00000082


	//----- nvinfo : EIATTR_SW2861232_WAR
	.align		4
.L_412:
        /*0008*/ 	.byte	0x01, 0x35
	.zero		2


	//----- nvinfo : EIATTR_PARAM_CBANK
	.align		4
        /*000c*/ 	.byte	0x04, 0x0a
        /*000e*/ 	.short	(.L_414 - .L_413)
	.align		4
.L_413:
        /*0010*/ 	.word	index@(.nv.constant0._ZN7cutlass13device_kernelIN5flash22FlashAttnBwdPreprocessIN4cute5tupleIJNS3_1CILi32EEENS5_ILi256EEEEEENS_6half_tEfNS_4arch4Sm80ELb1ELb1EEEEEvNT_6ParamsE)
        /*0014*/ 	.short	0x0160
        /*0016*/ 	.short	0x00f0


	//----- nvinfo : EIATTR_CBANK_PARAM_SIZE
	.align		4
.L_414:
        /*0018*/ 	.byte	0x03, 0x19
        /*001a*/ 	.short	0x00f0


	//----- nvinfo : EIATTR_KPARAM_INFO
	.align		4
        /*001c*/ 	.byte	0x04, 0x17
        /*001e*/ 	.short	(.L_416 - .L_415)
.L_415:
        /*0020*/ 	.word	0x00000000
        /*0024*/ 	.short	0x0000
        /*0026*/ 	.short	0x0000
        /*0028*/ 	.byte	0x00, 0xf0, 0xc1, 0x03


	//----- nvinfo : EIATTR_MAXREG_COUNT
	.align		4
.L_416:
        /*002c*/ 	.byte	0x03, 0x1b
        /*002e*/ 	.short	0x0080


	//----- nvinfo : EIATTR_MERCURY_ISA_VERSION
	.align		4
        /*0030*/ 	.byte	0x03, 0x5f
        /*0032*/ 	.short	0x0000


	//----- nvinfo : EIATTR_COOP_GROUP_MASK_REGIDS
	.align		4
        /*0034*/ 	.byte	0x04, 0x29
        /*0036*/ 	.short	(.L_418 - .L_417)


	//   ....[0]....
.L_417:
        /*0038*/ 	.word	0xffffffff


	//   ....[1]....
        /*003c*/ 	.word	0xffffffff


	//   ....[2]....
        /*0040*/ 	.word	0xffffffff


	//   ....[3]....
        /*0044*/ 	.word	0xffffffff


	//   ....[4]....
        /*0048*/ 	.word	0xffffffff


	//   ....[5]....
        /*004c*/ 	.word	0xffffffff


	//   ....[6]....
        /*0050*/ 	.word	0xffffffff


	//   ....[7]....
        /*0054*/ 	.word	0xffffffff


	//----- nvinfo : EIATTR_COOP_GROUP_INSTR_OFFSETS
	.align		4
.L_418:
        /*0058*/ 	.byte	0x04, 0x28
        /*005a*/ 	.short	(.L_420 - .L_419)


	//   ....[0]....
.L_419:
        /*005c*/ 	.word	0x000010f0


	//   ....[1]....
        /*0060*/ 	.word	0x00001100


	//   ....[2]....
        /*0064*/ 	.word	0x00001130


	//   ....[3]....
        /*0068*/ 	.word	0x00001140


	//   ....[4]....
        /*006c*/ 	.word	0x000011a0


	//   ....[5]....
        /*0070*/ 	.word	0x000011d0


	//   ....[6]....
        /*0074*/ 	.word	0x00001230


	//   ....[7]....
        /*0078*/ 	.word	0x00001250


	//----- nvinfo : EIATTR_EXIT_INSTR_OFFSETS
	.align		4
.L_420:
        /*007c*/ 	.byte	0x04, 0x1c
        /*007e*/ 	.short	(.L_422 - .L_421)


	//   ....[0]....
.L_421:
        /*0080*/ 	.word	0x00000180


	//   ....[1]....
        /*0084*/ 	.word	0x00001730


	//   ....[2]....
        /*0088*/ 	.word	0x00001780


	//----- nvinfo : EIATTR_CTAIDZ_USED
	.align		4
.L_422:
        /*008c*/ 	.byte	0x01, 0x04
	.zero		2


	//----- nvinfo : EIATTR_MAX_THREADS
	.align		4
        /*0090*/ 	.byte	0x04, 0x05
        /*0092*/ 	.short	(.L_424 - .L_423)
.L_423:
        /*0094*/ 	.word	0x00000100
        /*0098*/ 	.word	0x00000001
        /*009c*/ 	.word	0x00000001


	//----- nvinfo : EIATTR_CRS_STACK_SIZE
	.align		4
.L_424:
        /*00a0*/ 	.byte	0x04, 0x1e
        /*00a2*/ 	.short	(.L_426 - .L_425)
.L_425:
        /*00a4*/ 	.word	0x00000000
.L_426:


//--------------------- .nv.info._ZN7cutlass13device_kernelIN5flash19enable_sm80_to_sm89INS1_16FlashAttnBwdSm80INS1_25CollectiveMainloopBwdSm80ILi1ELi1EN4cute5tupleIJNS5_1CILi64EEES8_NS7_ILi256EEEEEENS_6half_tEfNS_4arch4Sm80ELb0ELb0ELb0ELb0ELb0ELb0ELb0ELb0ELi2ELi4ELi2ELi2ELb0EEENS1_21CollectiveEpilogueBwdISA_SB_SD_Li256ELb0ELb0ELi4EEENS1_19SingleTileSchedulerILb0ELb0ELb0ELi64EEEEEEEEEvNT_6ParamsE --------------------------
	.section	.nv.info._ZN7cutlass13device_kernelIN5flash19enable_sm80_to_sm89INS1_16FlashAttnBwdSm80INS1_25CollectiveMainloopBwdSm80ILi1ELi1EN4cute5tupleIJNS5_1CILi64EEES8_NS7_ILi256EEEEEENS_6half_tEfNS_4arch4Sm80ELb0ELb0ELb0ELb0ELb0ELb0ELb0ELb0ELi2ELi4ELi2ELi2ELb0EEENS1_21CollectiveEpilogueBwdISA_SB_SD_Li256ELb0ELb0ELi4EEENS1_19SingleTileSchedulerILb0ELb0ELb0ELi64EEEEEEEEEvNT_6ParamsE,"",@"SHT_CUDA_INFO"
	.sectionflags	@""
	.align	4


	//----- nvinfo : EIATTR_CUDA_API_VERSION
	.align		4
        /*0000*/ 	.byte	0x04, 0x37
        /*0002*/ 	.short	(.L_428 - .L_427)
.L_427:
        /*0004*/ 	.word	0x00000082


	//----- nvinfo : EIATTR_SW2861232_WAR
	.align		4
.L_428:
        /*0008*/ 	.byte	0x01, 0x35
	.zero		2


	//----- nvinfo : EIATTR_PARAM_CBANK
	.align		4
        /*000c*/ 	.byte	0x04, 0x0a
        /*000e*/ 	.short	(.L_430 - .L_429)
	.align		4
.L_429:
        /*0010*/ 	.word	index@(.nv.constant0._ZN7cutlass13device_kernelIN5flash19enable_sm80_to_sm89INS1_16FlashAttnBwdSm80INS1_25CollectiveMainloopBwdSm80ILi1ELi1EN4cute5tupleIJNS5_1CILi64EEES8_NS7_ILi256EEEEEENS_6half_tEfNS_4arch4Sm80ELb0ELb0ELb0ELb0ELb0ELb0ELb0ELb0ELi2ELi4ELi2ELi2ELb0EEENS1_21CollectiveEpilogueBwdISA_SB_SD_Li256ELb0ELb0ELi4EEENS1_19SingleTileSchedulerILb0ELb0ELb0ELi64EEEEEEEEEvNT_6ParamsE)
        /*0014*/ 	.short	0x0160
        /*0016*/ 	.short	0x0270


	//----- nvinfo : EIATTR_CBANK_PARAM_SIZE
	.align		4
.L_430:
        /*0018*/ 	.byte	0x03, 0x19
        /*001a*/ 	.short	0x0270


	//----- nvinfo : EIATTR_KPARAM_INFO
	.align		4
        /*001c*/ 	.byte	0x04, 0x17
        /*001e*/ 	.short	(.L_432 - .L_431)
.L_431:
        /*0020*/ 	.word	0x00000000
        /*0024*/ 	.short	0x0000
        /*0026*/ 	.short	0x0000
        /*0028*/ 	.byte	0x00, 0xf0, 0xc1, 0x09


	//----- nvinfo : EIATTR_MAXREG_COUNT
	.align		4
.L_432:
        /*002c*/ 	.byte	0x03, 0x1b
        /*002e*/ 	.short	0x00ff


	//----- nvinfo : EIATTR_NUM_BARRIERS
	.align		4
        /*0030*/ 	.byte	0x02, 0x4c
        /*0032*/ 	.byte	0x02
	.zero		1


	//----- nvinfo : EIATTR_ANNOTATIONS
	.align		4
        /*0034*/ 	.byte	0x04, 0x55
        /*0036*/ 	.short	(.L_434 - .L_433)


	//   ....[0]....
.L_433:
        /*0038*/ 	.word	0x00000001
        /*003c*/ 	.byte	0xd0, 0x02, 0x00, 0x00, 0x01, 0x00, 0x00, 0x00, 0xf0, 0x1a, 0x00, 0x00, 0x01, 0x00, 0x00, 0x00
        /*004c*/ 	.byte	0x20, 0x1e, 0x00, 0x00, 0x01, 0x00, 0x00, 0x00, 0x90, 0x24, 0x00, 0x00, 0x01, 0x00, 0x00, 0x00
        /*005c*/ 	.byte	0xf0, 0x4e, 0x00, 0x00, 0x01, 0x00, 0x00, 0x00, 0x30, 0x50, 0x00, 0x00


	//----- nvinfo : EIATTR_MERCURY_ISA_VERSION
	.align		4
.L_434:
        /*0068*/ 	.byte	0x03, 0x5f
        /*006a*/ 	.short	0x0000


	//----- nvinfo : EIATTR_EXIT_INSTR_OFFSETS
	.align		4
        /*006c*/ 	.byte	0x04, 0x1c
        /*006e*/ 	.short	(.L_436 - .L_435)


	//   ....[0]....
.L_435:
        /*0070*/ 	.word	0x00000040


	//   ....[1]....
        /*0074*/ 	.word	0x000078f0


	//   ....[2]....
        /*0078*/ 	.word	0x000079a0


	//----- nvinfo : EIATTR_CTAIDZ_USED
	.align		4
.L_436:
        /*007c*/ 	.byte	0x01, 0x04
	.zero		2


	//----- nvinfo : EIATTR_MAX_THREADS
	.align		4
        /*0080*/ 	.byte	0x04, 0x05
        /*0082*/ 	.short	(.L_438 - .L_437)
.L_437:
        /*0084*/ 	.word	0x00000100
        /*0088*/ 	.word	0x00000001
        /*008c*/ 	.word	0x00000001


	//----- nvinfo : EIATTR_CRS_STACK_SIZE
	.align		4
.L_438:
        /*0090*/ 	.byte	0x04, 0x1e
        /*0092*/ 	.short	(.L_440 - .L_439)
.L_439:
        /*0094*/ 	.word	0x00000000
.L_440:


//--------------------- .nv.info._ZN7cutlass13device_kernelIN5flash19enable_sm80_to_sm89INS1_16FlashAttnBwdSm80INS1_25CollectiveMainloopBwdSm80ILi1ELi1EN4cute5tupleIJNS5_1CILi64EEES8_NS7_ILi256EEEEEENS_6half_tEfNS_4arch4Sm80ELb0ELb0ELb0ELb0ELb0ELb0ELb0ELb0ELi2ELi4ELi2ELi2ELb0EEENS1_24CollectiveEpilogueBwdGQAISA_fSD_Li256ELb0ELb0EEENS1_19SingleTileSchedulerILb0ELb0ELb0ELi64EEEEEEEEEvNT_6ParamsE --------------------------
	.section	.nv.info._ZN7cutlass13device_kernelIN5flash19enable_sm80_to_sm89INS1_16FlashAttnBwdSm80INS1_25CollectiveMainloopBwdSm80ILi1ELi1EN4cute5tupleIJNS5_1CILi64EEES8_NS7_ILi256EEEEEENS_6half_tEfNS_4arch4Sm80ELb0ELb0ELb0ELb0ELb0ELb0ELb0ELb0ELi2ELi4ELi2ELi2ELb0EEENS1_24CollectiveEpilogueBwdGQAISA_fSD_Li256ELb0ELb0EEENS1_19SingleTileSchedulerILb0ELb0ELb0ELi64EEEEEEEEEvNT_6ParamsE,"",@"SHT_CUDA_INFO"
	.sectionflags	@""
	.align	4


	//----- nvinfo : EIATTR_CUDA_API_VERSION
	.align		4
        /*0000*/ 	.byte	0x04, 0x37
        /*0002*/ 	.short	(.L_442 - .L_441)
.L_441:
        /*0004*/ 	.word	0x00000082


	//----- nvinfo : EIATTR_SW2861232_WAR
	.align		4
.L_442:
        /*0008*/ 	.byte	0x01, 0x35
	.zero		2


	//----- nvinfo : EIATTR_PARAM_CBANK
	.align		4
        /*000c*/ 	.byte	0x04, 0x0a
        /*000e*/ 	.short	(.L_444 - .L_443)
	.align		4
.L_443:
        /*0010*/ 	.word	index@(.nv.constant0._ZN7cutlass13device_kernelIN5flash19enable_sm80_to_sm89INS1_16FlashAttnBwdSm80INS1_25CollectiveMainloopBwdSm80ILi1ELi1EN4cute5tupleIJNS5_1CILi64EEES8_NS7_ILi256EEEEEENS_6half_tEfNS_4arch4Sm80ELb0ELb0ELb0ELb0ELb0ELb0ELb0ELb0ELi2ELi4ELi2ELi2ELb0EEENS1_24CollectiveEpilogueBwdGQAISA_fSD_Li256ELb0ELb0EEENS1_19SingleTileSchedulerILb0ELb0ELb0ELi64EEEEEEEEEvNT_6ParamsE)
        /*0014*/ 	.short	0x0160
        /*0016*/ 	.short	0x0278


	//----- nvinfo : EIATTR_CBANK_PARAM_SIZE
	.align		4
.L_444:
        /*0018*/ 	.byte	0x03, 0x19
        /*001a*/ 	.short	0x0278


	//----- nvinfo : EIATTR_KPARAM_INFO
	.align		4
        /*001c*/ 	.byte	0x04, 0x17
        /*001e*/ 	.short	(.L_446 - .L_445)
.L_445:
        /*0020*/ 	.word	0x00000000
        /*0024*/ 	.short	0x0000
        /*0026*/ 	.short	0x0000
        /*0028*/ 	.byte	0x00, 0xf0, 0xe1, 0x09


	//----- nvinfo : EIATTR_MAXREG_COUNT
	.align		4
.L_446:
        /*002c*/ 	.byte	0x03, 0x1b
        /*002e*/ 	.short	0x00ff


	//----- nvinfo : EIATTR_NUM_BARRIERS
	.align		4
        /*0030*/ 	.byte	0x02, 0x4c
        /*0032*/ 	.byte	0x02
	.zero		1


	//----- nvinfo : EIATTR_ANNOTATIONS
	.align		4
        /*0034*/ 	.byte	0x04, 0x55
        /*0036*/ 	.short	(.L_448 - .L_447)


	//   ....[0]....
.L_447:
        /* <DEDUP_REMOVED lines=10> */


	//----- nvinfo : EIATTR_MERCURY_ISA_VERSION
	.align		4
.L_448:
        /*00c8*/ 	.byte	0x03, 0x5f
        /*00ca*/ 	.short	0x0000


	//----- nvinfo : EIATTR_EXIT_INSTR_OFFSETS
	.align		4
        /*00cc*/ 	.byte	0x04, 0x1c
        /*00ce*/ 	.short	(.L_450 - .L_449)


	//   ....[0]....
.L_449:
        /*00d0*/ 	.word	0x00000040


	//   ....[1]....
        /*00d4*/ 	.word	0x00006690


	//----- nvinfo : EIATTR_CTAIDZ_USED
	.align		4
.L_450:
        /*00d8*/ 	.byte	0x01, 0x04
	.zero		2


	//----- nvinfo : EIATTR_MAX_THREADS
	.align		4
        /*00dc*/ 	.byte	0x04, 0x05
        /*00de*/ 	.short	(.L_452 - .L_451)
.L_451:
        /*00e0*/ 	.word	0x00000100
        /*00e4*/ 	.word	0x00000001
        /*00e8*/ 	.word	0x00000001
.L_452:


//--------------------- .nv.info._ZN7cutlass13device_kernelIN5flash19enable_sm80_to_sm89INS1_16FlashAttnBwdSm80INS1_25CollectiveMainloopBwdSm80ILi1ELi1EN4cute5tupleIJNS5_1CILi64EEES8_NS7_ILi256EEEEEENS_6half_tEfNS_4arch4Sm80ELb0ELb0ELb0ELb1ELb0ELb0ELb0ELb0ELi2ELi4ELi2ELi2ELb0EEENS1_21CollectiveEpilogueBwdISA_SB_SD_Li256ELb1ELb0ELi4EEENS1_19SingleTileSchedulerILb1ELb0ELb0ELi64EEEEEEEEEvNT_6ParamsE --------------------------
	.section	.nv.info._ZN7cutlass13device_kernelIN5flash19enable_sm80_to_sm89INS1_16FlashAttnBwdSm80INS1_25CollectiveMainloopBwdSm80ILi1ELi1EN4cute5tupleIJNS5_1CILi64EEES8_NS7_ILi256EEEEEENS_6half_tEfNS_4arch4Sm80ELb0ELb0ELb0ELb1ELb0ELb0ELb0ELb0ELi2ELi4ELi2ELi2ELb0EEENS1_21CollectiveEpilogueBwdISA_SB_SD_Li256ELb1ELb0ELi4EEENS1_19SingleTileSchedulerILb1ELb0ELb0ELi64EEEEEEEEEvNT_6ParamsE,"",@"SHT_CUDA_INFO"
	.sectionflags	@""
	.align	4


	//----- nvinfo : EIATTR_CUDA_API_VERSION
	.align		4
        /*0000*/ 	.byte	0x04, 0x37
        /*0002*/ 	.short	(.L_454 - .L_453)
.L_453:
        /*0004*/ 	.word	0x00000082


	//----- nvinfo : EIATTR_SW2861232_WAR
	.align		4
.L_454:
        /*0008*/ 	.byte	0x01, 0x35
	.zero		2


	//----- nvinfo : EIATTR_PARAM_CBANK
	.align		4
        /*000c*/ 	.byte	0x04, 0x0a
        /*000e*/ 	.short	(.L_456 - .L_455)
	.align		4
.L_455:
        /*0010*/ 	.word	index@(.nv.constant0._ZN7cutlass13device_kernelIN5flash19enable_sm80_to_sm89INS1_16FlashAttnBwdSm80INS1_25CollectiveMainloopBwdSm80ILi1ELi1EN4cute5tupleIJNS5_1CILi64EEES8_NS7_ILi256EEEEEENS_6half_tEfNS_4arch4Sm80ELb0ELb0ELb0ELb1ELb0ELb0ELb0ELb0ELi2ELi4ELi2ELi2ELb0EEENS1_21CollectiveEpilogueBwdISA_SB_SD_Li256ELb1ELb0ELi4EEENS1_19SingleTileSchedulerILb1ELb0ELb0ELi64EEEEEEEEEvNT_6ParamsE)
        /*0014*/ 	.short	0x0160
        /*0016*/ 	.short	0x0270


	//----- nvinfo : EIATTR_CBANK_PARAM_SIZE
	.align		4
.L_456:
        /*0018*/ 	.byte	0x03, 0x19
        /*001a*/ 	.short	0x0270


	//----- nvinfo : EIATTR_KPARAM_INFO
	.align		4
        /*001c*/ 	.byte	0x04, 0x17
        /*001e*/ 	.short	(.L_458 - .L_457)
.L_457:
        /*0020*/ 	.word	0x00000000
        /*0024*/ 	.short	0x0000
        /*0026*/ 	.short	0x0000
        /*0028*/ 	.byte	0x00, 0xf0, 0xc1, 0x09


	//----- nvinfo : EIATTR_MAXREG_COUNT
	.align		4
.L_458:
        /*002c*/ 	.byte	0x03, 0x1b
        /*002e*/ 	.short	0x00ff


	//----- nvinfo : EIATTR_NUM_BARRIERS
	.align		4
        /*0030*/ 	.byte	0x02, 0x4c
        /*0032*/ 	.byte	0x02
	.zero		1


	//----- nvinfo : EIATTR_ANNOTATIONS
	.align		4
        /*0034*/ 	.byte	0x04, 0x55
        /*0036*/ 	.short	(.L_460 - .L_459)


	//   ....[0]....
.L_459:
        /* <DEDUP_REMOVED lines=11> */


	//----- nvinfo : EIATTR_MERCURY_ISA_VERSION
	.align		4
.L_460:
        /*00d0*/ 	.byte	0x03, 0x5f
        /*00d2*/ 	.short	0x0000


	//----- nvinfo : EIATTR_COOP_GROUP_MASK_REGIDS
	.align		4
        /*00d4*/ 	.byte	0x04, 0x29
        /*00d6*/ 	.short	(.L_462 - .L_461)


	//   ....[0]....
.L_461:
        /*00d8*/ 	.word	0xffffffff


	//----- nvinfo : EIATTR_COOP_GROUP_INSTR_OFFSETS
	.align		4
.L_462:
        /*00dc*/ 	.byte	0x04, 0x28
        /*00de*/ 	.short	(.L_464 - .L_463)


	//   ....[0]....
.L_463:
        /*00e0*/ 	.word	0x000000a0


	//----- nvinfo : EIATTR_EXIT_INSTR_OFFSETS
	.align		4
.L_464:
        /*00e4*/ 	.byte	0x04, 0x1c
        /*00e6*/ 	.short	(.L_466 - .L_465)


	//   ....[0]....
.L_465:
        /*00e8*/ 	.word	0x00000340


	//   ....[1]....
        /*00ec*/ 	.word	0x00007f70


	//   ....[2]....
        /*00f0*/ 	.word	0x00008030


	//   ....[3]....
        /*00f4*/ 	.word	0x00009280


	//   ....[4]....
        /*00f8*/ 	.word	0x00009340


	//----- nvinfo : EIATTR_CTAIDZ_USED
	.align		4
.L_466:
        /*00fc*/ 	.byte	0x01, 0x04
	.zero		2


	//----- nvinfo : EIATTR_MAX_THREADS
	.align		4
        /*0100*/ 	.byte	0x04, 0x05
        /*0102*/ 	.short	(.L_468 - .L_467)
.L_467:
        /*0104*/ 	.word	0x00000100
        /*0108*/ 	.word	0x00000001
        /*010c*/ 	.word	0x00000001


	//----- nvinfo : EIATTR_CRS_STACK_SIZE
	.align		4
.L_468:
        /*0110*/ 	.byte	0x04, 0x1e
        /*0112*/ 	.short	(.L_470 - .L_469)
.L_469:
        /*0114*/ 	.word	0x00000000
.L_470:


//--------------------- .nv.info._ZN7cutlass13device_kernelIN5flash19enable_sm80_to_sm89INS1_16FlashAttnBwdSm80INS1_25CollectiveMainloopBwdSm80ILi1ELi1EN4cute5tupleIJNS5_1CILi64EEES8_NS7_ILi256EEEEEENS_6half_tEfNS_4arch4Sm80ELb0ELb0ELb0ELb1ELb0ELb0ELb0ELb0ELi2ELi4ELi2ELi2ELb0EEENS1_24CollectiveEpilogueBwdGQAISA_fSD_Li256ELb1ELb0EEENS1_19SingleTileSchedulerILb1ELb0ELb0ELi64EEEEEEEEEvNT_6ParamsE --------------------------
	.section	.nv.info._ZN7cutlass13device_kernelIN5flash19enable_sm80_to_sm89INS1_16FlashAttnBwdSm80INS1_25CollectiveMainloopBwdSm80ILi1ELi1EN4cute5tupleIJNS5_1CILi64EEES8_NS7_ILi256EEEEEENS_6half_tEfNS_4arch4Sm80ELb0ELb0ELb0ELb1ELb0ELb0ELb0ELb0ELi2ELi4ELi2ELi2ELb0EEENS1_24CollectiveEpilogueBwdGQAISA_fSD_Li256ELb1ELb0EEENS1_19SingleTileSchedulerILb1ELb0ELb0ELi64EEEEEEEEEvNT_6ParamsE,"",@"SHT_CUDA_INFO"
	.sectionflags	@""
	.align	4


	//----- nvinfo : EIATTR_CUDA_API_VERSION
	.align		4
        /*0000*/ 	.byte	0x04, 0x37
        /*0002*/ 	.short	(.L_472 - .L_471)
.L_471:
        /*0004*/ 	.word	0x00000082


	//----- nvinfo : EIATTR_SW2861232_WAR
	.align		4
.L_472:
        /*0008*/ 	.byte	0x01, 0x35
	.zero		2


	//----- nvinfo : EIATTR_PARAM_CBANK
	.align		4
        /*000c*/ 	.byte	0x04, 0x0a
        /*000e*/ 	.short	(.L_474 - .L_473)
	.align		4
.L_473:
        /*0010*/ 	.word	index@(.nv.constant0._ZN7cutlass13device_kernelIN5flash19enable_sm80_to_sm89INS1_16FlashAttnBwdSm80INS1_25CollectiveMainloopBwdSm80ILi1ELi1EN4cute5tupleIJNS5_1CILi64EEES8_NS7_ILi256EEEEEENS_6half_tEfNS_4arch4Sm80ELb0ELb0ELb0ELb1ELb0ELb0ELb0ELb0ELi2ELi4ELi2ELi2ELb0EEENS1_24CollectiveEpilogueBwdGQAISA_fSD_Li256ELb1ELb0EEENS1_19SingleTileSchedulerILb1ELb0ELb0ELi64EEEEEEEEEvNT_6ParamsE)
        /*0014*/ 	.short	0x0160
        /*0016*/ 	.short	0x0278


	//----- nvinfo : EIATTR_CBANK_PARAM_SIZE
	.align		4
.L_474:
        /*0018*/ 	.byte	0x03, 0x19
        /*001a*/ 	.short	0x0278


	//----- nvinfo : EIATTR_KPARAM_INFO
	.align		4
        /*001c*/ 	.byte	0x04, 0x17
        /*001e*/ 	.short	(.L_476 - .L_475)
.L_475:
        /*0020*/ 	.word	0x00000000
        /*0024*/ 	.short	0x0000
        /*0026*/ 	.short	0x0000
        /*0028*/ 	.byte	0x00, 0xf0, 0xe1, 0x09


	//----- nvinfo : EIATTR_MAXREG_COUNT
	.align		4
.L_476:
        /*002c*/ 	.byte	0x03, 0x1b
        /*002e*/ 	.short	0x00ff


	//----- nvinfo : EIATTR_NUM_BARRIERS
	.align		4
        /*0030*/ 	.byte	0x02, 0x4c
        /*0032*/ 	.byte	0x02
	.zero		1


	//----- nvinfo : EIATTR_ANNOTATIONS
	.align		4
        /*0034*/ 	.byte	0x04, 0x55
        /*0036*/ 	.short	(.L_478 - .L_477)


	//   ....[0]....
.L_477:
        /* <DEDUP_REMOVED lines=10> */


	//----- nvinfo : EIATTR_MERCURY_ISA_VERSION
	.align		4
.L_478:
        /*00c8*/ 	.byte	0x03, 0x5f
        /*00ca*/ 	.short	0x0000


	//----- nvinfo : EIATTR_COOP_GROUP_MASK_REGIDS
	.align		4
        /*00cc*/ 	.byte	0x04, 0x29
        /*00ce*/ 	.short	(.L_480 - .L_479)


	//   ....[0]....
.L_479:
        /*00d0*/ 	.word	0xffffffff


	//----- nvinfo : EIATTR_COOP_GROUP_INSTR_OFFSETS
	.align		4
.L_480:
        /*00d4*/ 	.byte	0x04, 0x28
        /*00d6*/ 	.short	(.L_482 - .L_481)


	//   ....[0]....
.L_481:
        /*00d8*/ 	.word	0x000000a0


	//----- nvinfo : EIATTR_EXIT_INSTR_OFFSETS
	.align		4
.L_482:
        /*00dc*/ 	.byte	0x04, 0x1c
        /*00de*/ 	.short	(.L_484 - .L_483)


	//   ....[0]....
.L_483:
        /*00e0*/ 	.word	0x00000340


	//   ....[1]....
        /*00e4*/ 	.word	0x00006120


	//   ....[2]....
        /*00e8*/ 	.word	0x00006c60


	//----- nvinfo : EIATTR_CTAIDZ_USED
	.align		4
.L_484:
        /*00ec*/ 	.byte	0x01, 0x04
	.zero		2


	//----- nvinfo : EIATTR_MAX_THREADS
	.align		4
        /*00f0*/ 	.byte	0x04, 0x05
        /*00f2*/ 	.short	(.L_486 - .L_485)
.L_485:
        /*00f4*/ 	.word	0x00000100
        /*00f8*/ 	.word	0x00000001
        /*00fc*/ 	.word	0x00000001
.L_486:


//--------------------- .nv.info._ZN7cutlass13device_kernelIN5flash19enable_sm80_to_sm89INS1_16FlashAttnBwdSm80INS1_25CollectiveMainloopBwdSm80ILi1ELi1EN4cute5tupleIJNS5_1CILi64EEES8_NS7_ILi256EEEEEENS_6half_tEfNS_4arch4Sm80ELb0ELb1ELb0ELb0ELb0ELb0ELb0ELb0ELi2ELi4ELi2ELi2ELb0EEENS1_21CollectiveEpilogueBwdISA_SB_SD_Li256ELb0ELb0ELi4EEENS1_19SingleTileSchedulerILb0ELb0ELb0ELi64EEEEEEEEEvNT_6ParamsE --------------------------
	.section	.nv.info._ZN7cutlass13device_kernelIN5flash19enable_sm80_to_sm89INS1_16FlashAttnBwdSm80INS1_25CollectiveMainloopBwdSm80ILi1ELi1EN4cute5tupleIJNS5_1CILi64EEES8_NS7_ILi256EEEEEENS_6half_tEfNS_4arch4Sm80ELb0ELb1ELb0ELb0ELb0ELb0ELb0ELb0ELi2ELi4ELi2ELi2ELb0EEENS1_21CollectiveEpilogueBwdISA_SB_SD_Li256ELb0ELb0ELi4EEENS1_19SingleTileSchedulerILb0ELb0ELb0ELi64EEEEEEEEEvNT_6ParamsE,"",@"SHT_CUDA_INFO"
	.sectionflags	@""
	.align	4


	//----- nvinfo : EIATTR_CUDA_API_VERSION
	.align		4
        /*0000*/ 	.byte	0x04, 0x37
        /*0002*/ 	.short	(.L_488 - .L_487)
.L_487:
        /*0004*/ 	.word	0x00000082


	//----- nvinfo : EIATTR_SW2861232_WAR
	.align		4
.L_488:
        /*0008*/ 	.byte	0x01, 0x35
	.zero		2


	//----- nvinfo : EIATTR_PARAM_CBANK
	.align		4
        /*000c*/ 	.byte	0x04, 0x0a
        /*000e*/ 	.short	(.L_490 - .L_489)
	.align		4
.L_489:
        /*0010*/ 	.word	index@(.nv.constant0._ZN7cutlass13device_kernelIN5flash19enable_sm80_to_sm89INS1_16FlashAttnBwdSm80INS1_25CollectiveMainloopBwdSm80ILi1ELi1EN4cute5tupleIJNS5_1CILi64EEES8_NS7_ILi256EEEEEENS_6half_tEfNS_4arch4Sm80ELb0ELb1ELb0ELb0ELb0ELb0ELb0ELb0ELi2ELi4ELi2ELi2ELb0EEENS1_21CollectiveEpilogueBwdISA_SB_SD_Li256ELb0ELb0ELi4EEENS1_19SingleTileSchedulerILb0ELb0ELb0ELi64EEEEEEEEEvNT_6ParamsE)
        /*0014*/ 	.short	0x0160
        /*0016*/ 	.short	0x0270


	//----- nvinfo : EIATTR_CBANK_PARAM_SIZE
	.align		4
.L_490:
        /*0018*/ 	.byte	0x03, 0x19
        /*001a*/ 	.short	0x0270


	//----- nvinfo : EIATTR_KPARAM_INFO
	.align		4
        /*001c*/ 	.byte	0x04, 0x17
        /*001e*/ 	.short	(.L_492 - .L_491)
.L_491:
        /*0020*/ 	.word	0x00000000
        /*0024*/ 	.short	0x0000
        /*0026*/ 	.short	0x0000
        /*0028*/ 	.byte	0x00, 0xf0, 0xc1, 0x09


	//----- nvinfo : EIATTR_MAXREG_COUNT
	.align		4
.L_492:
        /*002c*/ 	.byte	0x03, 0x1b
        /*002e*/ 	.short	0x00ff


	//----- nvinfo : EIATTR_NUM_BARRIERS
	.align		4
        /*0030*/ 	.byte	0x02, 0x4c
        /*0032*/ 	.byte	0x02
	.zero		1


	//----- nvinfo : EIATTR_ANNOTATIONS
	.align		4
        /*0034*/ 	.byte	0x04, 0x55
        /*0036*/ 	.short	(.L_494 - .L_493)


	//   ....[0]....
.L_493:
        /* <DEDUP_REMOVED lines=12> */


	//----- nvinfo : EIATTR_MERCURY_ISA_VERSION
	.align		4
.L_494:
        /*00e0*/ 	.byte	0x03, 0x5f
        /*00e2*/ 	.short	0x0000


	//----- nvinfo : EIATTR_EXIT_INSTR_OFFSETS
	.align		4
        /*00e4*/ 	.byte	0x04, 0x1c
        /*00e6*/ 	.short	(.L_496 - .L_495)


	//   ....[0]....
.L_495:
        /*00e8*/ 	.word	0x00000040


	//   ....[1]....
        /*00ec*/ 	.word	0x00008040


	//   ....[2]....
        /*00f0*/ 	.word	0x00008100


	//   ....[3]....
        /*00f4*/ 	.word	0x000091f0


	//   ....[4]....
        /*00f8*/ 	.word	0x000092b0


	//----- nvinfo : EIATTR_CTAIDZ_USED
	.align		4
.L_496:
        /*00fc*/ 	.byte	0x01, 0x04
	.zero		2


	//----- nvinfo : EIATTR_MAX_THREADS
	.align		4
        /*0100*/ 	.byte	0x04, 0x05
        /*0102*/ 	.short	(.L_498 - .L_497)
.L_497:
        /*0104*/ 	.word	0x00000100
        /*0108*/ 	.word	0x00000001
        /*010c*/ 	.word	0x00000001


	//----- nvinfo : EIATTR_CRS_STACK_SIZE
	.align		4
.L_498:
        /*0110*/ 	.byte	0x04, 0x1e
        /*0112*/ 	.short	(.L_500 - .L_499)
.L_499:
        /*0114*/ 	.word	0x00000000
.L_500:


//--------------------- .nv.info._ZN7cutlass13device_kernelIN5flash19enable_sm80_to_sm89INS1_16FlashAttnBwdSm80INS1_25CollectiveMainloopBwdSm80ILi1ELi1EN4cute5tupleIJNS5_1CILi64EEES8_NS7_ILi256EEEEEENS_6half_tEfNS_4arch4Sm80ELb0ELb1ELb0ELb0ELb0ELb0ELb0ELb0ELi2ELi4ELi2ELi2ELb0EEENS1_24CollectiveEpilogueBwdGQAISA_fSD_Li256ELb0ELb0EEENS1_19SingleTileSchedulerILb0ELb0ELb0ELi64EEEEEEEEEvNT_6ParamsE --------------------------
	.section	.nv.info._ZN7cutlass13device_kernelIN5flash19enable_sm80_to_sm89INS1_16FlashAttnBwdSm80INS1_25CollectiveMainloopBwdSm80ILi1ELi1EN4cute5tupleIJNS5_1CILi64EEES8_NS7_ILi256EEEEEENS_6half_tEfNS_4arch4Sm80ELb0ELb1ELb0ELb0ELb0ELb0ELb0ELb0ELi2ELi4ELi2ELi2ELb0EEENS1_24CollectiveEpilogueBwdGQAISA_fSD_Li256ELb0ELb0EEENS1_19SingleTileSchedulerILb0ELb0ELb0ELi64EEEEEEEEEvNT_6ParamsE,"",@"SHT_CUDA_INFO"
	.sectionflags	@""
	.align	4


	//----- nvinfo : EIATTR_CUDA_API_VERSION
	.align		4
        /*0000*/ 	.byte	0x04, 0x37
        /*0002*/ 	.short	(.L_502 - .L_501)
.L_501:
        /*0004*/ 	.word	0x00000082


	//----- nvinfo : EIATTR_SW2861232_WAR
	.align		4
.L_502:
        /*0008*/ 	.byte	0x01, 0x35
	.zero		2


	//----- nvinfo : EIATTR_PARAM_CBANK
	.align		4
        /*000c*/ 	.byte	0x04, 0x0a
        /*000e*/ 	.short	(.L_504 - .L_503)
	.align		4
.L_503:
        /*0010*/ 	.word	index@(.nv.constant0._ZN7cutlass13device_kernelIN5flash19enable_sm80_to_sm89INS1_16FlashAttnBwdSm80INS1_25CollectiveMainloopBwdSm80ILi1ELi1EN4cute5tupleIJNS5_1CILi64EEES8_NS7_ILi256EEEEEENS_6half_tEfNS_4arch4Sm80ELb0ELb1ELb0ELb0ELb0ELb0ELb0ELb0ELi2ELi4ELi2ELi2ELb0EEENS1_24CollectiveEpilogueBwdGQAISA_fSD_Li256ELb0ELb0EEENS1_19SingleTileSchedulerILb0ELb0ELb0ELi64EEEEEEEEEvNT_6ParamsE)
        /*0014*/ 	.short	0x0160
        /*0016*/ 	.short	0x0278


	//----- nvinfo : EIATTR_CBANK_PARAM_SIZE
	.align		4
.L_504:
        /*0018*/ 	.byte	0x03, 0x19
        /*001a*/ 	.short	0x0278


	//----- nvinfo : EIATTR_KPARAM_INFO
	.align		4
        /*001c*/ 	.byte	0x04, 0x17
        /*001e*/ 	.short	(.L_506 - .L_505)
.L_505:
        /*0020*/ 	.word	0x00000000
        /*0024*/ 	.short	0x0000
        /*0026*/ 	.short	0x0000
        /*0028*/ 	.byte	0x00, 0xf0, 0xe1, 0x09


	//----- nvinfo : EIATTR_MAXREG_COUNT
	.align		4
.L_506:
        /*002c*/ 	.byte	0x03, 0x1b
        /*002e*/ 	.short	0x00ff


	//----- nvinfo : EIATTR_NUM_BARRIERS
	.align		4
        /*0030*/ 	.byte	0x02, 0x4c
        /*0032*/ 	.byte	0x02
	.zero		1


	//----- nvinfo : EIATTR_ANNOTATIONS
	.align		4
        /*0034*/ 	.byte	0x04, 0x55
        /*0036*/ 	.short	(.L_508 - .L_507)


	//   ....[0]....
.L_507:
        /* <DEDUP_REMOVED lines=12> */


	//----- nvinfo : EIATTR_MERCURY_ISA_VERSION
	.align		4
.L_508:
        /*00e0*/ 	.byte	0x03, 0x5f
        /*00e2*/ 	.short	0x0000


	//----- nvinfo : EIATTR_EXIT_INSTR_OFFSETS
	.align		4
        /*00e4*/ 	.byte	0x04, 0x1c
        /*00e6*/ 	.short	(.L_510 - .L_509)


	//   ....[0]....
.L_509:
        /*00e8*/ 	.word	0x00000040


	//   ....[1]....
        /*00ec*/ 	.word	0x00006320


	//   ....[2]....
        /*00f0*/ 	.word	0x00006d40


	//----- nvinfo : EIATTR_CTAIDZ_USED
	.align		4
.L_510:
        /*00f4*/ 	.byte	0x01, 0x04
	.zero		2


	//----- nvinfo : EIATTR_MAX_THREADS
	.align		4
        /*00f8*/ 	.byte	0x04, 0x05
        /*00fa*/ 	.short	(.L_512 - .L_511)
.L_511:
        /*00fc*/ 	.word	0x00000100
        /*0100*/ 	.word	0x00000001
        /*0104*/ 	.word	0x00000001


	//----- nvinfo : EIATTR_CRS_STACK_SIZE
	.align		4
.L_512:
        /*0108*/ 	.byte	0x04, 0x1e
        /*010a*/ 	.short	(.L_514 - .L_513)
.L_513:
        /*010c*/ 	.word	0x00000000
.L_514:


//--------------------- .nv.info._ZN7cutlass13device_kernelIN5flash19enable_sm80_to_sm89INS1_16FlashAttnBwdSm80INS1_25CollectiveMainloopBwdSm80ILi1ELi1EN4cute5tupleIJNS5_1CILi64EEES8_NS7_ILi256EEEEEENS_6half_tEfNS_4arch4Sm80ELb0ELb1ELb0ELb1ELb0ELb0ELb0ELb0ELi2ELi4ELi2ELi2ELb0EEENS1_21CollectiveEpilogueBwdISA_SB_SD_Li256ELb1ELb0ELi4EEENS1_19SingleTileSchedulerILb1ELb0ELb0ELi64EEEEEEEEEvNT_6ParamsE --------------------------
	.section	.nv.info._ZN7cutlass13device_kernelIN5flash19enable_sm80_to_sm89INS1_16FlashAttnBwdSm80INS1_25CollectiveMainloopBwdSm80ILi1ELi1EN4cute5tupleIJNS5_1CILi64EEES8_NS7_ILi256EEEEEENS_6half_tEfNS_4arch4Sm80ELb0ELb1ELb0ELb1ELb0ELb0ELb0ELb0ELi2ELi4ELi2ELi2ELb0EEENS1_21CollectiveEpilogueBwdISA_SB_SD_Li256ELb1ELb0ELi4EEENS1_19SingleTileSchedulerILb1ELb0ELb0ELi64EEEEEEEEEvNT_6ParamsE,"",@"SHT_CUDA_INFO"
	.sectionflags	@""
	.align	4


	//----- nvinfo : EIATTR_CUDA_API_VERSION
	.align		4
        /*0000*/ 	.byte	0x04, 0x37
        /*0002*/ 	.short	(.L_516 - .L_515)
.L_515:
        /*0004*/ 	.word	0x00000082


	//----- nvinfo : EIATTR_SW2861232_WAR
	.align		4
.L_516:
        /*0008*/ 	.byte	0x01, 0x35
	.zero		2


	//----- nvinfo : EIATTR_PARAM_CBANK
	.align		4
        /*000c*/ 	.byte	0x04, 0x0a
        /*000e*/ 	.short	(.L_518 - .L_517)
	.align		4
.L_517:
        /*0010*/ 	.word	index@(.nv.constant0._ZN7cutlass13device_kernelIN5flash19enable_sm80_to_sm89INS1_16FlashAttnBwdSm80INS1_25CollectiveMainloopBwdSm80ILi1ELi1EN4cute5tupleIJNS5_1CILi64EEES8_NS7_ILi256EEEEEENS_6half_tEfNS_4arch4Sm80ELb0ELb1ELb0ELb1ELb0ELb0ELb0ELb0ELi2ELi4ELi2ELi2ELb0EEENS1_21CollectiveEpilogueBwdISA_SB_SD_Li256ELb1ELb0ELi4EEENS1_19SingleTileSchedulerILb1ELb0ELb0ELi64EEEEEEEEEvNT_6ParamsE)
        /*0014*/ 	.short	0x0160
        /*0016*/ 	.short	0x0270


	//----- nvinfo : EIATTR_CBANK_PARAM_SIZE
	.align		4
.L_518:
        /*0018*/ 	.byte	0x03, 0x19
        /*001a*/ 	.short	0x0270


	//----- nvinfo : EIATTR_KPARAM_INFO
	.align		4
        /*001c*/ 	.byte	0x04, 0x17
        /*001e*/ 	.short	(.L_520 - .L_519)
.L_519:
        /*0020*/ 	.word	0x00000000
        /*0024*/ 	.short	0x0000
        /*0026*/ 	.short	0x0000
        /*0028*/ 	.byte	0x00, 0xf0, 0xc1, 0x09


	//----- nvinfo : EIATTR_MAXREG_COUNT
	.align		4
.L_520:
        /*002c*/ 	.byte	0x03, 0x1b
        /*002e*/ 	.short	0x00ff


	//----- nvinfo : EIATTR_NUM_BARRIERS
	.align		4
        /*0030*/ 	.byte	0x02, 0x4c
        /*0032*/ 	.byte	0x02
	.zero		1


	//----- nvinfo : EIATTR_ANNOTATIONS
	.align		4
        /*0034*/ 	.byte	0x04, 0x55
        /*0036*/ 	.short	(.L_522 - .L_521)


	//   ....[0]....
.L_521:
        /* <DEDUP_REMOVED lines=14> */


	//----- nvinfo : EIATTR_MERCURY_ISA_VERSION
	.align		4
.L_522:
        /*0100*/ 	.byte	0x03, 0x5f
        /*0102*/ 	.short	0x0000


	//----- nvinfo : EIATTR_COOP_GROUP_MASK_REGIDS
	.align		4
        /*0104*/ 	.byte	0x04, 0x29
        /*0106*/ 	.short	(.L_524 - .L_523)


	//   ....[0]....
.L_523:
        /*0108*/ 	.word	0xffffffff


	//----- nvinfo : EIATTR_COOP_GROUP_INSTR_OFFSETS
	.align		4
.L_524:
        /*010c*/ 	.byte	0x04, 0x28
        /*010e*/ 	.short	(.L_526 - .L_525)


	//   ....[0]....
.L_525:
        /*0110*/ 	.word	0x000000a0


	//----- nvinfo : EIATTR_EXIT_INSTR_OFFSETS
	.align		4
.L_526:
        /*0114*/ 	.byte	0x04, 0x1c
        /*0116*/ 	.short	(.L_528 - .L_527)


	//   ....[0]....
.L_527:
        /*0118*/ 	.word	0x00000340


	//   ....[1]....
        /*011c*/ 	.word	0x00008640


	//   ....[2]....
        /*0120*/ 	.word	0x00008700


	//   ....[3]....
        /*0124*/ 	.word	0x00009950


	//   ....[4]....
        /*0128*/ 	.word	0x00009a10


	//----- nvinfo : EIATTR_CTAIDZ_USED
	.align		4
.L_528:
        /*012c*/ 	.byte	0x01, 0x04
	.zero		2


	//----- nvinfo : EIATTR_MAX_THREADS
	.align		4
        /*0130*/ 	.byte	0x04, 0x05
        /*0132*/ 	.short	(.L_530 - .L_529)
.L_529:
        /*0134*/ 	.word	0x00000100
        /*0138*/ 	.word	0x00000001
        /*013c*/ 	.word	0x00000001


	//----- nvinfo : EIATTR_CRS_STACK_SIZE
	.align		4
.L_530:
        /*0140*/ 	.byte	0x04, 0x1e
        /*0142*/ 	.short	(.L_532 - .L_531)
.L_531:
        /*0144*/ 	.word	0x00000000
.L_532:


//--------------------- .nv.info._ZN7cutlass13device_kernelIN5flash19enable_sm80_to_sm89INS1_16FlashAttnBwdSm80INS1_25CollectiveMainloopBwdSm80ILi1ELi1EN4cute5tupleIJNS5_1CILi64EEES8_NS7_ILi256EEEEEENS_6half_tEfNS_4arch4Sm80ELb0ELb1ELb0ELb1ELb0ELb0ELb0ELb0ELi2ELi4ELi2ELi2ELb0EEENS1_24CollectiveEpilogueBwdGQAISA_fSD_Li256ELb1ELb0EEENS1_19SingleTileSchedulerILb1ELb0ELb0ELi64EEEEEEEEEvNT_6ParamsE --------------------------
	.section	.nv.info._ZN7cutlass13device_kernelIN5flash19enable_sm80_to_sm89INS1_16FlashAttnBwdSm80INS1_25CollectiveMainloopBwdSm80ILi1ELi1EN4cute5tupleIJNS5_1CILi64EEES8_NS7_ILi256EEEEEENS_6half_tEfNS_4arch4Sm80ELb0ELb1ELb0ELb1ELb0ELb0ELb0ELb0ELi2ELi4ELi2ELi2ELb0EEENS1_24CollectiveEpilogueBwdGQAISA_fSD_Li256ELb1ELb0EEENS1_19SingleTileSchedulerILb1ELb0ELb0ELi64EEEEEEEEEvNT_6ParamsE,"",@"SHT_CUDA_INFO"
	.sectionflags	@""
	.align	4


	//----- nvinfo : EIATTR_CUDA_API_VERSION
	.align		4
        /*0000*/ 	.byte	0x04, 0x37
        /*0002*/ 	.short	(.L_534 - .L_533)
.L_533:
        /*0004*/ 	.word	0x00000082


	//----- nvinfo : EIATTR_SW2861232_WAR
	.align		4
.L_534:
        /*0008*/ 	.byte	0x01, 0x35
	.zero		2


	//----- nvinfo : EIATTR_PARAM_CBANK
	.align		4
        /*000c*/ 	.byte	0x04, 0x0a
        /*000e*/ 	.short	(.L_536 - .L_535)
	.align		4
.L_535:
        /*0010*/ 	.word	index@(.nv.constant0._ZN7cutlass13device_kernelIN5flash19enable_sm80_to_sm89INS1_16FlashAttnBwdSm80INS1_25CollectiveMainloopBwdSm80ILi1ELi1EN4cute5tupleIJNS5_1CILi64EEES8_NS7_ILi256EEEEEENS_6half_tEfNS_4arch4Sm80ELb0ELb1ELb0ELb1ELb0ELb0ELb0ELb0ELi2ELi4ELi2ELi2ELb0EEENS1_24CollectiveEpilogueBwdGQAISA_fSD_Li256ELb1ELb0EEENS1_19SingleTileSchedulerILb1ELb0ELb0ELi64EEEEEEEEEvNT_6ParamsE)
        /*0014*/ 	.short	0x0160
        /*0016*/ 	.short	0x0278


	//----- nvinfo : EIATTR_CBANK_PARAM_SIZE
	.align		4
.L_536:
        /*0018*/ 	.byte	0x03, 0x19
        /*001a*/ 	.short	0x0278


	//----- nvinfo : EIATTR_KPARAM_INFO
	.align		4
        /*001c*/ 	.byte	0x04, 0x17
        /*001e*/ 	.short	(.L_538 - .L_537)
.L_537:
        /*0020*/ 	.word	0x00000000
        /*0024*/ 	.short	0x0000
        /*0026*/ 	.short	0x0000
        /*0028*/ 	.byte	0x00, 0xf0, 0xe1, 0x09


	//----- nvinfo : EIATTR_MAXREG_COUNT
	.align		4
.L_538:
        /*002c*/ 	.byte	0x03, 0x1b
        /*002e*/ 	.short	0x00ff


	//----- nvinfo : EIATTR_NUM_BARRIERS
	.align		4
        /*0030*/ 	.byte	0x02, 0x4c
        /*0032*/ 	.byte	0x02
	.zero		1


	//----- nvinfo : EIATTR_ANNOTATIONS
	.align		4
        /*0034*/ 	.byte	0x04, 0x55
        /*0036*/ 	.short	(.L_540 - .L_539)


	//   ....[0]....
.L_539:
        /* <DEDUP_REMOVED lines=13> */


	//----- nvinfo : EIATTR_MERCURY_ISA_VERSION
	.align		4
.L_540:
        /*00f8*/ 	.byte	0x03, 0x5f
        /*00fa*/ 	.short	0x0000


	//----- nvinfo : EIATTR_COOP_GROUP_MASK_REGIDS
	.align		4
        /*00fc*/ 	.byte	0x04, 0x29
        /*00fe*/ 	.short	(.L_542 - .L_541)


	//   ....[0]....
.L_541:
        /*0100*/ 	.word	0xffffffff


	//----- nvinfo : EIATTR_COOP_GROUP_INSTR_OFFSETS
	.align		4
.L_542:
        /*0104*/ 	.byte	0x04, 0x28
        /*0106*/ 	.short	(.L_544 - .L_543)


	//   ....[0]....
.L_543:
        /*0108*/ 	.word	0x000000a0


	//----- nvinfo : EIATTR_EXIT_INSTR_OFFSETS
	.align		4
.L_544:
        /*010c*/ 	.byte	0x04, 0x1c
        /*010e*/ 	.short	(.L_546 - .L_545)


	//   ....[0]....
.L_545:
        /*0110*/ 	.word	0x00000340


	//   ....[1]....
        /*0114*/ 	.word	0x00006780


	//   ....[2]....
        /*0118*/ 	.word	0x000072b0


	//----- nvinfo : EIATTR_CTAIDZ_USED
	.align		4
.L_546:
        /*011c*/ 	.byte	0x01, 0x04
	.zero		2


	//----- nvinfo : EIATTR_MAX_THREADS
	.align		4
        /*0120*/ 	.byte	0x04, 0x05
        /*0122*/ 	.short	(.L_548 - .L_547)
.L_547:
        /*0124*/ 	.word	0x00000100
        /*0128*/ 	.word	0x00000001
        /*012c*/ 	.word	0x00000001


	//----- nvinfo : EIATTR_CRS_STACK_SIZE
	.align		4
.L_548:
        /*0130*/ 	.byte	0x04, 0x1e
        /*0132*/ 	.short	(.L_550 - .L_549)
.L_549:
        /*0134*/ 	.word	0x00000000
.L_550:


//--------------------- .nv.info._ZN7cutlass13device_kernelIN5flash19enable_sm80_to_sm89INS1_16FlashAttnBwdSm80INS1_25CollectiveMainloopBwdSm80ILi1ELi1EN4cute5tupleIJNS5_1CILi64EEES8_NS7_ILi256EEEEEENS_6half_tEfNS_4arch4Sm80ELb1ELb0ELb0ELb0ELb0ELb0ELb0ELb0ELi2ELi4ELi2ELi2ELb0EEENS1_21CollectiveEpilogueBwdISA_SB_SD_Li256ELb0ELb0ELi4EEENS1_25SingleTileBwdLPTSchedulerILb0ELi64ELb0EEEEEEEEEvNT_6ParamsE --------------------------
	.section	.nv.info._ZN7cutlass13device_kernelIN5flash19enable_sm80_to_sm89INS1_16FlashAttnBwdSm80INS1_25CollectiveMainloopBwdSm80ILi1ELi1EN4cute5tupleIJNS5_1CILi64EEES8_NS7_ILi256EEEEEENS_6half_tEfNS_4arch4Sm80ELb1ELb0ELb0ELb0ELb0ELb0ELb0ELb0ELi2ELi4ELi2ELi2ELb0EEENS1_21CollectiveEpilogueBwdISA_SB_SD_Li256ELb0ELb0ELi4EEENS1_25SingleTileBwdLPTSchedulerILb0ELi64ELb0EEEEEEEEEvNT_6ParamsE,"",@"SHT_CUDA_INFO"
	.sectionflags	@""
	.align	4


	//----- nvinfo : EIATTR_CUDA_API_VERSION
	.align		4
        /*0000*/ 	.byte	0x04, 0x37
        /*0002*/ 	.short	(.L_552 - .L_551)
.L_551:
        /*0004*/ 	.word	0x00000082


	//----- nvinfo : EIATTR_SW2861232_WAR
	.align		4
.L_552:
        /*0008*/ 	.byte	0x01, 0x35
	.zero		2


	//----- nvinfo : EIATTR_PARAM_CBANK
	.align		4
        /*000c*/ 	.byte	0x04, 0x0a
        /*000e*/ 	.short	(.L_554 - .L_553)
	.align		4
.L_553:
        /*0010*/ 	.word	index@(.nv.constant0._ZN7cutlass13device_kernelIN5flash19enable_sm80_to_sm89INS1_16FlashAttnBwdSm80INS1_25CollectiveMainloopBwdSm80ILi1ELi1EN4cute5tupleIJNS5_1CILi64EEES8_NS7_ILi256EEEEEENS_6half_tEfNS_4arch4Sm80ELb1ELb0ELb0ELb0ELb0ELb0ELb0ELb0ELi2ELi4ELi2ELi2ELb0EEENS1_21CollectiveEpilogueBwdISA_SB_SD_Li256ELb0ELb0ELi4EEENS1_25SingleTileBwdLPTSchedulerILb0ELi64ELb0EEEEEEEEEvNT_6ParamsE)
        /*0014*/ 	.short	0x0160
        /*0016*/ 	.short	0x0288


	//----- nvinfo : EIATTR_CBANK_PARAM_SIZE
	.align		4
.L_554:
        /*0018*/ 	.byte	0x03, 0x19
        /*001a*/ 	.short	0x0288


	//----- nvinfo : EIATTR_KPARAM_INFO
	.align		4
        /*001c*/ 	.byte	0x04, 0x17
        /*001e*/ 	.short	(.L_556 - .L_555)
.L_555:
        /*0020*/ 	.word	0x00000000
        /*0024*/ 	.short	0x0000
        /*0026*/ 	.short	0x0000
        /*0028*/ 	.byte	0x00, 0xf0, 0x21, 0x0a


	//----- nvinfo : EIATTR_MAXREG_COUNT
	.align		4
.L_556:
        /*002c*/ 	.byte	0x03, 0x1b
        /*002e*/ 	.short	0x00ff


	//----- nvinfo : EIATTR_NUM_BARRIERS
	.align		4
        /*0030*/ 	.byte	0x02, 0x4c
        /*0032*/ 	.byte	0x02
	.zero		1


	//----- nvinfo : EIATTR_ANNOTATIONS
	.align		4
        /*0034*/ 	.byte	0x04, 0x55
        /*0036*/ 	.short	(.L_558 - .L_557)


	//   ....[0]....
.L_557:
        /* <DEDUP_REMOVED lines=13> */


	//----- nvinfo : EIATTR_MERCURY_ISA_VERSION
	.align		4
.L_558:
        /*00f8*/ 	.byte	0x03, 0x5f
        /*00fa*/ 	.short	0x0000


	//----- nvinfo : EIATTR_COOP_GROUP_MASK_REGIDS
	.align		4
        /*00fc*/ 	.byte	0x04, 0x29
        /*00fe*/ 	.short	(.L_560 - .L_559)


	//   ....[0]....
.L_559:
        /*0100*/ 	.word	0xffffffff


	//----- nvinfo : EIATTR_COOP_GROUP_INSTR_OFFSETS
	.align		4
.L_560:
        /*0104*/ 	.byte	0x04, 0x28
        /*0106*/ 	.short	(.L_562 - .L_561)


	//   ....[0]....
.L_561:
        /*0108*/ 	.word	0x00000050


	//----- nvinfo : EIATTR_EXIT_INSTR_OFFSETS
	.align		4
.L_562:
        /*010c*/ 	.byte	0x04, 0x1c
        /*010e*/ 	.short	(.L_564 - .L_563)


	//   ....[0]....
.L_563:
        /*0110*/ 	.word	0x00000540


	//   ....[1]....
        /*0114*/ 	.word	0x00008090


	//   ....[2]....
        /*0118*/ 	.word	0x00008150


	//   ....[3]....
        /*011c*/ 	.word	0x000092a0


	//   ....[4]....
        /*0120*/ 	.word	0x00009350


	//----- nvinfo : EIATTR_MAX_THREADS
	.align		4
.L_564:
        /*0124*/ 	.byte	0x04, 0x05
        /*0126*/ 	.short	(.L_566 - .L_565)
.L_565:
        /*0128*/ 	.word	0x00000100
        /*012c*/ 	.word	0x00000001
        /*0130*/ 	.word	0x00000001


	//----- nvinfo : EIATTR_CRS_STACK_SIZE
	.align		4
.L_566:
        /*0134*/ 	.byte	0x04, 0x1e
        /*0136*/ 	.short	(.L_568 - .L_567)
.L_567:
        /*0138*/ 	.word	0x00000000
.L_568:


//--------------------- .nv.info._ZN7cutlass13device_kernelIN5flash19enable_sm80_to_sm89INS1_16FlashAttnBwdSm80INS1_25CollectiveMainloopBwdSm80ILi1ELi1EN4cute5tupleIJNS5_1CILi64EEES8_NS7_ILi256EEEEEENS_6half_tEfNS_4arch4Sm80ELb1ELb0ELb0ELb0ELb0ELb0ELb0ELb0ELi2ELi4ELi2ELi2ELb0EEENS1_24CollectiveEpilogueBwdGQAISA_fSD_Li256ELb0ELb0EEENS1_25SingleTileBwdLPTSchedulerILb0ELi64ELb0EEEEEEEEEvNT_6ParamsE --------------------------
	.section	.nv.info._ZN7cutlass13device_kernelIN5flash19enable_sm80_to_sm89INS1_16FlashAttnBwdSm80INS1_25CollectiveMainloopBwdSm80ILi1ELi1EN4cute5tupleIJNS5_1CILi64EEES8_NS7_ILi256EEEEEENS_6half_tEfNS_4arch4Sm80ELb1ELb0ELb0ELb0ELb0ELb0ELb0ELb0ELi2ELi4ELi2ELi2ELb0EEENS1_24CollectiveEpilogueBwdGQAISA_fSD_Li256ELb0ELb0EEENS1_25SingleTileBwdLPTSchedulerILb0ELi64ELb0EEEEEEEEEvNT_6ParamsE,"",@"SHT_CUDA_INFO"
	.sectionflags	@""
	.align	4


	//----- nvinfo : EIATTR_CUDA_API_VERSION
	.align		4
        /*0000*/ 	.byte	0x04, 0x37
        /*0002*/ 	.short	(.L_570 - .L_569)
.L_569:
        /*0004*/ 	.word	0x00000082


	//----- nvinfo : EIATTR_SW2861232_WAR
	.align		4
.L_570:
        /*0008*/ 	.byte	0x01, 0x35
	.zero		2


	//----- nvinfo : EIATTR_PARAM_CBANK
	.align		4
        /*000c*/ 	.byte	0x04, 0x0a
        /*000e*/ 	.short	(.L_572 - .L_571)
	.align		4
.L_571:
        /*0010*/ 	.word	index@(.nv.constant0._ZN7cutlass13device_kernelIN5flash19enable_sm80_to_sm89INS1_16FlashAttnBwdSm80INS1_25CollectiveMainloopBwdSm80ILi1ELi1EN4cute5tupleIJNS5_1CILi64EEES8_NS7_ILi256EEEEEENS_6half_tEfNS_4arch4Sm80ELb1ELb0ELb0ELb0ELb0ELb0ELb0ELb0ELi2ELi4ELi2ELi2ELb0EEENS1_24CollectiveEpilogueBwdGQAISA_fSD_Li256ELb0ELb0EEENS1_25SingleTileBwdLPTSchedulerILb0ELi64ELb0EEEEEEEEEvNT_6ParamsE)
        /*0014*/ 	.short	0x0160
        /*0016*/ 	.short	0x0290


	//----- nvinfo : EIATTR_CBANK_PARAM_SIZE
	.align		4
.L_572:
        /*0018*/ 	.byte	0x03, 0x19
        /*001a*/ 	.short	0x0290


	//----- nvinfo : EIATTR_KPARAM_INFO
	.align		4
        /*001c*/ 	.byte	0x04, 0x17
        /*001e*/ 	.short	(.L_574 - .L_573)
.L_573:
        /*0020*/ 	.word	0x00000000
        /*0024*/ 	.short	0x0000
        /*0026*/ 	.short	0x0000
        /*0028*/ 	.byte	0x00, 0xf0, 0x41, 0x0a


	//----- nvinfo : EIATTR_MAXREG_COUNT
	.align		4
.L_574:
        /*002c*/ 	.byte	0x03, 0x1b
        /*002e*/ 	.short	0x00ff


	//----- nvinfo : EIATTR_NUM_BARRIERS
	.align		4
        /*0030*/ 	.byte	0x02, 0x4c
        /*0032*/ 	.byte	0x02
	.zero		1


	//----- nvinfo : EIATTR_ANNOTATIONS
	.align		4
        /*0034*/ 	.byte	0x04, 0x55
        /*0036*/ 	.short	(.L_576 - .L_575)


	//   ....[0]....
.L_575:
        /* <DEDUP_REMOVED lines=12> */


	//----- nvinfo : EIATTR_MERCURY_ISA_VERSION
	.align		4
.L_576:
        /*00e8*/ 	.byte	0x03, 0x5f
        /*00ea*/ 	.short	0x0000


	//----- nvinfo : EIATTR_COOP_GROUP_MASK_REGIDS
	.align		4
        /*00ec*/ 	.byte	0x04, 0x29
        /*00ee*/ 	.short	(.L_578 - .L_577)


	//   ....[0]....
.L_577:
        /*00f0*/ 	.word	0xffffffff


	//----- nvinfo : EIATTR_COOP_GROUP_INSTR_OFFSETS
	.align		4
.L_578:
        /*00f4*/ 	.byte	0x04, 0x28
        /*00f6*/ 	.short	(.L_580 - .L_579)


	//   ....[0]....
.L_579:
        /*00f8*/ 	.word	0x00000050


	//----- nvinfo : EIATTR_EXIT_INSTR_OFFSETS
	.align		4
.L_580:
        /*00fc*/ 	.byte	0x04, 0x1c
        /*00fe*/ 	.short	(.L_582 - .L_581)


	//   ....[0]....
.L_581:
        /*0100*/ 	.word	0x00000540


	//   ....[1]....
        /*0104*/ 	.word	0x00006220


	//   ....[2]....
        /*0108*/ 	.word	0x00006cb0


	//----- nvinfo : EIATTR_MAX_THREADS
	.align		4
.L_582:
        /*010c*/ 	.byte	0x04, 0x05
        /*010e*/ 	.short	(.L_584 - .L_583)
.L_583:
        /*0110*/ 	.word	0x00000100
        /*0114*/ 	.word	0x00000001
        /*0118*/ 	.word	0x00000001
.L_584:


//--------------------- .nv.info._ZN7cutlass13device_kernelIN5flash22FlashAttnBwdPreprocessIN4cute5tupleIJNS3_1CILi64EEENS5_ILi256EEEEEENS_6half_tEfNS_4arch4Sm80ELb1ELb0EEEEEvNT_6ParamsE --------------------------
	.section	.nv.info._ZN7cutlass13device_kernelIN5flash22FlashAttnBwdPreprocessIN4cute5tupleIJNS3_1CILi64EEENS5_ILi256EEEEEENS_6half_tEfNS_4arch4Sm80ELb1ELb0EEEEEvNT_6ParamsE,"",@"SHT_CUDA_INFO"
	.sectionflags	@""
	.align	4


	//----- nvinfo : EIATTR_CUDA_API_VERSION
	.align		4
        /*0000*/ 	.byte	0x04, 0x37
        /*0002*/ 	.short	(.L_586 - .L_585)
.L_585:
        /*0004*/ 	.word	0x00000082


	//----- nvinfo : EIATTR_SW2861232_WAR
	.align		4
.L_586:
        /*0008*/ 	.byte	0x01, 0x35
	.zero		2


	//----- nvinfo : EIATTR_PARAM_CBANK
	.align		4
        /*000c*/ 	.byte	0x04, 0x0a
        /*000e*/ 	.short	(.L_588 - .L_587)
	.align		4
.L_587:
        /*0010*/ 	.word	index@(.nv.constant0._ZN7cutlass13device_kernelIN5flash22FlashAttnBwdPreprocessIN4cute5tupleIJNS3_1CILi64EEENS5_ILi256EEEEEENS_6half_tEfNS_4arch4Sm80ELb1ELb0EEEEEvNT_6ParamsE)
        /*0014*/ 	.short	0x0160
        /*0016*/ 	.short	0x00f0


	//----- nvinfo : EIATTR_CBANK_PARAM_SIZE
	.align		4
.L_588:
        /*0018*/ 	.byte	0x03, 0x19
        /*001a*/ 	.short	0x00f0


	//----- nvinfo : EIATTR_KPARAM_INFO
	.align		4
        /*001c*/ 	.byte	0x04, 0x17
        /*001e*/ 	.short	(.L_590 - .L_589)
.L_589:
        /*0020*/ 	.word	0x00000000
        /*0024*/ 	.short	0x0000
        /*0026*/ 	.short	0x0000
        /*0028*/ 	.byte	0x00, 0xf0, 0xc1, 0x03


	//----- nvinfo : EIATTR_MAXREG_COUNT
	.align		4
.L_590:
        /*002c*/ 	.byte	0x03, 0x1b
        /*002e*/ 	.short	0x0080


	//----- nvinfo : EIATTR_MERCURY_ISA_VERSION
	.align		4
        /*0030*/ 	.byte	0x03, 0x5f
        /*0032*/ 	.short	0x0000


	//----- nvinfo : EIATTR_COOP_GROUP_MASK_REGIDS
	.align		4
        /*0034*/ 	.byte	0x04, 0x29
        /*0036*/ 	.short	(.L_592 - .L_591)


	//   ....[0]....
.L_591:
        /*0038*/ 	.word	0xffffffff


	//   ....[1]....
        /*003c*/ 	.word	0xffffffff


	//   ....[2]....
        /*0040*/ 	.word	0xffffffff


	//   ....[3]....
        /*0044*/ 	.word	0xffffffff


	//   ....[4]....
        /*0048*/ 	.word	0xffffffff


	//   ....[5]....
        /*004c*/ 	.word	0xffffffff


	//   ....[6]....
        /*0050*/ 	.word	0xffffffff


	//   ....[7]....
        /*0054*/ 	.word	0xffffffff


	//   ....[8]....
        /*0058*/ 	.word	0xffffffff


	//   ....[9]....
        /*005c*/ 	.word	0xffffffff


	//   ....[10]....
        /*0060*/ 	.word	0xffffffff


	//   ....[11]....
        /*0064*/ 	.word	0xffffffff


	//   ....[12]....
        /*0068*/ 	.word	0xffffffff


	//   ....[13]....
        /*006c*/ 	.word	0xffffffff


	//   ....[14]....
        /*0070*/ 	.word	0xffffffff


	//   ....[15]....
        /*0074*/ 	.word	0xffffffff


	//----- nvinfo : EIATTR_COOP_GROUP_INSTR_OFFSETS
	.align		4
.L_592:
        /*0078*/ 	.byte	0x04, 0x28
        /*007a*/ 	.short	(.L_594 - .L_593)


	//   ....[0]....
.L_593:
        /*007c*/ 	.word	0x00001ec0


	//   ....[1]....
        /*0080*/ 	.word	0x00001ee0


	//   ....[2]....
        /*0084*/ 	.word	0x00001ef0


	//   ....[3]....
        /*0088*/ 	.word	0x00001f00


	//   ....[4]....
        /*008c*/ 	.word	0x00001f30


	//   ....[5]....
        /*0090*/ 	.word	0x00001f50


	//   ....[6]....
        /*0094*/ 	.word	0x00001f70


	//   ....[7]....
        /*0098*/ 	.word	0x00001f80


	//   ....[8]....
        /*009c*/ 	.word	0x00001fb0


	//   ....[9]....
        /*00a0*/ 	.word	0x00001fe0


	//   ....[10]....
        /*00a4*/ 	.word	0x00001ff0


	//   ....[11]....
        /*00a8*/ 	.word	0x00002000


	//   ....[12]....
        /*00ac*/ 	.word	0x00002040


	//   ....[13]....
        /*00b0*/ 	.word	0x00002060


	//   ....[14]....
        /*00b4*/ 	.word	0x00002070


	//   ....[15]....
        /*00b8*/ 	.word	0x00002080


	//----- nvinfo : EIATTR_EXIT_INSTR_OFFSETS
	.align		4
.L_594:
        /*00bc*/ 	.byte	0x04, 0x1c
        /*00be*/ 	.short	(.L_596 - .L_595)


	//   ....[0]....
.L_595:
        /*00c0*/ 	.word	0x00002730


	//   ....[1]....
        /*00c4*/ 	.word	0x000027e0


	//----- nvinfo : EIATTR_CTAIDZ_USED
	.align		4
.L_596:
        /*00c8*/ 	.byte	0x01, 0x04
	.zero		2


	//----- nvinfo : EIATTR_MAX_THREADS
	.align		4
        /*00cc*/ 	.byte	0x04, 0x05
        /*00ce*/ 	.short	(.L_598 - .L_597)
.L_597:
        /*00d0*/ 	.word	0x00000100
        /*00d4*/ 	.word	0x00000001
        /*00d8*/ 	.word	0x00000001


	//----- nvinfo : EIATTR_CRS_STACK_SIZE
	.align		4
.L_598:
        /*00dc*/ 	.byte	0x04, 0x1e
        /*00de*/ 	.short	(.L_600 - .L_599)
.L_599:
        /*00e0*/ 	.word	0x00000000
.L_600:


//--------------------- .nv.info._ZN7cutlass13device_kernelIN5flash19enable_sm80_to_sm89INS1_16FlashAttnBwdSm80INS1_25CollectiveMainloopBwdSm80ILi1ELi1EN4cute5tupleIJNS5_1CILi64EEES8_NS7_ILi256EEEEEENS_6half_tEfNS_4arch4Sm80ELb1ELb0ELb0ELb1ELb0ELb0ELb0ELb0ELi2ELi4ELi2ELi2ELb0EEENS1_21CollectiveEpilogueBwdISA_SB_SD_Li256ELb1ELb0ELi4EEENS1_25SingleTileBwdLPTSchedulerILb1ELi64ELb0EEEEEEEEEvNT_6ParamsE --------------------------
	.section	.nv.info._ZN7cutlass13device_kernelIN5flash19enable_sm80_to_sm89INS1_16FlashAttnBwdSm80INS1_25CollectiveMainloopBwdSm80ILi1ELi1EN4cute5tupleIJNS5_1CILi64EEES8_NS7_ILi256EEEEEENS_6half_tEfNS_4arch4Sm80ELb1ELb0ELb0ELb1ELb0ELb0ELb0ELb0ELi2ELi4ELi2ELi2ELb0EEENS1_21CollectiveEpilogueBwdISA_SB_SD_Li256ELb1ELb0ELi4EEENS1_25SingleTileBwdLPTSchedulerILb1ELi64ELb0EEEEEEEEEvNT_6ParamsE,"",@"SHT_CUDA_INFO"
	.sectionflags	@""
	.align	4


	//----- nvinfo : EIATTR_CUDA_API_VERSION
	.align		4
        /*0000*/ 	.byte	0x04, 0x37
        /*0002*/ 	.short	(.L_602 - .L_601)
.L_601:
        /*0004*/ 	.word	0x00000082


	//----- nvinfo : EIATTR_SW2861232_WAR
	.align		4
.L_602:
        /*0008*/ 	.byte	0x01, 0x35
	.zero		2


	//----- nvinfo : EIATTR_PARAM_CBANK
	.align		4
        /*000c*/ 	.byte	0x04, 0x0a
        /*000e*/ 	.short	(.L_604 - .L_603)
	.align		4
.L_603:
        /*0010*/ 	.word	index@(.nv.constant0._ZN7cutlass13device_kernelIN5flash19enable_sm80_to_sm89INS1_16FlashAttnBwdSm80INS1_25CollectiveMainloopBwdSm80ILi1ELi1EN4cute5tupleIJNS5_1CILi64EEES8_NS7_ILi256EEEEEENS_6half_tEfNS_4arch4Sm80ELb1ELb0ELb0ELb1ELb0ELb0ELb0ELb0ELi2ELi4ELi2ELi2ELb0EEENS1_21CollectiveEpilogueBwdISA_SB_SD_Li256ELb1ELb0ELi4EEENS1_25SingleTileBwdLPTSchedulerILb1ELi64ELb0EEEEEEEEEvNT_6ParamsE)
        /*0014*/ 	.short	0x0160
        /*0016*/ 	.short	0x0288


	//----- nvinfo : EIATTR_CBANK_PARAM_SIZE
	.align		4
.L_604:
        /*0018*/ 	.byte	0x03, 0x19
        /*001a*/ 	.short	0x0288


	//----- nvinfo : EIATTR_KPARAM_INFO
	.align		4
        /*001c*/ 	.byte	0x04, 0x17
        /*001e*/ 	.short	(.L_606 - .L_605)
.L_605:
        /*0020*/ 	.word	0x00000000
        /*0024*/ 	.short	0x0000
        /*0026*/ 	.short	0x0000
        /*0028*/ 	.byte	0x00, 0xf0, 0x21, 0x0a


	//----- nvinfo : EIATTR_MAXREG_COUNT
	.align		4
.L_606:
        /*002c*/ 	.byte	0x03, 0x1b
        /*002e*/ 	.short	0x00ff


	//----- nvinfo : EIATTR_NUM_BARRIERS
	.align		4
        /*0030*/ 	.byte	0x02, 0x4c
        /*0032*/ 	.byte	0x02
	.zero		1


	//----- nvinfo : EIATTR_ANNOTATIONS
	.align		4
        /*0034*/ 	.byte	0x04, 0x55
        /*0036*/ 	.short	(.L_608 - .L_607)


	//   ....[0]....
.L_607:
        /* <DEDUP_REMOVED lines=10> */


	//----- nvinfo : EIATTR_MERCURY_ISA_VERSION
	.align		4
.L_608:
        /*00c8*/ 	.byte	0x03, 0x5f
        /*00ca*/ 	.short	0x0000


	//----- nvinfo : EIATTR_COOP_GROUP_MASK_REGIDS
	.align		4
        /*00cc*/ 	.byte	0x04, 0x29
        /*00ce*/ 	.short	(.L_610 - .L_609)


	//   ....[0]....
.L_609:
        /*00d0*/ 	.word	0xffffffff


	//----- nvinfo : EIATTR_COOP_GROUP_INSTR_OFFSETS
	.align		4
.L_610:
        /*00d4*/ 	.byte	0x04, 0x28
        /*00d6*/ 	.short	(.L_612 - .L_611)


	//   ....[0]....
.L_611:
        /*00d8*/ 	.word	0x00000060


	//----- nvinfo : EIATTR_EXIT_INSTR_OFFSETS
	.align		4
.L_612:
        /*00dc*/ 	.byte	0x04, 0x1c
        /*00de*/ 	.short	(.L_614 - .L_613)


	//   ....[0]....
.L_613:
        /*00e0*/ 	.word	0x000009d0


	//   ....[1]....
        /*00e4*/ 	.word	0x00008b50


	//   ....[2]....
        /*00e8*/ 	.word	0x00008c10


	//   ....[3]....
        /*00ec*/ 	.word	0x00009f80


	//   ....[4]....
        /*00f0*/ 	.word	0x0000a040


	//----- nvinfo : EIATTR_MAX_THREADS
	.align		4
.L_614:
        /*00f4*/ 	.byte	0x04, 0x05
        /*00f6*/ 	.short	(.L_616 - .L_615)
.L_615:
        /*00f8*/ 	.word	0x00000100
        /*00fc*/ 	.word	0x00000001
        /*0100*/ 	.word	0x00000001


	//----- nvinfo : EIATTR_CRS_STACK_SIZE
	.align		4
.L_616:
        /*0104*/ 	.byte	0x04, 0x1e
        /*0106*/ 	.short	(.L_618 - .L_617)
.L_617:
        /*0108*/ 	.word	0x00000000
.L_618:


//--------------------- .nv.info._ZN7cutlass13device_kernelIN5flash32FlashAttnBwdPostprocessConvertdQIN4cute5tupleIJNS3_1CILi64EEENS5_ILi256EEEEEENS_6half_tEfNS_4arch4Sm80ELi256ENS3_8TiledMMAINS3_8MMA_AtomIJNS3_28SM80_16x8x16_F32F16F16F32_TNEEEENS3_6LayoutINS4_IJNS5_ILi2EEENS5_ILi4EEENS5_ILi1EEEEEENS4_IJSJ_SH_NS5_ILi0EEEEEEEENS4_IJNS5_ILi32EEES6_NS5_ILi16EEEEEEEELb0EEEEEvNT_6ParamsE --------------------------
	.section	.nv.info._ZN7cutlass13device_kernelIN5flash32FlashAttnBwdPostprocessConvertdQIN4cute5tupleIJNS3_1CILi64EEENS5_ILi256EEEEEENS_6half_tEfNS_4arch4Sm80ELi256ENS3_8TiledMMAINS3_8MMA_AtomIJNS3_28SM80_16x8x16_F32F16F16F32_TNEEEENS3_6LayoutINS4_IJNS5_ILi2EEENS5_ILi4EEENS5_ILi1EEEEEENS4_IJSJ_SH_NS5_ILi0EEEEEEEENS4_IJNS5_ILi32EEES6_NS5_ILi16EEEEEEEELb0EEEEEvNT_6ParamsE,"",@"SHT_CUDA_INFO"
	.sectionflags	@""
	.align	4


	//----- nvinfo : EIATTR_CUDA_API_VERSION
	.align		4
        /*0000*/ 	.byte	0x04, 0x37
        /*0002*/ 	.short	(.L_620 - .L_619)
.L_619:
        /*0004*/ 	.word	0x00000082


	//----- nvinfo : EIATTR_SW2861232_WAR
	.align		4
.L_620:
        /*0008*/ 	.byte	0x01, 0x35
	.zero		2


	//----- nvinfo : EIATTR_PARAM_CBANK
	.align		4
        /*000c*/ 	.byte	0x04, 0x0a
        /*000e*/ 	.short	(.L_622 - .L_621)
	.align		4
.L_621:
        /*0010*/ 	.word	index@(.nv.constant0._ZN7cutlass13device_kernelIN5flash32FlashAttnBwdPostprocessConvertdQIN4cute5tupleIJNS3_1CILi64EEENS5_ILi256EEEEEENS_6half_tEfNS_4arch4Sm80ELi256ENS3_8TiledMMAINS3_8MMA_AtomIJNS3_28SM80_16x8x16_F32F16F16F32_TNEEEENS3_6LayoutINS4_IJNS5_ILi2EEENS5_ILi4EEENS5_ILi1EEEEEENS4_IJSJ_SH_NS5_ILi0EEEEEEEENS4_IJNS5_ILi32EEES6_NS5_ILi16EEEEEEEELb0EEEEEvNT_6ParamsE)
        /*0014*/ 	.short	0x0160
        /*0016*/ 	.short	0x0070


	//----- nvinfo : EIATTR_CBANK_PARAM_SIZE
	.align		4
.L_622:
        /*0018*/ 	.byte	0x03, 0x19
        /*001a*/ 	.short	0x0070


	//----- nvinfo : EIATTR_KPARAM_INFO
	.align		4
        /*001c*/ 	.byte	0x04, 0x17
        /*001e*/ 	.short	(.L_624 - .L_623)
.L_623:
        /*0020*/ 	.word	0x00000000
        /*0024*/ 	.short	0x0000
        /*0026*/ 	.short	0x0000
        /*0028*/ 	.byte	0x00, 0xf0, 0xc1, 0x01


	//----- nvinfo : EIATTR_MAXREG_COUNT
	.align		4
.L_624:
        /*002c*/ 	.byte	0x03, 0x1b
        /*002e*/ 	.short	0x0080


	//----- nvinfo : EIATTR_NUM_BARRIERS
	.align		4
        /*0030*/ 	.byte	0x02, 0x4c
        /*0032*/ 	.byte	0x01
	.zero		1


	//----- nvinfo : EIATTR_MERCURY_ISA_VERSION
	.align		4
        /*0034*/ 	.byte	0x03, 0x5f
        /*0036*/ 	.short	0x0000


	//----- nvinfo : EIATTR_EXIT_INSTR_OFFSETS
	.align		4
        /*0038*/ 	.byte	0x04, 0x1c
        /*003a*/ 	.short	(.L_626 - .L_625)


	//   ....[0]....
.L_625:
        /*003c*/ 	.word	0x00000180


	//   ....[1]....
        /*0040*/ 	.word	0x00001d30


	//   ....[2]....
        /*0044*/ 	.word	0x00001de0


	//----- nvinfo : EIATTR_CTAIDZ_USED
	.align		4
.L_626:
        /*0048*/ 	.byte	0x01, 0x04
	.zero		2


	//----- nvinfo : EIATTR_MAX_THREADS
	.align		4
        /*004c*/ 	.byte	0x04, 0x05
        /*004e*/ 	.short	(.L_628 - .L_627)
.L_627:
        /*0050*/ 	.word	0x00000100
        /*0054*/ 	.word	0x00000001
        /*0058*/ 	.word	0x00000001


	//----- nvinfo : EIATTR_CRS_STACK_SIZE
	.align		4
.L_628:
        /*005c*/ 	.byte	0x04, 0x1e
        /*005e*/ 	.short	(.L_630 - .L_629)
.L_629:
        /*0060*/ 	.word	0x00000000
.L_630:


//--------------------- .nv.info._ZN7cutlass13device_kernelIN5flash19enable_sm80_to_sm89INS1_16FlashAttnBwdSm80INS1_25CollectiveMainloopBwdSm80ILi1ELi1EN4cute5tupleIJNS5_1CILi64EEES8_NS7_ILi256EEEEEENS_6half_tEfNS_4arch4Sm80ELb1ELb0ELb0ELb1ELb0ELb0ELb0ELb0ELi2ELi4ELi2ELi2ELb0EEENS1_24CollectiveEpilogueBwdGQAISA_fSD_Li256ELb1ELb0EEENS1_25SingleTileBwdLPTSchedulerILb1ELi64ELb0EEEEEEEEEvNT_6ParamsE --------------------------
	.section	.nv.info._ZN7cutlass13device_kernelIN5flash19enable_sm80_to_sm89INS1_16FlashAttnBwdSm80INS1_25CollectiveMainloopBwdSm80ILi1ELi1EN4cute5tupleIJNS5_1CILi64EEES8_NS7_ILi256EEEEEENS_6half_tEfNS_4arch4Sm80ELb1ELb0ELb0ELb1ELb0ELb0ELb0ELb0ELi2ELi4ELi2ELi2ELb0EEENS1_24CollectiveEpilogueBwdGQAISA_fSD_Li256ELb1ELb0EEENS1_25SingleTileBwdLPTSchedulerILb1ELi64ELb0EEEEEEEEEvNT_6ParamsE,"",@"SHT_CUDA_INFO"
	.sectionflags	@""
	.align	4


	//----- nvinfo : EIATTR_CUDA_API_VERSION
	.align		4
        /*0000*/ 	.byte	0x04, 0x37
        /*0002*/ 	.short	(.L_632 - .L_631)
.L_631:
        /*0004*/ 	.word	0x00000082


	//----- nvinfo : EIATTR_SW2861232_WAR
	.align		4
.L_632:
        /*0008*/ 	.byte	0x01, 0x35
	.zero		2


	//----- nvinfo : EIATTR_PARAM_CBANK
	.align		4
        /*000c*/ 	.byte	0x04, 0x0a
        /*000e*/ 	.short	(.L_634 - .L_633)
	.align		4
.L_633:
        /*0010*/ 	.word	index@(.nv.constant0._ZN7cutlass13device_kernelIN5flash19enable_sm80_to_sm89INS1_16FlashAttnBwdSm80INS1_25CollectiveMainloopBwdSm80ILi1ELi1EN4cute5tupleIJNS5_1CILi64EEES8_NS7_ILi256EEEEEENS_6half_tEfNS_4arch4Sm80ELb1ELb0ELb0ELb1ELb0ELb0ELb0ELb0ELi2ELi4ELi2ELi2ELb0EEENS1_24CollectiveEpilogueBwdGQAISA_fSD_Li256ELb1ELb0EEENS1_25SingleTileBwdLPTSchedulerILb1ELi64ELb0EEEEEEEEEvNT_6ParamsE)
        /*0014*/ 	.short	0x0160
        /*0016*/ 	.short	0x0290


	//----- nvinfo : EIATTR_CBANK_PARAM_SIZE
	.align		4
.L_634:
        /*0018*/ 	.byte	0x03, 0x19
        /*001a*/ 	.short	0x0290


	//----- nvinfo : EIATTR_KPARAM_INFO
	.align		4
        /*001c*/ 	.byte	0x04, 0x17
        /*001e*/ 	.short	(.L_636 - .L_635)
.L_635:
        /*0020*/ 	.word	0x00000000
        /*0024*/ 	.short	0x0000
        /*0026*/ 	.short	0x0000
        /*0028*/ 	.byte	0x00, 0xf0, 0x41, 0x0a


	//----- nvinfo : EIATTR_MAXREG_COUNT
	.align		4
.L_636:
        /*002c*/ 	.byte	0x03, 0x1b
        /*002e*/ 	.short	0x00ff


	//----- nvinfo : EIATTR_NUM_BARRIERS
	.align		4
        /*0030*/ 	.byte	0x02, 0x4c
        /*0032*/ 	.byte	0x02
	.zero		1


	//----- nvinfo : EIATTR_ANNOTATIONS
	.align		4
        /*0034*/ 	.byte	0x04, 0x55
        /*0036*/ 	.short	(.L_638 - .L_637)


	//   ....[0]....
.L_637:
        /* <DEDUP_REMOVED lines=10> */


	//----- nvinfo : EIATTR_MERCURY_ISA_VERSION
	.align		4
.L_638:
        /*00c8*/ 	.byte	0x03, 0x5f
        /*00ca*/ 	.short	0x0000


	//----- nvinfo : EIATTR_COOP_GROUP_MASK_REGIDS
	.align		4
        /*00cc*/ 	.byte	0x04, 0x29
        /*00ce*/ 	.short	(.L_640 - .L_639)


	//   ....[0]....
.L_639:
        /*00d0*/ 	.word	0xffffffff


	//----- nvinfo : EIATTR_COOP_GROUP_INSTR_OFFSETS
	.align		4
.L_640:
        /*00d4*/ 	.byte	0x04, 0x28
        /*00d6*/ 	.short	(.L_642 - .L_641)


	//   ....[0]....
.L_641:
        /*00d8*/ 	.word	0x00000060


	//----- nvinfo : EIATTR_EXIT_INSTR_OFFSETS
	.align		4
.L_642:
        /*00dc*/ 	.byte	0x04, 0x1c
        /*00de*/ 	.short	(.L_644 - .L_643)


	//   ....[0]....
.L_643:
        /*00e0*/ 	.word	0x000009d0


	//   ....[1]....
        /*00e4*/ 	.word	0x00006b40


	//   ....[2]....
        /*00e8*/ 	.word	0x00007760


	//----- nvinfo : EIATTR_MAX_THREADS
	.align		4
.L_644:
        /*00ec*/ 	.byte	0x04, 0x05
        /*00ee*/ 	.short	(.L_646 - .L_645)
.L_645:
        /*00f0*/ 	.word	0x00000100
        /*00f4*/ 	.word	0x00000001
        /*00f8*/ 	.word	0x00000001
.L_646:


//--------------------- .nv.info._ZN7cutlass13device_kernelIN5flash22FlashAttnBwdPreprocessIN4cute5tupleIJNS3_1CILi64EEENS5_ILi256EEEEEENS_6half_tEfNS_4arch4Sm80ELb1ELb1EEEEEvNT_6ParamsE --------------------------
	.section	.nv.info._ZN7cutlass13device_kernelIN5flash22FlashAttnBwdPreprocessIN4cute5tupleIJNS3_1CILi64EEENS5_ILi256EEEEEENS_6half_tEfNS_4arch4Sm80ELb1ELb1EEEEEvNT_6ParamsE,"",@"SHT_CUDA_INFO"
	.sectionflags	@""
	.align	4


	//----- nvinfo : EIATTR_CUDA_API_VERSION
	.align		4
        /*0000*/ 	.byte	0x04, 0x37
        /*0002*/ 	.short	(.L_648 - .L_647)
.L_647:
        /*0004*/ 	.word	0x00000082


	//----- nvinfo : EIATTR_SW2861232_WAR
	.align		4
.L_648:
        /*0008*/ 	.byte	0x01, 0x35
	.zero		2


	//----- nvinfo : EIATTR_PARAM_CBANK
	.align		4
        /*000c*/ 	.byte	0x04, 0x0a
        /*000e*/ 	.short	(.L_650 - .L_649)
	.align		4
.L_649:
        /*0010*/ 	.word	index@(.nv.constant0._ZN7cutlass13device_kernelIN5flash22FlashAttnBwdPreprocessIN4cute5tupleIJNS3_1CILi64EEENS5_ILi256EEEEEENS_6half_tEfNS_4arch4Sm80ELb1ELb1EEEEEvNT_6ParamsE)
        /*0014*/ 	.short	0x0160
        /*0016*/ 	.short	0x00f0


	//----- nvinfo : EIATTR_CBANK_PARAM_SIZE
	.align		4
.L_650:
        /*0018*/ 	.byte	0x03, 0x19
        /*001a*/ 	.short	0x00f0


	//----- nvinfo : EIATTR_KPARAM_INFO
	.align		4
        /*001c*/ 	.byte	0x04, 0x17
        /*001e*/ 	.short	(.L_652 - .L_651)
.L_651:
        /*0020*/ 	.word	0x00000000
        /*0024*/ 	.short	0x0000
        /*0026*/ 	.short	0x0000
        /*0028*/ 	.byte	0x00, 0xf0, 0xc1, 0x03


	//----- nvinfo : EIATTR_MAXREG_COUNT
	.align		4
.L_652:
        /*002c*/ 	.byte	0x03, 0x1b
        /*002e*/ 	.short	0x0080


	//----- nvinfo : EIATTR_MERCURY_ISA_VERSION
	.align		4
        /*0030*/ 	.byte	0x03, 0x5f
        /*0032*/ 	.short	0x0000


	//----- nvinfo : EIATTR_COOP_GROUP_MASK_REGIDS
	.align		4
        /*0034*/ 	.byte	0x04, 0x29
        /*0036*/ 	.short	(.L_654 - .L_653)


	//   ....[0]....
.L_653:
        /*0038*/ 	.word	0xffffffff


	//   ....[1]....
        /*003c*/ 	.word	0xffffffff


	//   ....[2]....
        /*0040*/ 	.word	0xffffffff


	//   ....[3]....
        /*0044*/ 	.word	0xffffffff


	//   ....[4]....
        /*0048*/ 	.word	0xffffffff


	//   ....[5]....
        /*004c*/ 	.word	0xffffffff


	//   ....[6]....
        /*0050*/ 	.word	0xffffffff


	//   ....[7]....
        /*0054*/ 	.word	0xffffffff


	//   ....[8]....
        /*0058*/ 	.word	0xffffffff


	//   ....[9]....
        /*005c*/ 	.word	0xffffffff


	//   ....[10]....
        /*0060*/ 	.word	0xffffffff


	//   ....[11]....
        /*0064*/ 	.word	0xffffffff


	//   ....[12]....
        /*0068*/ 	.word	0xffffffff


	//   ....[13]....
        /*006c*/ 	.word	0xffffffff


	//   ....[14]....
        /*0070*/ 	.word	0xffffffff


	//   ....[15]....
        /*0074*/ 	.word	0xffffffff


	//----- nvinfo : EIATTR_COOP_GROUP_INSTR_OFFSETS
	.align		4
.L_654:
        /*0078*/ 	.byte	0x04, 0x28
        /*007a*/ 	.short	(.L_656 - .L_655)


	//   ....[0]....
.L_655:
        /*007c*/ 	.word	0x000026f0


	//   ....[1]....
        /*0080*/ 	.word	0x00002710


	//   ....[2]....
        /*0084*/ 	.word	0x00002720


	//   ....[3]....
        /*0088*/ 	.word	0x00002730


	//   ....[4]....
        /*008c*/ 	.word	0x00002760


	//   ....[5]....
        /*0090*/ 	.word	0x00002780


	//   ....[6]....
        /*0094*/ 	.word	0x000027a0


	//   ....[7]....
        /*0098*/ 	.word	0x000027b0


	//   ....[8]....
        /*009c*/ 	.word	0x000027e0


	//   ....[9]....
        /*00a0*/ 	.word	0x00002800


	//   ....[10]....
        /*00a4*/ 	.word	0x00002820


	//   ....[11]....
        /*00a8*/ 	.word	0x00002830


	//   ....[12]....
        /*00ac*/ 	.word	0x00002870


	//   ....[13]....
        /*00b0*/ 	.word	0x00002890


	//   ....[14]....
        /*00b4*/ 	.word	0x000028a0


	//   ....[15]....
        /*00b8*/ 	.word	0x000028b0


	//----- nvinfo : EIATTR_EXIT_INSTR_OFFSETS
	.align		4
.L_656:
        /*00bc*/ 	.byte	0x04, 0x1c
        /*00be*/ 	.short	(.L_658 - .L_657)


	//   ....[0]....
.L_657:
        /*00c0*/ 	.word	0x00000340


	//   ....[1]....
        /*00c4*/ 	.word	0x00003000


	//   ....[2]....
        /*00c8*/ 	.word	0x000030a0


	//----- nvinfo : EIATTR_CTAIDZ_USED
	.align		4
.L_658:
        /*00cc*/ 	.byte	0x01, 0x04
	.zero		2


	//----- nvinfo : EIATTR_MAX_THREADS
	.align		4
        /*00d0*/ 	.byte	0x04, 0x05
        /*00d2*/ 	.short	(.L_660 - .L_659)
.L_659:
        /*00d4*/ 	.word	0x00000100
        /*00d8*/ 	.word	0x00000001
        /*00dc*/ 	.word	0x00000001


	//----- nvinfo : EIATTR_CRS_STACK_SIZE
	.align		4
.L_660:
        /*00e0*/ 	.byte	0x04, 0x1e
        /*00e2*/ 	.short	(.L_662 - .L_661)
.L_661:
        /*00e4*/ 	.word	0x00000000
.L_662:


//--------------------- .nv.callgraph             --------------------------
	.section	.nv.callgraph,"",@"SHT_CUDA_CALLGRAPH"
	.align	4
	.sectionentsize	8
	.align		4
        /*0000*/ 	.word	0x00000000
	.align		4
        /*0004*/ 	.word	0xffffffff
	.align		4
        /*0008*/ 	.word	0x00000000
	.align		4
        /*000c*/ 	.word	0xfffffffe
	.align		4
        /*0010*/ 	.word	0x00000000
	.align		4
        /*0014*/ 	.word	0xfffffffd
	.align		4
        /*0018*/ 	.word	0x00000000
	.align		4
        /*001c*/ 	.word	0xfffffffc


//--------------------- .nv.rel.action            --------------------------
	.section	.nv.rel.action,"",@"SHT_CUDA_RELOCINFO"
	.align	8
	.sectionentsize	8
        /*0000*/ 	.byte	0x73, 0x00, 0x00, 0x00, 0x00, 0x00, 0x00, 0x00, 0x00, 0x00, 0x00, 0x11, 0x25, 0x00, 0x05, 0x36


//--------------------- .nv.constant4             --------------------------
	.section	.nv.constant4,"a",@progbits
	.align	8
	.align		8
.nv.constant4:
        /*0000*/ 	.dword	_ZN66_INTERNAL_16e508ea_30_flash_bwd_hdim256_fp16_sm80_cu_8e232a79_26994cuda3std3__45__cpo5beginE
	.align		8
        /*0008*/ 	.dword	_ZN66_INTERNAL_16e508ea_30_flash_bwd_hdim256_fp16_sm80_cu_8e232a79_26994cuda3std3__45__cpo3endE
	.align		8
        /*0010*/ 	.dword	_ZN66_INTERNAL_16e508ea_30_flash_bwd_hdim256_fp16_sm80_cu_8e232a79_26994cuda3std3__45__cpo6cbeginE
	.align		8
        /*0018*/ 	.dword	_ZN66_INTERNAL_16e508ea_30_flash_bwd_hdim256_fp16_sm80_cu_8e232a79_26994cuda3std3__45__cpo4cendE
	.align		8
        /*0020*/ 	.dword	_ZN66_INTERNAL_16e508ea_30_flash_bwd_hdim256_fp16_sm80_cu_8e232a79_26994cuda3std3__468_GLOBAL__N__16e508ea_30_flash_bwd_hdim256_fp16_sm80_cu_8e232a79_26996ignoreE
	.align		8
        /*0028*/ 	.dword	_ZN66_INTERNAL_16e508ea_30_flash_bwd_hdim256_fp16_sm80_cu_8e232a79_26994cuda3std3__419piecewise_constructE
	.align		8
        /*0030*/ 	.dword	_ZN66_INTERNAL_16e508ea_30_flash_bwd_hdim256_fp16_sm80_cu_8e232a79_26994cuda3std3__48in_placeE
	.align		8
        /*0038*/ 	.dword	_ZN66_INTERNAL_16e508ea_30_flash_bwd_hdim256_fp16_sm80_cu_8e232a79_26994cuda3std6ranges3__45__cpo4swapE
	.align		8
        /*0040*/ 	.dword	_ZN66_INTERNAL_16e508ea_30_flash_bwd_hdim256_fp16_sm80_cu_8e232a79_26994cuda3std6ranges3__45__cpo9iter_moveE
	.align		8
        /*0048*/ 	.dword	_ZN66_INTERNAL_16e508ea_30_flash_bwd_hdim256_fp16_sm80_cu_8e232a79_26994cute7productE
	.align		8
        /*0050*/ 	.dword	_ZN66_INTERNAL_16e508ea_30_flash_bwd_hdim256_fp16_sm80_cu_8e232a79_26994cute1_E


//--------------------- .nv.constant0._ZN7cutlass13device_kernelIN5flash19enable_sm80_to_sm89INS1_16FlashAttnBwdSm80INS1_25CollectiveMainloopBwdSm80ILi1ELi1EN4cute5tupleIJNS5_1CILi32EEENS7_ILi64EEENS7_ILi256EEEEEENS_6half_tEfNS_4arch4Sm80ELb0ELb0ELb0ELb0ELb0ELb0ELb0ELb0ELi2ELi2ELi2ELi1ELb1EEENS1_21CollectiveEpilogueBwdISB_SC_SE_Li256ELb0ELb0ELi4EEENS1_19SingleTileSchedulerILb0ELb0ELb0ELi64EEEEEEEEEvNT_6ParamsE --------------------------
	.section	.nv.constant0._ZN7cutlass13device_kernelIN5flash19enable_sm80_to_sm89INS1_16FlashAttnBwdSm80INS1_25CollectiveMainloopBwdSm80ILi1ELi1EN4cute5tupleIJNS5_1CILi32EEENS7_ILi64EEENS7_ILi256EEEEEENS_6half_tEfNS_4arch4Sm80ELb0ELb0ELb0ELb0ELb0ELb0ELb0ELb0ELi2ELi2ELi2ELi1ELb1EEENS1_21CollectiveEpilogueBwdISB_SC_SE_Li256ELb0ELb0ELi4EEENS1_19SingleTileSchedulerILb0ELb0ELb0ELi64EEEEEEEEEvNT_6ParamsE,"a",@progbits
	.sectionflags	@""
	.align	4
.nv.constant0._ZN7cutlass13device_kernelIN5flash19enable_sm80_to_sm89INS1_16FlashAttnBwdSm80INS1_25CollectiveMainloopBwdSm80ILi1ELi1EN4cute5tupleIJNS5_1CILi32EEENS7_ILi64EEENS7_ILi256EEEEEENS_6half_tEfNS_4arch4Sm80ELb0ELb0ELb0ELb0ELb0ELb0ELb0ELb0ELi2ELi2ELi2ELi1ELb1EEENS1_21CollectiveEpilogueBwdISB_SC_SE_Li256ELb0ELb0ELi4EEENS1_19SingleTileSchedulerILb0ELb0ELb0ELi64EEEEEEEEEvNT_6ParamsE:
	.zero		976


//--------------------- .nv.constant0._ZN7cutlass13device_kernelIN5flash19enable_sm80_to_sm89INS1_16FlashAttnBwdSm80INS1_25CollectiveMainloopBwdSm80ILi1ELi1EN4cute5tupleIJNS5_1CILi32EEENS7_ILi64EEENS7_ILi256EEEEEENS_6half_tEfNS_4arch4Sm80ELb0ELb0ELb0ELb0ELb0ELb0ELb0ELb0ELi2ELi2ELi2ELi1ELb1EEENS1_24CollectiveEpilogueBwdGQAISB_fSE_Li256ELb0ELb0EEENS1_19SingleTileSchedulerILb0ELb0ELb0ELi64EEEEEEEEEvNT_6ParamsE --------------------------
	.section	.nv.constant0._ZN7cutlass13device_kernelIN5flash19enable_sm80_to_sm89INS1_16FlashAttnBwdSm80INS1_25CollectiveMainloopBwdSm80ILi1ELi1EN4cute5tupleIJNS5_1CILi32EEENS7_ILi64EEENS7_ILi256EEEEEENS_6half_tEfNS_4arch4Sm80ELb0ELb0ELb0ELb0ELb0ELb0ELb0ELb0ELi2ELi2ELi2ELi1ELb1EEENS1_24CollectiveEpilogueBwdGQAISB_fSE_Li256ELb0ELb0EEENS1_19SingleTileSchedulerILb0ELb0ELb0ELi64EEEEEEEEEvNT_6ParamsE,"a",@progbits
	.sectionflags	@""
	.align	4
.nv.constant0._ZN7cutlass13device_kernelIN5flash19enable_sm80_to_sm89INS1_16FlashAttnBwdSm80INS1_25CollectiveMainloopBwdSm80ILi1ELi1EN4cute5tupleIJNS5_1CILi32EEENS7_ILi64EEENS7_ILi256EEEEEENS_6half_tEfNS_4arch4Sm80ELb0ELb0ELb0ELb0ELb0ELb0ELb0ELb0ELi2ELi2ELi2ELi1ELb1EEENS1_24CollectiveEpilogueBwdGQAISB_fSE_Li256ELb0ELb0EEENS1_19SingleTileSchedulerILb0ELb0ELb0ELi64EEEEEEEEEvNT_6ParamsE:
	.zero		984


//--------------------- .nv.constant0._ZN7cutlass13device_kernelIN5flash19enable_sm80_to_sm89INS1_16FlashAttnBwdSm80INS1_25CollectiveMainloopBwdSm80ILi1ELi1EN4cute5tupleIJNS5_1CILi32EEENS7_ILi64EEENS7_ILi256EEEEEENS_6half_tEfNS_4arch4Sm80ELb0ELb0ELb0ELb1ELb0ELb0ELb0ELb0ELi2ELi2ELi2ELi1ELb1EEENS1_21CollectiveEpilogueBwdISB_SC_SE_Li256ELb1ELb0ELi4EEENS1_19SingleTileSchedulerILb1ELb0ELb0ELi64EEEEEEEEEvNT_6ParamsE --------------------------
	.section	.nv.constant0._ZN7cutlass13device_kernelIN5flash19enable_sm80_to_sm89INS1_16FlashAttnBwdSm80INS1_25CollectiveMainloopBwdSm80ILi1ELi1EN4cute5tupleIJNS5_1CILi32EEENS7_ILi64EEENS7_ILi256EEEEEENS_6half_tEfNS_4arch4Sm80ELb0ELb0ELb0ELb1ELb0ELb0ELb0ELb0ELi2ELi2ELi2ELi1ELb1EEENS1_21CollectiveEpilogueBwdISB_SC_SE_Li256ELb1ELb0ELi4EEENS1_19SingleTileSchedulerILb1ELb0ELb0ELi64EEEEEEEEEvNT_6ParamsE,"a",@progbits
	.sectionflags	@""
	.align	4
.nv.constant0._ZN7cutlass13device_kernelIN5flash19enable_sm80_to_sm89INS1_16FlashAttnBwdSm80INS1_25CollectiveMainloopBwdSm80ILi1ELi1EN4cute5tupleIJNS5_1CILi32EEENS7_ILi64EEENS7_ILi256EEEEEENS_6half_tEfNS_4arch4Sm80ELb0ELb0ELb0ELb1ELb0ELb0ELb0ELb0ELi2ELi2ELi2ELi1ELb1EEENS1_21CollectiveEpilogueBwdISB_SC_SE_Li256ELb1ELb0ELi4EEENS1_19SingleTileSchedulerILb1ELb0ELb0ELi64EEEEEEEEEvNT_6ParamsE:
	.zero		976


//--------------------- .nv.constant0._ZN7cutlass13device_kernelIN5flash19enable_sm80_to_sm89INS1_16FlashAttnBwdSm80INS1_25CollectiveMainloopBwdSm80ILi1ELi1EN4cute5tupleIJNS5_1CILi32EEENS7_ILi64EEENS7_ILi256EEEEEENS_6half_tEfNS_4arch4Sm80ELb0ELb0ELb0ELb1ELb0ELb0ELb0ELb0ELi2ELi2ELi2ELi1ELb1EEENS1_24CollectiveEpilogueBwdGQAISB_fSE_Li256ELb1ELb0EEENS1_19SingleTileSchedulerILb1ELb0ELb0ELi64EEEEEEEEEvNT_6ParamsE --------------------------
	.section	.nv.constant0._ZN7cutlass13device_kernelIN5flash19enable_sm80_to_sm89INS1_16FlashAttnBwdSm80INS1_25CollectiveMainloopBwdSm80ILi1ELi1EN4cute5tupleIJNS5_1CILi32EEENS7_ILi64EEENS7_ILi256EEEEEENS_6half_tEfNS_4arch4Sm80ELb0ELb0ELb0ELb1ELb0ELb0ELb0ELb0ELi2ELi2ELi2ELi1ELb1EEENS1_24CollectiveEpilogueBwdGQAISB_fSE_Li256ELb1ELb0EEENS1_19SingleTileSchedulerILb1ELb0ELb0ELi64EEEEEEEEEvNT_6ParamsE,"a",@progbits
	.sectionflags	@""
	.align	4
.nv.constant0._ZN7cutlass13device_kernelIN5flash19enable_sm80_to_sm89INS1_16FlashAttnBwdSm80INS1_25CollectiveMainloopBwdSm80ILi1ELi1EN4cute5tupleIJNS5_1CILi32EEENS7_ILi64EEENS7_ILi256EEEEEENS_6half_tEfNS_4arch4Sm80ELb0ELb0ELb0ELb1ELb0ELb0ELb0ELb0ELi2ELi2ELi2ELi1ELb1EEENS1_24CollectiveEpilogueBwdGQAISB_fSE_Li256ELb1ELb0EEENS1_19SingleTileSchedulerILb1ELb0ELb0ELi64EEEEEEEEEvNT_6ParamsE:
	.zero		984


//--------------------- .nv.constant0._ZN7cutlass13device_kernelIN5flash19enable_sm80_to_sm89INS1_16FlashAttnBwdSm80INS1_25CollectiveMainloopBwdSm80ILi1ELi1EN4cute5tupleIJNS5_1CILi32EEENS7_ILi64EEENS7_ILi256EEEEEENS_6half_tEfNS_4arch4Sm80ELb0ELb1ELb0ELb0ELb0ELb0ELb0ELb0ELi2ELi2ELi2ELi1ELb1EEENS1_21CollectiveEpilogueBwdISB_SC_SE_Li256ELb0ELb0ELi4EEENS1_19SingleTileSchedulerILb0ELb0ELb0ELi64EEEEEEEEEvNT_6ParamsE --------------------------
	.section	.nv.constant0._ZN7cutlass13device_kernelIN5flash19enable_sm80_to_sm89INS1_16FlashAttnBwdSm80INS1_25CollectiveMainloopBwdSm80ILi1ELi1EN4cute5tupleIJNS5_1CILi32EEENS7_ILi64EEENS7_ILi256EEEEEENS_6half_tEfNS_4arch4Sm80ELb0ELb1ELb0ELb0ELb0ELb0ELb0ELb0ELi2ELi2ELi2ELi1ELb1EEENS1_21CollectiveEpilogueBwdISB_SC_SE_Li256ELb0ELb0ELi4EEENS1_19SingleTileSchedulerILb0ELb0ELb0ELi64EEEEEEEEEvNT_6ParamsE,"a",@progbits
	.sectionflags	@""
	.align	4
.nv.constant0._ZN7cutlass13device_kernelIN5flash19enable_sm80_to_sm89INS1_16FlashAttnBwdSm80INS1_25CollectiveMainloopBwdSm80ILi1ELi1EN4cute5tupleIJNS5_1CILi32EEENS7_ILi64EEENS7_ILi256EEEEEENS_6half_tEfNS_4arch4Sm80ELb0ELb1ELb0ELb0ELb0ELb0ELb0ELb0ELi2ELi2ELi2ELi1ELb1EEENS1_21CollectiveEpilogueBwdISB_SC_SE_Li256ELb0ELb0ELi4EEENS1_19SingleTileSchedulerILb0ELb0ELb0ELi64EEEEEEEEEvNT_6ParamsE:
	.zero		976


//--------------------- .nv.constant0._ZN7cutlass13device_kernelIN5flash19enable_sm80_to_sm89INS1_16FlashAttnBwdSm80INS1_25CollectiveMainloopBwdSm80ILi1ELi1EN4cute5tupleIJNS5_1CILi32EEENS7_ILi64EEENS7_ILi256EEEEEENS_6half_tEfNS_4arch4Sm80ELb0ELb1ELb0ELb0ELb0ELb0ELb0ELb0ELi2ELi2ELi2ELi1ELb1EEENS1_24CollectiveEpilogueBwdGQAISB_fSE_Li256ELb0ELb0EEENS1_19SingleTileSchedulerILb0ELb0ELb0ELi64EEEEEEEEEvNT_6ParamsE --------------------------
	.section	.nv.constant0._ZN7cutlass13device_kernelIN5flash19enable_sm80_to_sm89INS1_16FlashAttnBwdSm80INS1_25CollectiveMainloopBwdSm80ILi1ELi1EN4cute5tupleIJNS5_1CILi32EEENS7_ILi64EEENS7_ILi256EEEEEENS_6half_tEfNS_4arch4Sm80ELb0ELb1ELb0ELb0ELb0ELb0ELb0ELb0ELi2ELi2ELi2ELi1ELb1EEENS1_24CollectiveEpilogueBwdGQAISB_fSE_Li256ELb0ELb0EEENS1_19SingleTileSchedulerILb0ELb0ELb0ELi64EEEEEEEEEvNT_6ParamsE,"a",@progbits
	.sectionflags	@""
	.align	4
.nv.constant0._ZN7cutlass13device_kernelIN5flash19enable_sm80_to_sm89INS1_16FlashAttnBwdSm80INS1_25CollectiveMainloopBwdSm80ILi1ELi1EN4cute5tupleIJNS5_1CILi32EEENS7_ILi64EEENS7_ILi256EEEEEENS_6half_tEfNS_4arch4Sm80ELb0ELb1ELb0ELb0ELb0ELb0ELb0ELb0ELi2ELi2ELi2ELi1ELb1EEENS1_24CollectiveEpilogueBwdGQAISB_fSE_Li256ELb0ELb0EEENS1_19SingleTileSchedulerILb0ELb0ELb0ELi64EEEEEEEEEvNT_6ParamsE:
	.zero		984


//--------------------- .nv.constant0._ZN7cutlass13device_kernelIN5flash19enable_sm80_to_sm89INS1_16FlashAttnBwdSm80INS1_25CollectiveMainloopBwdSm80ILi1ELi1EN4cute5tupleIJNS5_1CILi32EEENS7_ILi64EEENS7_ILi256EEEEEENS_6half_tEfNS_4arch4Sm80ELb0ELb1ELb0ELb1ELb0ELb0ELb0ELb0ELi2ELi2ELi2ELi1ELb1EEENS1_21CollectiveEpilogueBwdISB_SC_SE_Li256ELb1ELb0ELi4EEENS1_19SingleTileSchedulerILb1ELb0ELb0ELi64EEEEEEEEEvNT_6ParamsE --------------------------
	.section	.nv.constant0._ZN7cutlass13device_kernelIN5flash19enable_sm80_to_sm89INS1_16FlashAttnBwdSm80INS1_25CollectiveMainloopBwdSm80ILi1ELi1EN4cute5tupleIJNS5_1CILi32EEENS7_ILi64EEENS7_ILi256EEEEEENS_6half_tEfNS_4arch4Sm80ELb0ELb1ELb0ELb1ELb0ELb0ELb0ELb0ELi2ELi2ELi2ELi1ELb1EEENS1_21CollectiveEpilogueBwdISB_SC_SE_Li256ELb1ELb0ELi4EEENS1_19SingleTileSchedulerILb1ELb0ELb0ELi64EEEEEEEEEvNT_6ParamsE,"a",@progbits
	.sectionflags	@""
	.align	4
.nv.constant0._ZN7cutlass13device_kernelIN5flash19enable_sm80_to_sm89INS1_16FlashAttnBwdSm80INS1_25CollectiveMainloopBwdSm80ILi1ELi1EN4cute5tupleIJNS5_1CILi32EEENS7_ILi64EEENS7_ILi256EEEEEENS_6half_tEfNS_4arch4Sm80ELb0ELb1ELb0ELb1ELb0ELb0ELb0ELb0ELi2ELi2ELi2ELi1ELb1EEENS1_21CollectiveEpilogueBwdISB_SC_SE_Li256ELb1ELb0ELi4EEENS1_19SingleTileSchedulerILb1ELb0ELb0ELi64EEEEEEEEEvNT_6ParamsE:
	.zero		976


//--------------------- .nv.constant0._ZN7cutlass13device_kernelIN5flash19enable_sm80_to_sm89INS1_16FlashAttnBwdSm80INS1_25CollectiveMainloopBwdSm80ILi1ELi1EN4cute5tupleIJNS5_1CILi32EEENS7_ILi64EEENS7_ILi256EEEEEENS_6half_tEfNS_4arch4Sm80ELb0ELb1ELb0ELb1ELb0ELb0ELb0ELb0ELi2ELi2ELi2ELi1ELb1EEENS1_24CollectiveEpilogueBwdGQAISB_fSE_Li256ELb1ELb0EEENS1_19SingleTileSchedulerILb1ELb0ELb0ELi64EEEEEEEEEvNT_6ParamsE --------------------------
	.section	.nv.constant0._ZN7cutlass13device_kernelIN5flash19enable_sm80_to_sm89INS1_16FlashAttnBwdSm80INS1_25CollectiveMainloopBwdSm80ILi1ELi1EN4cute5tupleIJNS5_1CILi32EEENS7_ILi64EEENS7_ILi256EEEEEENS_6half_tEfNS_4arch4Sm80ELb0ELb1ELb0ELb1ELb0ELb0ELb0ELb0ELi2ELi2ELi2ELi1ELb1EEENS1_24CollectiveEpilogueBwdGQAISB_fSE_Li256ELb1ELb0EEENS1_19SingleTileSchedulerILb1ELb0ELb0ELi64EEEEEEEEEvNT_6ParamsE,"a",@progbits
	.sectionflags	@""
	.align	4
.nv.constant0._ZN7cutlass13device_kernelIN5flash19enable_sm80_to_sm89INS1_16FlashAttnBwdSm80INS1_25CollectiveMainloopBwdSm80ILi1ELi1EN4cute5tupleIJNS5_1CILi32EEENS7_ILi64EEENS7_ILi256EEEEEENS_6half_tEfNS_4arch4Sm80ELb0ELb1ELb0ELb1ELb0ELb0ELb0ELb0ELi2ELi2ELi2ELi1ELb1EEENS1_24CollectiveEpilogueBwdGQAISB_fSE_Li256ELb1ELb0EEENS1_19SingleTileSchedulerILb1ELb0ELb0ELi64EEEEEEEEEvNT_6ParamsE:
	.zero		984


//--------------------- .nv.constant0._ZN7cutlass13device_kernelIN5flash19enable_sm80_to_sm89INS1_16FlashAttnBwdSm80INS1_25CollectiveMainloopBwdSm80ILi1ELi1EN4cute5tupleIJNS5_1CILi32EEENS7_ILi64EEENS7_ILi256EEEEEENS_6half_tEfNS_4arch4Sm80ELb1ELb0ELb0ELb0ELb0ELb0ELb0ELb0ELi2ELi2ELi2ELi1ELb1EEENS1_21CollectiveEpilogueBwdISB_SC_SE_Li256ELb0ELb0ELi4EEENS1_25SingleTileBwdLPTSchedulerILb0ELi64ELb0EEEEEEEEEvNT_6ParamsE --------------------------
	.section	.nv.constant0._ZN7cutlass13device_kernelIN5flash19enable_sm80_to_sm89INS1_16FlashAttnBwdSm80INS1_25CollectiveMainloopBwdSm80ILi1ELi1EN4cute5tupleIJNS5_1CILi32EEENS7_ILi64EEENS7_ILi256EEEEEENS_6half_tEfNS_4arch4Sm80ELb1ELb0ELb0ELb0ELb0ELb0ELb0ELb0ELi2ELi2ELi2ELi1ELb1EEENS1_21CollectiveEpilogueBwdISB_SC_SE_Li256ELb0ELb0ELi4EEENS1_25SingleTileBwdLPTSchedulerILb0ELi64ELb0EEEEEEEEEvNT_6ParamsE,"a",@progbits
	.sectionflags	@""
	.align	4
.nv.constant0._ZN7cutlass13device_kernelIN5flash19enable_sm80_to_sm89INS1_16FlashAttnBwdSm80INS1_25CollectiveMainloopBwdSm80ILi1ELi1EN4cute5tupleIJNS5_1CILi32EEENS7_ILi64EEENS7_ILi256EEEEEENS_6half_tEfNS_4arch4Sm80ELb1ELb0ELb0ELb0ELb0ELb0ELb0ELb0ELi2ELi2ELi2ELi1ELb1EEENS1_21CollectiveEpilogueBwdISB_SC_SE_Li256ELb0ELb0ELi4EEENS1_25SingleTileBwdLPTSchedulerILb0ELi64ELb0EEEEEEEEEvNT_6ParamsE:
	.zero		1000


//--------------------- .nv.constant0._ZN7cutlass13device_kernelIN5flash19enable_sm80_to_sm89INS1_16FlashAttnBwdSm80INS1_25CollectiveMainloopBwdSm80ILi1ELi1EN4cute5tupleIJNS5_1CILi32EEENS7_ILi64EEENS7_ILi256EEEEEENS_6half_tEfNS_4arch4Sm80ELb1ELb0ELb0ELb0ELb0ELb0ELb0ELb0ELi2ELi2ELi2ELi1ELb1EEENS1_24CollectiveEpilogueBwdGQAISB_fSE_Li256ELb0ELb0EEENS1_25SingleTileBwdLPTSchedulerILb0ELi64ELb0EEEEEEEEEvNT_6ParamsE --------------------------
	.section	.nv.constant0._ZN7cutlass13device_kernelIN5flash19enable_sm80_to_sm89INS1_16FlashAttnBwdSm80INS1_25CollectiveMainloopBwdSm80ILi1ELi1EN4cute5tupleIJNS5_1CILi32EEENS7_ILi64EEENS7_ILi256EEEEEENS_6half_tEfNS_4arch4Sm80ELb1ELb0ELb0ELb0ELb0ELb0ELb0ELb0ELi2ELi2ELi2ELi1ELb1EEENS1_24CollectiveEpilogueBwdGQAISB_fSE_Li256ELb0ELb0EEENS1_25SingleTileBwdLPTSchedulerILb0ELi64ELb0EEEEEEEEEvNT_6ParamsE,"a",@progbits
	.sectionflags	@""
	.align	4
.nv.constant0._ZN7cutlass13device_kernelIN5flash19enable_sm80_to_sm89INS1_16FlashAttnBwdSm80INS1_25CollectiveMainloopBwdSm80ILi1ELi1EN4cute5tupleIJNS5_1CILi32EEENS7_ILi64EEENS7_ILi256EEEEEENS_6half_tEfNS_4arch4Sm80ELb1ELb0ELb0ELb0ELb0ELb0ELb0ELb0ELi2ELi2ELi2ELi1ELb1EEENS1_24CollectiveEpilogueBwdGQAISB_fSE_Li256ELb0ELb0EEENS1_25SingleTileBwdLPTSchedulerILb0ELi64ELb0EEEEEEEEEvNT_6ParamsE:
	.zero		1008


//--------------------- .nv.constant0._ZN7cutlass13device_kernelIN5flash22FlashAttnBwdPreprocessIN4cute5tupleIJNS3_1CILi32EEENS5_ILi256EEEEEENS_6half_tEfNS_4arch4Sm80ELb1ELb0EEEEEvNT_6ParamsE --------------------------
	.section	.nv.constant0._ZN7cutlass13device_kernelIN5flash22FlashAttnBwdPreprocessIN4cute5tupleIJNS3_1CILi32EEENS5_ILi256EEEEEENS_6half_tEfNS_4arch4Sm80ELb1ELb0EEEEEvNT_6ParamsE,"a",@progbits
	.sectionflags	@""
	.align	4
.nv.constant0._ZN7cutlass13device_kernelIN5flash22FlashAttnBwdPreprocessIN4cute5tupleIJNS3_1CILi32EEENS5_ILi256EEEEEENS_6half_tEfNS_4arch4Sm80ELb1ELb0EEEEEvNT_6ParamsE:
	.zero		592


//--------------------- .nv.constant0._ZN7cutlass13device_kernelIN5flash19enable_sm80_to_sm89INS1_16FlashAttnBwdSm80INS1_25CollectiveMainloopBwdSm80ILi1ELi1EN4cute5tupleIJNS5_1CILi32EEENS7_ILi64EEENS7_ILi256EEEEEENS_6half_tEfNS_4arch4Sm80ELb1ELb0ELb0ELb1ELb0ELb0ELb0ELb0ELi2ELi2ELi2ELi1ELb1EEENS1_21CollectiveEpilogueBwdISB_SC_SE_Li256ELb1ELb0ELi4EEENS1_25SingleTileBwdLPTSchedulerILb1ELi64ELb0EEEEEEEEEvNT_6ParamsE --------------------------
	.section	.nv.constant0._ZN7cutlass13device_kernelIN5flash19enable_sm80_to_sm89INS1_16FlashAttnBwdSm80INS1_25CollectiveMainloopBwdSm80ILi1ELi1EN4cute5tupleIJNS5_1CILi32EEENS7_ILi64EEENS7_ILi256EEEEEENS_6half_tEfNS_4arch4Sm80ELb1ELb0ELb0ELb1ELb0ELb0ELb0ELb0ELi2ELi2ELi2ELi1ELb1EEENS1_21CollectiveEpilogueBwdISB_SC_SE_Li256ELb1ELb0ELi4EEENS1_25SingleTileBwdLPTSchedulerILb1ELi64ELb0EEEEEEEEEvNT_6ParamsE,"a",@progbits
	.sectionflags	@""
	.align	4
.nv.constant0._ZN7cutlass13device_kernelIN5flash19enable_sm80_to_sm89INS1_16FlashAttnBwdSm80INS1_25CollectiveMainloopBwdSm80ILi1ELi1EN4cute5tupleIJNS5_1CILi32EEENS7_ILi64EEENS7_ILi256EEEEEENS_6half_tEfNS_4arch4Sm80ELb1ELb0ELb0ELb1ELb0ELb0ELb0ELb0ELi2ELi2ELi2ELi1ELb1EEENS1_21CollectiveEpilogueBwdISB_SC_SE_Li256ELb1ELb0ELi4EEENS1_25SingleTileBwdLPTSchedulerILb1ELi64ELb0EEEEEEEEEvNT_6ParamsE:
	.zero		1000


//--------------------- .nv.constant0._ZN7cutlass13device_kernelIN5flash32FlashAttnBwdPostprocessConvertdQIN4cute5tupleIJNS3_1CILi32EEENS5_ILi256EEEEEENS_6half_tEfNS_4arch4Sm80ELi256ENS3_8TiledMMAINS3_8MMA_AtomIJNS3_28SM80_16x8x16_F32F16F16F32_TNEEEENS3_6LayoutINS4_IJNS5_ILi1EEENS5_ILi8EEESH_EEENS4_IJNS5_ILi0EEESH_SK_EEEEENS4_IJNS5_ILi16EEENS5_ILi128EEESN_EEEEELb0EEEEEvNT_6ParamsE --------------------------
	.section	.nv.constant0._ZN7cutlass13device_kernelIN5flash32FlashAttnBwdPostprocessConvertdQIN4cute5tupleIJNS3_1CILi32EEENS5_ILi256EEEEEENS_6half_tEfNS_4arch4Sm80ELi256ENS3_8TiledMMAINS3_8MMA_AtomIJNS3_28SM80_16x8x16_F32F16F16F32_TNEEEENS3_6LayoutINS4_IJNS5_ILi1EEENS5_ILi8EEESH_EEENS4_IJNS5_ILi0EEESH_SK_EEEEENS4_IJNS5_ILi16EEENS5_ILi128EEESN_EEEEELb0EEEEEvNT_6ParamsE,"a",@progbits
	.sectionflags	@""
	.align	4
.nv.constant0._ZN7cutlass13device_kernelIN5flash32FlashAttnBwdPostprocessConvertdQIN4cute5tupleIJNS3_1CILi32EEENS5_ILi256EEEEEENS_6half_tEfNS_4arch4Sm80ELi256ENS3_8TiledMMAINS3_8MMA_AtomIJNS3_28SM80_16x8x16_F32F16F16F32_TNEEEENS3_6LayoutINS4_IJNS5_ILi1EEENS5_ILi8EEESH_EEENS4_IJNS5_ILi0EEESH_SK_EEEEENS4_IJNS5_ILi16EEENS5_ILi128EEESN_EEEEELb0EEEEEvNT_6ParamsE:
	.zero		464


//--------------------- .nv.constant0._ZN7cutlass13device_kernelIN5flash19enable_sm80_to_sm89INS1_16FlashAttnBwdSm80INS1_25CollectiveMainloopBwdSm80ILi1ELi1EN4cute5tupleIJNS5_1CILi32EEENS7_ILi64EEENS7_ILi256EEEEEENS_6half_tEfNS_4arch4Sm80ELb1ELb0ELb0ELb1ELb0ELb0ELb0ELb0ELi2ELi2ELi2ELi1ELb1EEENS1_24CollectiveEpilogueBwdGQAISB_fSE_Li256ELb1ELb0EEENS1_25SingleTileBwdLPTSchedulerILb1ELi64ELb0EEEEEEEEEvNT_6ParamsE --------------------------
	.section	.nv.constant0._ZN7cutlass13device_kernelIN5flash19enable_sm80_to_sm89INS1_16FlashAttnBwdSm80INS1_25CollectiveMainloopBwdSm80ILi1ELi1EN4cute5tupleIJNS5_1CILi32EEENS7_ILi64EEENS7_ILi256EEEEEENS_6half_tEfNS_4arch4Sm80ELb1ELb0ELb0ELb1ELb0ELb0ELb0ELb0ELi2ELi2ELi2ELi1ELb1EEENS1_24CollectiveEpilogueBwdGQAISB_fSE_Li256ELb1ELb0EEENS1_25SingleTileBwdLPTSchedulerILb1ELi64ELb0EEEEEEEEEvNT_6ParamsE,"a",@progbits
	.sectionflags	@""
	.align	4
.nv.constant0._ZN7cutlass13device_kernelIN5flash19enable_sm80_to_sm89INS1_16FlashAttnBwdSm80INS1_25CollectiveMainloopBwdSm80ILi1ELi1EN4cute5tupleIJNS5_1CILi32EEENS7_ILi64EEENS7_ILi256EEEEEENS_6half_tEfNS_4arch4Sm80ELb1ELb0ELb0ELb1ELb0ELb0ELb0ELb0ELi2ELi2ELi2ELi1ELb1EEENS1_24CollectiveEpilogueBwdGQAISB_fSE_Li256ELb1ELb0EEENS1_25SingleTileBwdLPTSchedulerILb1ELi64ELb0EEEEEEEEEvNT_6ParamsE:
	.zero		1008


//--------------------- .nv.constant0._ZN7cutlass13device_kernelIN5flash22FlashAttnBwdPreprocessIN4cute5tupleIJNS3_1CILi32EEENS5_ILi256EEEEEENS_6half_tEfNS_4arch4Sm80ELb1ELb1EEEEEvNT_6ParamsE --------------------------
	.section	.nv.constant0._ZN7cutlass13device_kernelIN5flash22FlashAttnBwdPreprocessIN4cute5tupleIJNS3_1CILi32EEENS5_ILi256EEEEEENS_6half_tEfNS_4arch4Sm80ELb1ELb1EEEEEvNT_6ParamsE,"a",@progbits
	.sectionflags	@""
	.align	4
.nv.constant0._ZN7cutlass13device_kernelIN5flash22FlashAttnBwdPreprocessIN4cute5tupleIJNS3_1CILi32EEENS5_ILi256EEEEEENS_6half_tEfNS_4arch4Sm80ELb1ELb1EEEEEvNT_6ParamsE:
	.zero		592


//--------------------- .nv.constant0._ZN7cutlass13device_kernelIN5flash19enable_sm80_to_sm89INS1_16FlashAttnBwdSm80INS1_25CollectiveMainloopBwdSm80ILi1ELi1EN4cute5tupleIJNS5_1CILi64EEES8_NS7_ILi256EEEEEENS_6half_tEfNS_4arch4Sm80ELb0ELb0ELb0ELb0ELb0ELb0ELb0ELb0ELi2ELi4ELi2ELi2ELb0EEENS1_21CollectiveEpilogueBwdISA_SB_SD_Li256ELb0ELb0ELi4EEENS1_19SingleTileSchedulerILb0ELb0ELb0ELi64EEEEEEEEEvNT_6ParamsE --------------------------
	.section	.nv.constant0._ZN7cutlass13device_kernelIN5flash19enable_sm80_to_sm89INS1_16FlashAttnBwdSm80INS1_25CollectiveMainloopBwdSm80ILi1ELi1EN4cute5tupleIJNS5_1CILi64EEES8_NS7_ILi256EEEEEENS_6half_tEfNS_4arch4Sm80ELb0ELb0ELb0ELb0ELb0ELb0ELb0ELb0ELi2ELi4ELi2ELi2ELb0EEENS1_21CollectiveEpilogueBwdISA_SB_SD_Li256ELb0ELb0ELi4EEENS1_19SingleTileSchedulerILb0ELb0ELb0ELi64EEEEEEEEEvNT_6ParamsE,"a",@progbits
	.sectionflags	@""
	.align	4
.nv.constant0._ZN7cutlass13device_kernelIN5flash19enable_sm80_to_sm89INS1_16FlashAttnBwdSm80INS1_25CollectiveMainloopBwdSm80ILi1ELi1EN4cute5tupleIJNS5_1CILi64EEES8_NS7_ILi256EEEEEENS_6half_tEfNS_4arch4Sm80ELb0ELb0ELb0ELb0ELb0ELb0ELb0ELb0ELi2ELi4ELi2ELi2ELb0EEENS1_21CollectiveEpilogueBwdISA_SB_SD_Li256ELb0ELb0ELi4EEENS1_19SingleTileSchedulerILb0ELb0ELb0ELi64EEEEEEEEEvNT_6ParamsE:
	.zero		976


//--------------------- .nv.constant0._ZN7cutlass13device_kernelIN5flash19enable_sm80_to_sm89INS1_16FlashAttnBwdSm80INS1_25CollectiveMainloopBwdSm80ILi1ELi1EN4cute5tupleIJNS5_1CILi64EEES8_NS7_ILi256EEEEEENS_6half_tEfNS_4arch4Sm80ELb0ELb0ELb0ELb0ELb0ELb0ELb0ELb0ELi2ELi4ELi2ELi2ELb0EEENS1_24CollectiveEpilogueBwdGQAISA_fSD_Li256ELb0ELb0EEENS1_19SingleTileSchedulerILb0ELb0ELb0ELi64EEEEEEEEEvNT_6ParamsE --------------------------
	.section	.nv.constant0._ZN7cutlass13device_kernelIN5flash19enable_sm80_to_sm89INS1_16FlashAttnBwdSm80INS1_25CollectiveMainloopBwdSm80ILi1ELi1EN4cute5tupleIJNS5_1CILi64EEES8_NS7_ILi256EEEEEENS_6half_tEfNS_4arch4Sm80ELb0ELb0ELb0ELb0ELb0ELb0ELb0ELb0ELi2ELi4ELi2ELi2ELb0EEENS1_24CollectiveEpilogueBwdGQAISA_fSD_Li256ELb0ELb0EEENS1_19SingleTileSchedulerILb0ELb0ELb0ELi64EEEEEEEEEvNT_6ParamsE,"a",@progbits
	.sectionflags	@""
	.align	4
.nv.constant0._ZN7cutlass13device_kernelIN5flash19enable_sm80_to_sm89INS1_16FlashAttnBwdSm80INS1_25CollectiveMainloopBwdSm80ILi1ELi1EN4cute5tupleIJNS5_1CILi64EEES8_NS7_ILi256EEEEEENS_6half_tEfNS_4arch4Sm80ELb0ELb0ELb0ELb0ELb0ELb0ELb0ELb0ELi2ELi4ELi2ELi2ELb0EEENS1_24CollectiveEpilogueBwdGQAISA_fSD_Li256ELb0ELb0EEENS1_19SingleTileSchedulerILb0ELb0ELb0ELi64EEEEEEEEEvNT_6ParamsE:
	.zero		984


//--------------------- .nv.constant0._ZN7cutlass13device_kernelIN5flash19enable_sm80_to_sm89INS1_16FlashAttnBwdSm80INS1_25CollectiveMainloopBwdSm80ILi1ELi1EN4cute5tupleIJNS5_1CILi64EEES8_NS7_ILi256EEEEEENS_6half_tEfNS_4arch4Sm80ELb0ELb0ELb0ELb1ELb0ELb0ELb0ELb0ELi2ELi4ELi2ELi2ELb0EEENS1_21CollectiveEpilogueBwdISA_SB_SD_Li256ELb1ELb0ELi4EEENS1_19SingleTileSchedulerILb1ELb0ELb0ELi64EEEEEEEEEvNT_6ParamsE --------------------------
	.section	.nv.constant0._ZN7cutlass13device_kernelIN5flash19enable_sm80_to_sm89INS1_16FlashAttnBwdSm80INS1_25CollectiveMainloopBwdSm80ILi1ELi1EN4cute5tupleIJNS5_1CILi64EEES8_NS7_ILi256EEEEEENS_6half_tEfNS_4arch4Sm80ELb0ELb0ELb0ELb1ELb0ELb0ELb0ELb0ELi2ELi4ELi2ELi2ELb0EEENS1_21CollectiveEpilogueBwdISA_SB_SD_Li256ELb1ELb0ELi4EEENS1_19SingleTileSchedulerILb1ELb0ELb0ELi64EEEEEEEEEvNT_6ParamsE,"a",@progbits
	.sectionflags	@""
	.align	4
.nv.constant0._ZN7cutlass13device_kernelIN5flash19enable_sm80_to_sm89INS1_16FlashAttnBwdSm80INS1_25CollectiveMainloopBwdSm80ILi1ELi1EN4cute5tupleIJNS5_1CILi64EEES8_NS7_ILi256EEEEEENS_6half_tEfNS_4arch4Sm80ELb0ELb0ELb0ELb1ELb0ELb0ELb0ELb0ELi2ELi4ELi2ELi2ELb0EEENS1_21CollectiveEpilogueBwdISA_SB_SD_Li256ELb1ELb0ELi4EEENS1_19SingleTileSchedulerILb1ELb0ELb0ELi64EEEEEEEEEvNT_6ParamsE:
	.zero		976


//--------------------- .nv.constant0._ZN7cutlass13device_kernelIN5flash19enable_sm80_to_sm89INS1_16FlashAttnBwdSm80INS1_25CollectiveMainloopBwdSm80ILi1ELi1EN4cute5tupleIJNS5_1CILi64EEES8_NS7_ILi256EEEEEENS_6half_tEfNS_4arch4Sm80ELb0ELb0ELb0ELb1ELb0ELb0ELb0ELb0ELi2ELi4ELi2ELi2ELb0EEENS1_24CollectiveEpilogueBwdGQAISA_fSD_Li256ELb1ELb0EEENS1_19SingleTileSchedulerILb1ELb0ELb0ELi64EEEEEEEEEvNT_6ParamsE --------------------------
	.section	.nv.constant0._ZN7cutlass13device_kernelIN5flash19enable_sm80_to_sm89INS1_16FlashAttnBwdSm80INS1_25CollectiveMainloopBwdSm80ILi1ELi1EN4cute5tupleIJNS5_1CILi64EEES8_NS7_ILi256EEEEEENS_6half_tEfNS_4arch4Sm80ELb0ELb0ELb0ELb1ELb0ELb0ELb0ELb0ELi2ELi4ELi2ELi2ELb0EEENS1_24CollectiveEpilogueBwdGQAISA_fSD_Li256ELb1ELb0EEENS1_19SingleTileSchedulerILb1ELb0ELb0ELi64EEEEEEEEEvNT_6ParamsE,"a",@progbits
	.sectionflags	@""
	.align	4
.nv.constant0._ZN7cutlass13device_kernelIN5flash19enable_sm80_to_sm89INS1_16FlashAttnBwdSm80INS1_25CollectiveMainloopBwdSm80ILi1ELi1EN4cute5tupleIJNS5_1CILi64EEES8_NS7_ILi256EEEEEENS_6half_tEfNS_4arch4Sm80ELb0ELb0ELb0ELb1ELb0ELb0ELb0ELb0ELi2ELi4ELi2ELi2ELb0EEENS1_24CollectiveEpilogueBwdGQAISA_fSD_Li256ELb1ELb0EEENS1_19SingleTileSchedulerILb1ELb0ELb0ELi64EEEEEEEEEvNT_6ParamsE:
	.zero		984


//--------------------- .nv.constant0._ZN7cutlass13device_kernelIN5flash19enable_sm80_to_sm89INS1_16FlashAttnBwdSm80INS1_25CollectiveMainloopBwdSm80ILi1ELi1EN4cute5tupleIJNS5_1CILi64EEES8_NS7_ILi256EEEEEENS_6half_tEfNS_4arch4Sm80ELb0ELb1ELb0ELb0ELb0ELb0ELb0ELb0ELi2ELi4ELi2ELi2ELb0EEENS1_21CollectiveEpilogueBwdISA_SB_SD_Li256ELb0ELb0ELi4EEENS1_19SingleTileSchedulerILb0ELb0ELb0ELi64EEEEEEEEEvNT_6ParamsE --------------------------
	.section	.nv.constant0._ZN7cutlass13device_kernelIN5flash19enable_sm80_to_sm89INS1_16FlashAttnBwdSm80INS1_25CollectiveMainloopBwdSm80ILi1ELi1EN4cute5tupleIJNS5_1CILi64EEES8_NS7_ILi256EEEEEENS_6half_tEfNS_4arch4Sm80ELb0ELb1ELb0ELb0ELb0ELb0ELb0ELb0ELi2ELi4ELi2ELi2ELb0EEENS1_21CollectiveEpilogueBwdISA_SB_SD_Li256ELb0ELb0ELi4EEENS1_19SingleTileSchedulerILb0ELb0ELb0ELi64EEEEEEEEEvNT_6ParamsE,"a",@progbits
	.sectionflags	@""
	.align	4
.nv.constant0._ZN7cutlass13device_kernelIN5flash19enable_sm80_to_sm89INS1_16FlashAttnBwdSm80INS1_25CollectiveMainloopBwdSm80ILi1ELi1EN4cute5tupleIJNS5_1CILi64EEES8_NS7_ILi256EEEEEENS_6half_tEfNS_4arch4Sm80ELb0ELb1ELb0ELb0ELb0ELb0ELb0ELb0ELi2ELi4ELi2ELi2ELb0EEENS1_21CollectiveEpilogueBwdISA_SB_SD_Li256ELb0ELb0ELi4EEENS1_19SingleTileSchedulerILb0ELb0ELb0ELi64EEEEEEEEEvNT_6ParamsE:
	.zero		976


//--------------------- .nv.constant0._ZN7cutlass13device_kernelIN5flash19enable_sm80_to_sm89INS1_16FlashAttnBwdSm80INS1_25CollectiveMainloopBwdSm80ILi1ELi1EN4cute5tupleIJNS5_1CILi64EEES8_NS7_ILi256EEEEEENS_6half_tEfNS_4arch4Sm80ELb0ELb1ELb0ELb0ELb0ELb0ELb0ELb0ELi2ELi4ELi2ELi2ELb0EEENS1_24CollectiveEpilogueBwdGQAISA_fSD_Li256ELb0ELb0EEENS1_19SingleTileSchedulerILb0ELb0ELb0ELi64EEEEEEEEEvNT_6ParamsE --------------------------
	.section	.nv.constant0._ZN7cutlass13device_kernelIN5flash19enable_sm80_to_sm89INS1_16FlashAttnBwdSm80INS1_25CollectiveMainloopBwdSm80ILi1ELi1EN4cute5tupleIJNS5_1CILi64EEES8_NS7_ILi256EEEEEENS_6half_tEfNS_4arch4Sm80ELb0ELb1ELb0ELb0ELb0ELb0ELb0ELb0ELi2ELi4ELi2ELi2ELb0EEENS1_24CollectiveEpilogueBwdGQAISA_fSD_Li256ELb0ELb0EEENS1_19SingleTileSchedulerILb0ELb0ELb0ELi64EEEEEEEEEvNT_6ParamsE,"a",@progbits
	.sectionflags	@""
	.align	4
.nv.constant0._ZN7cutlass13device_kernelIN5flash19enable_sm80_to_sm89INS1_16FlashAttnBwdSm80INS1_25CollectiveMainloopBwdSm80ILi1ELi1EN4cute5tupleIJNS5_1CILi64EEES8_NS7_ILi256EEEEEENS_6half_tEfNS_4arch4Sm80ELb0ELb1ELb0ELb0ELb0ELb0ELb0ELb0ELi2ELi4ELi2ELi2ELb0EEENS1_24CollectiveEpilogueBwdGQAISA_fSD_Li256ELb0ELb0EEENS1_19SingleTileSchedulerILb0ELb0ELb0ELi64EEEEEEEEEvNT_6ParamsE:
	.zero		984


//--------------------- .nv.constant0._ZN7cutlass13device_kernelIN5flash19enable_sm80_to_sm89INS1_16FlashAttnBwdSm80INS1_25CollectiveMainloopBwdSm80ILi1ELi1EN4cute5tupleIJNS5_1CILi64EEES8_NS7_ILi256EEEEEENS_6half_tEfNS_4arch4Sm80ELb0ELb1ELb0ELb1ELb0ELb0ELb0ELb0ELi2ELi4ELi2ELi2ELb0EEENS1_21CollectiveEpilogueBwdISA_SB_SD_Li256ELb1ELb0ELi4EEENS1_19SingleTileSchedulerILb1ELb0ELb0ELi64EEEEEEEEEvNT_6ParamsE --------------------------
	.section	.nv.constant0._ZN7cutlass13device_kernelIN5flash19enable_sm80_to_sm89INS1_16FlashAttnBwdSm80INS1_25CollectiveMainloopBwdSm80ILi1ELi1EN4cute5tupleIJNS5_1CILi64EEES8_NS7_ILi256EEEEEENS_6half_tEfNS_4arch4Sm80ELb0ELb1ELb0ELb1ELb0ELb0ELb0ELb0ELi2ELi4ELi2ELi2ELb0EEENS1_21CollectiveEpilogueBwdISA_SB_SD_Li256ELb1ELb0ELi4EEENS1_19SingleTileSchedulerILb1ELb0ELb0ELi64EEEEEEEEEvNT_6ParamsE,"a",@progbits
	.sectionflags	@""
	.align	4
.nv.constant0._ZN7cutlass13device_kernelIN5flash19enable_sm80_to_sm89INS1_16FlashAttnBwdSm80INS1_25CollectiveMainloopBwdSm80ILi1ELi1EN4cute5tupleIJNS5_1CILi64EEES8_NS7_ILi256EEEEEENS_6half_tEfNS_4arch4Sm80ELb0ELb1ELb0ELb1ELb0ELb0ELb0ELb0ELi2ELi4ELi2ELi2ELb0EEENS1_21CollectiveEpilogueBwdISA_SB_SD_Li256ELb1ELb0ELi4EEENS1_19SingleTileSchedulerILb1ELb0ELb0ELi64EEEEEEEEEvNT_6ParamsE:
	.zero		976


//--------------------- .nv.constant0._ZN7cutlass13device_kernelIN5flash19enable_sm80_to_sm89INS1_16FlashAttnBwdSm80INS1_25CollectiveMainloopBwdSm80ILi1ELi1EN4cute5tupleIJNS5_1CILi64EEES8_NS7_ILi256EEEEEENS_6half_tEfNS_4arch4Sm80ELb0ELb1ELb0ELb1ELb0ELb0ELb0ELb0ELi2ELi4ELi2ELi2ELb0EEENS1_24CollectiveEpilogueBwdGQAISA_fSD_Li256ELb1ELb0EEENS1_19SingleTileSchedulerILb1ELb0ELb0ELi64EEEEEEEEEvNT_6ParamsE --------------------------
	.section	.nv.constant0._ZN7cutlass13device_kernelIN5flash19enable_sm80_to_sm89INS1_16FlashAttnBwdSm80INS1_25CollectiveMainloopBwdSm80ILi1ELi1EN4cute5tupleIJNS5_1CILi64EEES8_NS7_ILi256EEEEEENS_6half_tEfNS_4arch4Sm80ELb0ELb1ELb0ELb1ELb0ELb0ELb0ELb0ELi2ELi4ELi2ELi2ELb0EEENS1_24CollectiveEpilogueBwdGQAISA_fSD_Li256ELb1ELb0EEENS1_19SingleTileSchedulerILb1ELb0ELb0ELi64EEEEEEEEEvNT_6ParamsE,"a",@progbits
	.sectionflags	@""
	.align	4
.nv.constant0._ZN7cutlass13device_kernelIN5flash19enable_sm80_to_sm89INS1_16FlashAttnBwdSm80INS1_25CollectiveMainloopBwdSm80ILi1ELi1EN4cute5tupleIJNS5_1CILi64EEES8_NS7_ILi256EEEEEENS_6half_tEfNS_4arch4Sm80ELb0ELb1ELb0ELb1ELb0ELb0ELb0ELb0ELi2ELi4ELi2ELi2ELb0EEENS1_24CollectiveEpilogueBwdGQAISA_fSD_Li256ELb1ELb0EEENS1_19SingleTileSchedulerILb1ELb0ELb0ELi64EEEEEEEEEvNT_6ParamsE:
	.zero		984


//--------------------- .nv.constant0._ZN7cutlass13device_kernelIN5flash19enable_sm80_to_sm89INS1_16FlashAttnBwdSm80INS1_25CollectiveMainloopBwdSm80ILi1ELi1EN4cute5tupleIJNS5_1CILi64EEES8_NS7_ILi256EEEEEENS_6half_tEfNS_4arch4Sm80ELb1ELb0ELb0ELb0ELb0ELb0ELb0ELb0ELi2ELi4ELi2ELi2ELb0EEENS1_21CollectiveEpilogueBwdISA_SB_SD_Li256ELb0ELb0ELi4EEENS1_25SingleTileBwdLPTSchedulerILb0ELi64ELb0EEEEEEEEEvNT_6ParamsE --------------------------
	.section	.nv.constant0._ZN7cutlass13device_kernelIN5flash19enable_sm80_to_sm89INS1_16FlashAttnBwdSm80INS1_25CollectiveMainloopBwdSm80ILi1ELi1EN4cute5tupleIJNS5_1CILi64EEES8_NS7_ILi256EEEEEENS_6half_tEfNS_4arch4Sm80ELb1ELb0ELb0ELb0ELb0ELb0ELb0ELb0ELi2ELi4ELi2ELi2ELb0EEENS1_21CollectiveEpilogueBwdISA_SB_SD_Li256ELb0ELb0ELi4EEENS1_25SingleTileBwdLPTSchedulerILb0ELi64ELb0EEEEEEEEEvNT_6ParamsE,"a",@progbits
	.sectionflags	@""
	.align	4
.nv.constant0._ZN7cutlass13device_kernelIN5flash19enable_sm80_to_sm89INS1_16FlashAttnBwdSm80INS1_25CollectiveMainloopBwdSm80ILi1ELi1EN4cute5tupleIJNS5_1CILi64EEES8_NS7_ILi256EEEEEENS_6half_tEfNS_4arch4Sm80ELb1ELb0ELb0ELb0ELb0ELb0ELb0ELb0ELi2ELi4ELi2ELi2ELb0EEENS1_21CollectiveEpilogueBwdISA_SB_SD_Li256ELb0ELb0ELi4EEENS1_25SingleTileBwdLPTSchedulerILb0ELi64ELb0EEEEEEEEEvNT_6ParamsE:
	.zero		1000


//--------------------- .nv.constant0._ZN7cutlass13device_kernelIN5flash19enable_sm80_to_sm89INS1_16FlashAttnBwdSm80INS1_25CollectiveMainloopBwdSm80ILi1ELi1EN4cute5tupleIJNS5_1CILi64EEES8_NS7_ILi256EEEEEENS_6half_tEfNS_4arch4Sm80ELb1ELb0ELb0ELb0ELb0ELb0ELb0ELb0ELi2ELi4ELi2ELi2ELb0EEENS1_24CollectiveEpilogueBwdGQAISA_fSD_Li256ELb0ELb0EEENS1_25SingleTileBwdLPTSchedulerILb0ELi64ELb0EEEEEEEEEvNT_6ParamsE --------------------------
	.section	.nv.constant0._ZN7cutlass13device_kernelIN5flash19enable_sm80_to_sm89INS1_16FlashAttnBwdSm80INS1_25CollectiveMainloopBwdSm80ILi1ELi1EN4cute5tupleIJNS5_1CILi64EEES8_NS7_ILi256EEEEEENS_6half_tEfNS_4arch4Sm80ELb1ELb0ELb0ELb0ELb0ELb0ELb0ELb0ELi2ELi4ELi2ELi2ELb0EEENS1_24CollectiveEpilogueBwdGQAISA_fSD_Li256ELb0ELb0EEENS1_25SingleTileBwdLPTSchedulerILb0ELi64ELb0EEEEEEEEEvNT_6ParamsE,"a",@progbits
	.sectionflags	@""
	.align	4
.nv.constant0._ZN7cutlass13device_kernelIN5flash19enable_sm80_to_sm89INS1_16FlashAttnBwdSm80INS1_25CollectiveMainloopBwdSm80ILi1ELi1EN4cute5tupleIJNS5_1CILi64EEES8_NS7_ILi256EEEEEENS_6half_tEfNS_4arch4Sm80ELb1ELb0ELb0ELb0ELb0ELb0ELb0ELb0ELi2ELi4ELi2ELi2ELb0EEENS1_24CollectiveEpilogueBwdGQAISA_fSD_Li256ELb0ELb0EEENS1_25SingleTileBwdLPTSchedulerILb0ELi64ELb0EEEEEEEEEvNT_6ParamsE:
	.zero		1008


//--------------------- .nv.constant0._ZN7cutlass13device_kernelIN5flash22FlashAttnBwdPreprocessIN4cute5tupleIJNS3_1CILi64EEENS5_ILi256EEEEEENS_6half_tEfNS_4arch4Sm80ELb1ELb0EEEEEvNT_6ParamsE --------------------------
	.section	.nv.constant0._ZN7cutlass13device_kernelIN5flash22FlashAttnBwdPreprocessIN4cute5tupleIJNS3_1CILi64EEENS5_ILi256EEEEEENS_6half_tEfNS_4arch4Sm80ELb1ELb0EEEEEvNT_6ParamsE,"a",@progbits
	.sectionflags	@""
	.align	4
.nv.constant0._ZN7cutlass13device_kernelIN5flash22FlashAttnBwdPreprocessIN4cute5tupleIJNS3_1CILi64EEENS5_ILi256EEEEEENS_6half_tEfNS_4arch4Sm80ELb1ELb0EEEEEvNT_6ParamsE:
	.zero		592


//--------------------- .nv.constant0._ZN7cutlass13device_kernelIN5flash19enable_sm80_to_sm89INS1_16FlashAttnBwdSm80INS1_25CollectiveMainloopBwdSm80ILi1ELi1EN4cute5tupleIJNS5_1CILi64EEES8_NS7_ILi256EEEEEENS_6half_tEfNS_4arch4Sm80ELb1ELb0ELb0ELb1ELb0ELb0ELb0ELb0ELi2ELi4ELi2ELi2ELb0EEENS1_21CollectiveEpilogueBwdISA_SB_SD_Li256ELb1ELb0ELi4EEENS1_25SingleTileBwdLPTSchedulerILb1ELi64ELb0EEEEEEEEEvNT_6ParamsE --------------------------
	.section	.nv.constant0._ZN7cutlass13device_kernelIN5flash19enable_sm80_to_sm89INS1_16FlashAttnBwdSm80INS1_25CollectiveMainloopBwdSm80ILi1ELi1EN4cute5tupleIJNS5_1CILi64EEES8_NS7_ILi256EEEEEENS_6half_tEfNS_4arch4Sm80ELb1ELb0ELb0ELb1ELb0ELb0ELb0ELb0ELi2ELi4ELi2ELi2ELb0EEENS1_21CollectiveEpilogueBwdISA_SB_SD_Li256ELb1ELb0ELi4EEENS1_25SingleTileBwdLPTSchedulerILb1ELi64ELb0EEEEEEEEEvNT_6ParamsE,"a",@progbits
	.sectionflags	@""
	.align	4
.nv.constant0._ZN7cutlass13device_kernelIN5flash19enable_sm80_to_sm89INS1_16FlashAttnBwdSm80INS1_25CollectiveMainloopBwdSm80ILi1ELi1EN4cute5tupleIJNS5_1CILi64EEES8_NS7_ILi256EEEEEENS_6half_tEfNS_4arch4Sm80ELb1ELb0ELb0ELb1ELb0ELb0ELb0ELb0ELi2ELi4ELi2ELi2ELb0EEENS1_21CollectiveEpilogueBwdISA_SB_SD_Li256ELb1ELb0ELi4EEENS1_25SingleTileBwdLPTSchedulerILb1ELi64ELb0EEEEEEEEEvNT_6ParamsE:
	.zero		1000


//--------------------- .nv.constant0._ZN7cutlass13device_kernelIN5flash32FlashAttnBwdPostprocessConvertdQIN4cute5tupleIJNS3_1CILi64EEENS5_ILi256EEEEEENS_6half_tEfNS_4arch4Sm80ELi256ENS3_8TiledMMAINS3_8MMA_AtomIJNS3_28SM80_16x8x16_F32F16F16F32_TNEEEENS3_6LayoutINS4_IJNS5_ILi2EEENS5_ILi4EEENS5_ILi1EEEEEENS4_IJSJ_SH_NS5_ILi0EEEEEEEENS4_IJNS5_ILi32EEES6_NS5_ILi16EEEEEEEELb0EEEEEvNT_6ParamsE --------------------------
	.section	.nv.constant0._ZN7cutlass13device_kernelIN5flash32FlashAttnBwdPostprocessConvertdQIN4cute5tupleIJNS3_1CILi64EEENS5_ILi256EEEEEENS_6half_tEfNS_4arch4Sm80ELi256ENS3_8TiledMMAINS3_8MMA_AtomIJNS3_28SM80_16x8x16_F32F16F16F32_TNEEEENS3_6LayoutINS4_IJNS5_ILi2EEENS5_ILi4EEENS5_ILi1EEEEEENS4_IJSJ_SH_NS5_ILi0EEEEEEEENS4_IJNS5_ILi32EEES6_NS5_ILi16EEEEEEEELb0EEEEEvNT_6ParamsE,"a",@progbits
	.sectionflags	@""
	.align	4
.nv.constant0._ZN7cutlass13device_kernelIN5flash32FlashAttnBwdPostprocessConvertdQIN4cute5tupleIJNS3_1CILi64EEENS5_ILi256EEEEEENS_6half_tEfNS_4arch4Sm80ELi256ENS3_8TiledMMAINS3_8MMA_AtomIJNS3_28SM80_16x8x16_F32F16F16F32_TNEEEENS3_6LayoutINS4_IJNS5_ILi2EEENS5_ILi4EEENS5_ILi1EEEEEENS4_IJSJ_SH_NS5_ILi0EEEEEEEENS4_IJNS5_ILi32EEES6_NS5_ILi16EEEEEEEELb0EEEEEvNT_6ParamsE:
	.zero		464


//--------------------- .nv.constant0._ZN7cutlass13device_kernelIN5flash19enable_sm80_to_sm89INS1_16FlashAttnBwdSm80INS1_25CollectiveMainloopBwdSm80ILi1ELi1EN4cute5tupleIJNS5_1CILi64EEES8_NS7_ILi256EEEEEENS_6half_tEfNS_4arch4Sm80ELb1ELb0ELb0ELb1ELb0ELb0ELb0ELb0ELi2ELi4ELi2ELi2ELb0EEENS1_24CollectiveEpilogueBwdGQAISA_fSD_Li256ELb1ELb0EEENS1_25SingleTileBwdLPTSchedulerILb1ELi64ELb0EEEEEEEEEvNT_6ParamsE --------------------------
	.section	.nv.constant0._ZN7cutlass13device_kernelIN5flash19enable_sm80_to_sm89INS1_16FlashAttnBwdSm80INS1_25CollectiveMainloopBwdSm80ILi1ELi1EN4cute5tupleIJNS5_1CILi64EEES8_NS7_ILi256EEEEEENS_6half_tEfNS_4arch4Sm80ELb1ELb0ELb0ELb1ELb0ELb0ELb0ELb0ELi2ELi4ELi2ELi2ELb0EEENS1_24CollectiveEpilogueBwdGQAISA_fSD_Li256ELb1ELb0EEENS1_25SingleTileBwdLPTSchedulerILb1ELi64ELb0EEEEEEEEEvNT_6ParamsE,"a",@progbits
	.sectionflags	@""
	.align	4
.nv.constant0._ZN7cutlass13device_kernelIN5flash19enable_sm80_to_sm89INS1_16FlashAttnBwdSm80INS1_25CollectiveMainloopBwdSm80ILi1ELi1EN4cute5tupleIJNS5_1CILi64EEES8_NS7_ILi256EEEEEENS_6half_tEfNS_4arch4Sm80ELb1ELb0ELb0ELb1ELb0ELb0ELb0ELb0ELi2ELi4ELi2ELi2ELb0EEENS1_24CollectiveEpilogueBwdGQAISA_fSD_Li256ELb1ELb0EEENS1_25SingleTileBwdLPTSchedulerILb1ELi64ELb0EEEEEEEEEvNT_6ParamsE:
	.zero		1008


//--------------------- .nv.constant0._ZN7cutlass13device_kernelIN5flash22FlashAttnBwdPreprocessIN4cute5tupleIJNS3_1CILi64EEENS5_ILi256EEEEEENS_6half_tEfNS_4arch4Sm80ELb1ELb1EEEEEvNT_6ParamsE --------------------------
	.section	.nv.constant0._ZN7cutlass13device_kernelIN5flash22FlashAttnBwdPreprocessIN4cute5tupleIJNS3_1CILi64EEENS5_ILi256EEEEEENS_6half_tEfNS_4arch4Sm80ELb1ELb1EEEEEvNT_6ParamsE,"a",@progbits
	.sectionflags	@""
	.align	4
.nv.constant0._ZN7cutlass13device_kernelIN5flash22FlashAttnBwdPreprocessIN4cute5tupleIJNS3_1CILi64EEENS5_ILi256EEEEEENS_6half_tEfNS_4arch4Sm80ELb1ELb1EEEEEvNT_6ParamsE:
	.zero		592


//--------------------- .text._ZN7cutlass13device_kernelIN5flash19enable_sm80_to_sm89INS1_16FlashAttnBwdSm80INS1_25CollectiveMainloopBwdSm80ILi1ELi1EN4cute5tupleIJNS5_1CILi32EEENS7_ILi64EEENS7_ILi256EEEEEENS_6half_tEfNS_4arch4Sm80ELb0ELb0ELb0ELb0ELb0ELb0ELb0ELb0ELi2ELi2ELi2ELi1ELb1EEENS1_21CollectiveEpilogueBwdISB_SC_SE_Li256ELb0ELb0ELi4EEENS1_19SingleTileSchedulerILb0ELb0ELb0ELi64EEEEEEEEEvNT_6ParamsE --------------------------
	.section	.text._ZN7cutlass13device_kernelIN5flash19enable_sm80_to_sm89INS1_16FlashAttnBwdSm80INS1_25CollectiveMainloopBwdSm80ILi1ELi1EN4cute5tupleIJNS5_1CILi32EEENS7_ILi64EEENS7_ILi256EEEEEENS_6half_tEfNS_4arch4Sm80ELb0ELb0ELb0ELb0ELb0ELb0ELb0ELb0ELi2ELi2ELi2ELi1ELb1EEENS1_21CollectiveEpilogueBwdISB_SC_SE_Li256ELb0ELb0ELi4EEENS1_19SingleTileSchedulerILb0ELb0ELb0ELi64EEEEEEEEEvNT_6ParamsE,"ax",@progbits
	.sectioninfo	@"SHI_REGISTERS=255"
	.align	128
.text._ZN7cutlass13device_kernelIN5flash19enable_sm80_to_sm89INS1_16FlashAttnBwdSm80INS1_25CollectiveMainloopBwdSm80ILi1ELi1EN4cute5tupleIJNS5_1CILi32EEENS7_ILi64EEENS7_ILi256EEEEEENS_6half_tEfNS_4arch4Sm80ELb0ELb0ELb0ELb0ELb0ELb0ELb0ELb0ELi2ELi2ELi2ELi1ELb1EEENS1_21CollectiveEpilogueBwdISB_SC_SE_Li256ELb0ELb0ELi4EEENS1_19SingleTileSchedulerILb0ELb0ELb0ELi64EEEEEEEEEvNT_6ParamsE:
        .type           _ZN7cutlass13device_kernelIN5flash19enable_sm80_to_sm89INS1_16FlashAttnBwdSm80INS1_25CollectiveMainloopBwdSm80ILi1ELi1EN4cute5tupleIJNS5_1CILi32EEENS7_ILi64EEENS7_ILi256EEEEEENS_6half_tEfNS_4arch4Sm80ELb0ELb0ELb0ELb0ELb0ELb0ELb0ELb0ELi2ELi2ELi2ELi1ELb1EEENS1_21CollectiveEpilogueBwdISB_SC_SE_Li256ELb0ELb0ELi4EEENS1_19SingleTileSchedulerILb0ELb0ELb0ELi64EEEEEEEEEvNT_6ParamsE,@function
        .size           _ZN7cutlass13device_kernelIN5flash19enable_sm80_to_sm89INS1_16FlashAttnBwdSm80INS1_25CollectiveMainloopBwdSm80ILi1ELi1EN4cute5tupleIJNS5_1CILi32EEENS7_ILi64EEENS7_ILi256EEEEEENS_6half_tEfNS_4arch4Sm80ELb0ELb0ELb0ELb0ELb0ELb0ELb0ELb0ELi2ELi2ELi2ELi1ELb1EEENS1_21CollectiveEpilogueBwdISB_SC_SE_Li256ELb0ELb0ELi4EEENS1_19SingleTileSchedulerILb0ELb0ELb0ELi64EEEEEEEEEvNT_6ParamsE,(.L_x_1146 - _ZN7cutlass13device_kernelIN5flash19enable_sm80_to_sm89INS1_16FlashAttnBwdSm80INS1_25CollectiveMainloopBwdSm80ILi1ELi1EN4cute5tupleIJNS5_1CILi32EEENS7_ILi64EEENS7_ILi256EEEEEENS_6half_tEfNS_4arch4Sm80ELb0ELb0ELb0ELb0ELb0ELb0ELb0ELb0ELi2ELi2ELi2ELi1ELb1EEENS1_21CollectiveEpilogueBwdISB_SC_SE_Li256ELb0ELb0ELi4EEENS1_19SingleTileSchedulerILb0ELb0ELb0ELi64EEEEEEEEEvNT_6ParamsE)
        .other          _ZN7cutlass13device_kernelIN5flash19enable_sm80_to_sm89INS1_16FlashAttnBwdSm80INS1_25CollectiveMainloopBwdSm80ILi1ELi1EN4cute5tupleIJNS5_1CILi32EEENS7_ILi64EEENS7_ILi256EEEEEENS_6half_tEfNS_4arch4Sm80ELb0ELb0ELb0ELb0ELb0ELb0ELb0ELb0ELi2ELi2ELi2ELi1ELb1EEENS1_21CollectiveEpilogueBwdISB_SC_SE_Li256ELb0ELb0ELi4EEENS1_19SingleTileSchedulerILb0ELb0ELb0ELi64EEEEEEEEEvNT_6ParamsE,@"STO_CUDA_ENTRY STV_DEFAULT"
_ZN7cutlass13device_kernelIN5flash19enable_sm80_to_sm89INS1_16FlashAttnBwdSm80INS1_25CollectiveMainloopBwdSm80ILi1ELi1EN4cute5tupleIJNS5_1CILi32EEENS7_ILi64EEENS7_ILi256EEEEEENS_6half_tEfNS_4arch4Sm80ELb0ELb0ELb0ELb0ELb0ELb0ELb0ELb0ELi2ELi2ELi2ELi1ELb1EEENS1_21CollectiveEpilogueBwdISB_SC_SE_Li256ELb0ELb0ELi4EEENS1_19SingleTileSchedulerILb0ELb0ELb0ELi64EEEEEEEEEvNT_6ParamsE:
[----:B------:R-:W-:-:S03]  /*0000*/  MOV R1, c[0x0][0x28] ;  /* 0x00000a0000017a02 */ /* 0x000fc60000000f00 */
[----:B------:R-:W1:Y:S01]  /*0010*/  S2UR UR12, SR_CTAID.Z ;  /* 0x00000000000c79c3 */ /* 0x000e620000002700 */
[----:B------:R-:W-:Y:S02]  /*0020*/  IADD3 R1, R1, -0xb8, RZ ;  /* 0xffffff4801017810 */ /* 0x000fe40007ffe0ff */
[----:B-1----:R-:W-:-:S13]  /*0030*/  ISETP.LE.AND P0, PT, RZ, UR12, PT ;  /* 0x0000000cff007c0c */ /* 0x002fda000bf03270 */
[----:B------:R-:W-:Y:S05]  /*0040*/  @!P0 EXIT ;  /* 0x000000000000894d */ /* 0x000fea0003800000 */
[----:B------:R-:W1:Y:S01]  /*0050*/  S2R R2, SR_TID.X ;  /* 0x0000000000027919 */ /* 0x000e620000002100 */
[----:B------:R-:W2:Y:S01]  /*0060*/  S2UR UR11, SR_CTAID.Y ;  /* 0x00000000000b79c3 */ /* 0x000ea20000002600 */
[----:B------:R-:W-:Y:S01]  /*0070*/  ULDC.64 UR6, c[0x0][0x248] ;  /* 0x0000920000067ab9 */ /* 0x000fe20000000a00 */
[----:B------:R-:W-:Y:S01]  /*0080*/  IMAD.MOV.U32 R149, RZ, RZ, R3 ;  /* 0x000000ffff957224 */ /* 0x000fe200078e0003 */
[----:B------:R-:W-:Y:S01]  /*0090*/  USHF.R.S32.HI UR10, URZ, 0x1f, UR12 ;  /* 0x0000001f3f0a7899 */ /* 0x000fe2000801140c */
[----:B------:R-:W3:Y:S01]  /*00a0*/  S2R R9, SR_CTAID.X ;  /* 0x0000000000097919 */ /* 0x000ee20000002500 */
[----:B------:R-:W-:Y:S01]  /*00b0*/  UISETP.NE.AND UP0, UPT, UR6, 0x1, UPT ;  /* 0x000000010600788c */ /* 0x000fe2000bf05270 */
[----:B------:R-:W-:Y:S01]  /*00c0*/  IMAD.U32 R8, RZ, RZ, UR12 ;  /* 0x0000000cff087e24 */ /* 0x000fe2000f8e00ff */
[----:B------:R-:W-:Y:S01]  /*00d0*/  ULDC.64 UR4, c[0x0][0x1e8] ;  /* 0x00007a0000047ab9 */ /* 0x000fe20000000a00 */
[----:B------:R-:W-:Y:S01]  /*00e0*/  IMAD.MOV.U32 R36, RZ, RZ, -0x40 ;  /* 0xffffffc0ff247424 */ /* 0x000fe200078e00ff */
[----:B------:R-:W-:Y:S01]  /*00f0*/  UIMAD UR4, UR10, UR4, URZ ;  /* 0x000000040a0472a4 */ /* 0x000fe2000f8e023f */
[----:B------:R-:W-:Y:S01]  /*0100*/  IMAD.MOV.U32 R37, RZ, RZ, 0x20 ;  /* 0x00000020ff257424 */ /* 0x000fe200078e00ff */
[----:B------:R-:W-:-:S02]  /*0110*/  ULDC.64 UR18, c[0x0][0x118] ;  /* 0x0000460000127ab9 */ /* 0x000fc40000000a00 */
[----:B------:R-:W-:-:S03]  /*0120*/  UIMAD UR13, UR12, UR5, UR4 ;  /* 0x000000050c0d72a4 */ /* 0x000fc6000f8e0204 */
[----:B------:R-:W-:Y:S02]  /*0130*/  ULDC.64 UR4, c[0x0][0x278] ;  /* 0x00009e0000047ab9 */ /* 0x000fe40000000a00 */
[----:B------:R-:W-:Y:S02]  /*0140*/  UIMAD UR8, UR10, UR4, URZ ;  /* 0x000000040a0872a4 */ /* 0x000fe4000f8e023f */
[----:B------:R-:W-:Y:S02]  /*0150*/  UIMAD.WIDE.U32 UR14, UR12, UR4, URZ ;  /* 0x000000040c0e72a5 */ /* 0x000fe4000f8e003f */
[----:B------:R-:W-:Y:S01]  /*0160*/  UIMAD UR8, UR12, UR5, UR8 ;  /* 0x000000050c0872a4 */ /* 0x000fe2000f8e0208 */
[--C-:B-1----:R-:W-:Y:S01]  /*0170*/  IMAD.MOV.U32 R148, RZ, RZ, R2.reuse ;  /* 0x000000ffff947224 */ /* 0x102fe200078e0002 */
[----:B--2---:R-:W-:Y:S01]  /*0180*/  UIMAD.WIDE.U32 UR16, UR11, UR7, URZ ;  /* 0x000000070b1072a5 */ /* 0x004fe2000f8e003f */
[----:B------:R-:W-:Y:S01]  /*0190*/  IMAD.MOV.U32 R148, RZ, RZ, R2 ;  /* 0x000000ffff947224 */ /* 0x000fe200078e0002 */
[----:B------:R-:W-:Y:S01]  /*01a0*/  UMOV UR6, UR11 ;  /* 0x0000000b00067c82 */ /* 0x000fe20008000000 */
[----:B------:R1:W-:Y:S01]  /*01b0*/  STL [R1+0x70], R2 ;  /* 0x0000700201007387 */ /* 0x0003e20000100800 */
[----:B------:R-:W-:Y:S01]  /*01c0*/  ULDC UR7, c[0x0][0x250] ;  /* 0x0000940000077ab9 */ /* 0x000fe20000000800 */
[----:B------:R-:W-:Y:S01]  /*01d0*/  IMAD.SHL.U32 R4, R148, 0x4, RZ ;  /* 0x0000000494047824 */ /* 0x000fe200078e00ff */
[----:B------:R-:W-:Y:S01]  /*01e0*/  SHF.R.S32.HI R33, RZ, 0x1f, R148 ;  /* 0x0000001fff217819 */ /* 0x000fe20000011494 */
[----:B------:R-:W-:Y:S01]  /*01f0*/  @UP0 USHF.R.U32.HI UR6, URZ, UR7, UR17 ;  /* 0x000000073f060299 */ /* 0x000fe20008011611 */
[----:B------:R-:W-:Y:S01]  /*0200*/  IMAD.U32 R3, RZ, RZ, UR11 ;  /* 0x0000000bff037e24 */ /* 0x000fe2000f8e00ff */
[----:B------:R-:W-:Y:S01]  /*0210*/  ULDC.64 UR4, c[0x0][0x1e0] ;  /* 0x0000780000047ab9 */ /* 0x000fe20000000a00 */
[----:B------:R-:W-:Y:S01]  /*0220*/  LEA.HI R30, R33, R148, RZ, 0x3 ;  /* 0x00000094211e7211 */ /* 0x000fe200078f18ff */
[----:B------:R-:W-:Y:S01]  /*0230*/  USHF.R.S32.HI UR9, URZ, 0x1f, UR6 ;  /* 0x0000001f3f097899 */ /* 0x000fe20008011406 */
[----:B------:R-:W-:Y:S01]  /*0240*/  SHF.R.S32.HI R5, RZ, 0x1f, R4 ;  /* 0x0000001fff057819 */ /* 0x000fe20000011404 */
[----:B------:R-:W-:Y:S01]  /*0250*/  UIADD3 UR8, UR15, UR8, URZ ;  /* 0x000000080f087290 */ /* 0x000fe2000fffe03f */
[----:B------:R-:W-:Y:S01]  /*0260*/  LOP3.LUT R0, R30, 0xfffffff8, RZ, 0xc0, !PT ;  /* 0xfffffff81e007812 */ /* 0x000fe200078ec0ff */
[----:B------:R-:W-:Y:S01]  /*0270*/  UIMAD UR4, UR9, UR4, URZ ;  /* 0x00000004090472a4 */ /* 0x000fe2000f8e023f */
[----:B------:R-:W-:Y:S01]  /*0280*/  SHF.R.S32.HI R42, RZ, 0x3, R30 ;  /* 0x00000003ff2a7819 */ /* 0x000fe2000001141e */
[----:B------:R2:W-:Y:S01]  /*0290*/  STL.64 [R1+0x78], R4 ;  /* 0x0000780401007387 */ /* 0x0005e20000100a00 */
[----:B------:R-:W-:Y:S01]  /*02a0*/  IMAD.WIDE.U32 R20, R3, c[0x0][0x288], R4 ;  /* 0x0000a20003147a25 */ /* 0x000fe200078e0004 */
[----:B------:R-:W-:Y:S01]  /*02b0*/  UIMAD UR7, UR6, UR5, UR4 ;  /* 0x00000005060772a4 */ /* 0x000fe2000f8e0204 */
[----:B------:R-:W-:-:S02]  /*02c0*/  SHF.R.S32.HI R43, RZ, 0x1f, R42 ;  /* 0x0000001fff2b7819 */ /* 0x000fc4000001142a */
[----:B------:R-:W-:Y:S01]  /*02d0*/  IMAD.IADD R19, R148, 0x1, -R0 ;  /* 0x0000000194137824 */ /* 0x000fe200078e0a00 */
[----:B------:R-:W-:Y:S01]  /*02e0*/  ULDC.64 UR4, c[0x0][0x1b0] ;  /* 0x00006c0000047ab9 */ /* 0x000fe20000000a00 */
[----:B------:R-:W-:Y:S01]  /*02f0*/  IMAD.U32 R0, RZ, RZ, UR6 ;  /* 0x00000006ff007e24 */ /* 0x000fe2000f8e00ff */
[----:B------:R-:W-:Y:S01]  /*0300*/  UIMAD UR4, UR9, UR4, URZ ;  /* 0x00000004090472a4 */ /* 0x000fe2000f8e023f */
[----:B------:R-:W-:Y:S01]  /*0310*/  IMAD.SHL.U32 R14, R19, 0x8, RZ ;  /* 0x00000008130e7824 */ /* 0x000fe200078e00ff */
[----:B------:R-:W-:Y:S01]  /*0320*/  USHF.R.S32.HI UR9, URZ, 0x1f, UR11 ;  /* 0x0000001f3f097899 */ /* 0x000fe2000801140b */
[----:B-1----:R-:W-:Y:S01]  /*0330*/  IMAD.U32 R2, RZ, RZ, UR11 ;  /* 0x0000000bff027e24 */ /* 0x002fe2000f8e00ff */
[----:B------:R-:W-:Y:S01]  /*0340*/  UIMAD UR16, UR6, UR5, UR4 ;  /* 0x00000005061072a4 */ /* 0x000fe2000f8e0204 */
[----:B---3--:R-:W-:Y:S01]  /*0350*/  IMAD R36, R9, R36, c[0x0][0x198] ;  /* 0x0000660009247624 */ /* 0x008fe200078e0224 */
[----:B------:R-:W-:Y:S01]  /*0360*/  SHF.R.S32.HI R15, RZ, 0x1f, R14 ;  /* 0x0000001fff0f7819 */ /* 0x000fe2000001140e */
[----:B------:R-:W-:Y:S01]  /*0370*/  IMAD.WIDE.U32 R6, R2, c[0x0][0x270], R4 ;  /* 0x00009c0002067a25 */ /* 0x000fe200078e0004 */
[----:B------:R-:W-:Y:S01]  /*0380*/  ULDC.64 UR4, c[0x0][0x1b8] ;  /* 0x00006e0000047ab9 */ /* 0x000fe20000000a00 */
[----:B------:R-:W-:Y:S01]  /*0390*/  IADD3 R29, R14, 0x40, RZ ;  /* 0x000000400e1d7810 */ /* 0x000fe20007ffe0ff */
[----:B------:R-:W-:Y:S01]  /*03a0*/  UIMAD UR4, UR10, UR4, URZ ;  /* 0x000000040a0472a4 */ /* 0x000fe2000f8e023f */
[--C-:B------:R-:W-:Y:S01]  /*03b0*/  IMAD.WIDE.U32 R2, R0, c[0x0][0x1b0], R14.reuse ;  /* 0x00006c0000027a25 */ /* 0x100fe200078e000e */
[----:B------:R-:W-:Y:S01]  /*03c0*/  IADD3 R12, P0, R6, UR14, RZ ;  /* 0x0000000e060c7c10 */ /* 0x000fe2000ff1e0ff */
[----:B------:R-:W-:Y:S01]  /*03d0*/  STL.64 [R1+0x58], R42 ;  /* 0x0000582a01007387 */ /* 0x000fe20000100a00 */
[----:B------:R-:W-:Y:S01]  /*03e0*/  UIMAD UR4, UR12, UR5, UR4 ;  /* 0x000000050c0472a4 */ /* 0x000fe2000f8e0204 */
[----:B------:R-:W-:Y:S01]  /*03f0*/  IMAD.SHL.U32 R6, R42, 0x40, RZ ;  /* 0x000000402a067824 */ /* 0x000fe200078e00ff */
[----:B------:R-:W-:Y:S01]  /*0400*/  IADD3 R3, R3, UR16, RZ ;  /* 0x0000001003037c10 */ /* 0x000fe2000fffe0ff */
[----:B------:R-:W-:Y:S01]  /*0410*/  IMAD.U32 R24, RZ, RZ, UR11 ;  /* 0x0000000bff187e24 */ /* 0x000fe2000f8e00ff */
[----:B------:R-:W-:Y:S01]  /*0420*/  LEA R26, P2, R12, c[0x0][0x258], 0x2 ;  /* 0x000096000c1a7a11 */ /* 0x000fe200078410ff */
[----:B--2---:R-:W-:Y:S01]  /*0430*/  IMAD.WIDE.U32 R4, R0, c[0x0][0x1e0], R14 ;  /* 0x0000780000047a25 */ /* 0x004fe200078e000e */
[----:B------:R-:W-:-:S02]  /*0440*/  ISETP.GE.AND P4, PT, R14, c[0x0][0x1cc], PT ;  /* 0x000073000e007a0c */ /* 0x000fc40003f86270 */
[----:B------:R-:W-:Y:S01]  /*0450*/  ISETP.GE.AND P3, PT, R29, c[0x0][0x1cc], PT ;  /* 0x000073001d007a0c */ /* 0x000fe20003f66270 */
[----:B------:R-:W-:Y:S01]  /*0460*/  IMAD.U32 R0, RZ, RZ, UR12 ;  /* 0x0000000cff007e24 */ /* 0x000fe2000f8e00ff */
[----:B------:R-:W-:Y:S01]  /*0470*/  IADD3 R5, R5, UR7, RZ ;  /* 0x0000000705057c10 */ /* 0x000fe2000fffe0ff */
[----:B------:R-:W-:Y:S01]  /*0480*/  ULDC.64 UR6, c[0x0][0x270] ;  /* 0x00009c0000067ab9 */ /* 0x000fe20000000a00 */
[----:B------:R-:W-:Y:S01]  /*0490*/  IMAD.WIDE.U32 R2, R8, c[0x0][0x1b8], R2 ;  /* 0x00006e0008027a25 */ /* 0x000fe200078e0002 */
[----:B------:R-:W-:Y:S01]  /*04a0*/  UIMAD UR6, UR9, UR6, URZ ;  /* 0x00000006090672a4 */ /* 0x000fe2000f8e023f */
[----:B------:R-:W-:Y:S02]  /*04b0*/  IADD3 R28, R14, 0x80, RZ ;  /* 0x000000800e1c7810 */ /* 0x000fe40007ffe0ff */
[----:B------:R-:W-:Y:S01]  /*04c0*/  IMAD.WIDE.U32 R4, R0, c[0x0][0x1e8], R4 ;  /* 0x00007a0000047a25 */ /* 0x000fe200078e0004 */
[----:B------:R-:W-:Y:S01]  /*04d0*/  UIMAD UR6, UR11, UR7, UR6 ;  /* 0x000000070b0672a4 */ /* 0x000fe2000f8e0206 */
[----:B------:R-:W-:Y:S01]  /*04e0*/  IADD3 R3, R3, UR4, RZ ;  /* 0x0000000403037c10 */ /* 0x000fe2000fffe0ff */
[----:B------:R-:W-:Y:S01]  /*04f0*/  ULDC.64 UR4, c[0x0][0x288] ;  /* 0x0000a20000047ab9 */ /* 0x000fe20000000a00 */
[----:B------:R-:W-:Y:S01]  /*0500*/  IMAD.WIDE R8, R9, 0x40, R42 ;  /* 0x0000004009087825 */ /* 0x000fe200078e022a */
[----:B------:R-:W-:Y:S01]  /*0510*/  IADD3 R5, R5, UR13, RZ ;  /* 0x0000000d05057c10 */ /* 0x000fe2000fffe0ff */
[----:B------:R-:W-:Y:S01]  /*0520*/  UIMAD UR4, UR9, UR4, URZ ;  /* 0x00000004090472a4 */ /* 0x000fe2000f8e023f */
[----:B------:R-:W-:Y:S01]  /*0530*/  IADD3 R31, R14, 0xc0, RZ ;  /* 0x000000c00e1f7810 */ /* 0x000fe20007ffe0ff */
[----:B------:R-:W-:Y:S01]  /*0540*/  IMAD.U32 R0, RZ, RZ, UR6 ;  /* 0x00000006ff007e24 */ /* 0x000fe2000f8e00ff */
[----:B------:R-:W-:Y:S01]  /*0550*/  ULDC.64 UR6, c[0x0][0x290] ;  /* 0x0000a40000067ab9 */ /* 0x000fe20000000a00 */
[C---:B------:R-:W-:Y:S01]  /*0560*/  IMAD R10, R9.reuse, c[0x0][0x1d8], RZ ;  /* 0x00007600090a7a24 */ /* 0x040fe200078e02ff */
[----:B------:R-:W-:Y:S01]  /*0570*/  UIMAD UR13, UR10, UR6, URZ ;  /* 0x000000060a0d72a4 */ /* 0x000fe2000f8e023f */
[----:B------:R-:W-:Y:S01]  /*0580*/  IMAD R11, R9, c[0x0][0x1a8], RZ ;  /* 0x00006a00090b7a24 */ /* 0x000fe200078e02ff */
[----:B------:R-:W-:Y:S01]  /*0590*/  IADD3.X R13, R7, UR8, R0, P0, !PT ;  /* 0x00000008070d7c10 */ /* 0x000fe200087fe400 */
[C---:B------:R-:W-:Y:S01]  /*05a0*/  IMAD R10, R8.reuse, c[0x0][0x1dc], R10 ;  /* 0x00007700080a7a24 */ /* 0x040fe200078e020a */
[----:B------:R-:W-:Y:S01]  /*05b0*/  LEA.HI R0, R33, R148, RZ, 0x6 ;  /* 0x0000009421007211 */ /* 0x000fe200078f30ff */
[----:B------:R-:W-:Y:S01]  /*05c0*/  IMAD R11, R8, c[0x0][0x1ac], R11 ;  /* 0x00006b00080b7a24 */ /* 0x000fe200078e020b */
[----:B------:R-:W-:Y:S01]  /*05d0*/  LEA.HI.X R27, R12, c[0x0][0x25c], R13, 0x2, P2 ;  /* 0x000097000c1b7a11 */ /* 0x000fe200010f140d */
[----:B------:R-:W-:Y:S01]  /*05e0*/  UIMAD.WIDE.U32 UR16, UR12, UR6, URZ ;  /* 0x000000060c1072a5 */ /* 0x000fe2000f8e003f */
[----:B------:R-:W-:Y:S01]  /*05f0*/  SHF.R.S32.HI R23, RZ, 0x6, R0 ;  /* 0x00000006ff177819 */ /* 0x000fe20000011400 */
[----:B------:R-:W-:Y:S01]  /*0600*/  UIMAD UR5, UR11, UR5, UR4 ;  /* 0x000000050b0572a4 */ /* 0x000fe2000f8e0204 */
[----:B------:R-:W-:Y:S01]  /*0610*/  LOP3.LUT R0, R6, 0x1c0, RZ, 0xc0, !PT ;  /* 0x000001c006007812 */ /* 0x000fe200078ec0ff */
[----:B------:R-:W-:Y:S01]  /*0620*/  IMAD.WIDE.U32 R6, R8, c[0x0][0x1d8], R4 ;  /* 0x0000760008067a25 */ /* 0x000fe200078e0004 */
[----:B------:R-:W-:Y:S01]  /*0630*/  ISETP.GE.AND P2, PT, R28, c[0x0][0x1cc], PT ;  /* 0x000073001c007a0c */ /* 0x000fe20003f46270 */
[----:B------:R-:W-:Y:S01]  /*0640*/  UIMAD UR6, UR12, UR7, UR13 ;  /* 0x000000070c0672a4 */ /* 0x000fe2000f8e020d */
[----:B------:R-:W-:Y:S01]  /*0650*/  LOP3.LUT R9, R0, 0x38, R14, 0xf8, !PT ;  /* 0x0000003800097812 */ /* 0x000fe200078ef80e */
[----:B------:R-:W-:Y:S01]  /*0660*/  IMAD.WIDE.U32 R4, R8, c[0x0][0x1a8], R2 ;  /* 0x00006a0008047a25 */ /* 0x000fe200078e0002 */
[----:B------:R-:W-:Y:S01]  /*0670*/  SHF.R.U32.HI R3, RZ, 0x3, R0 ;  /* 0x00000003ff037819 */ /* 0x000fe20000011600 */
[----:B------:R-:W-:Y:S01]  /*0680*/  UIADD3 UR6, UR17, UR6, URZ ;  /* 0x0000000611067290 */ /* 0x000fe2000fffe03f */
[----:B------:R-:W-:Y:S01]  /*0690*/  LEA R2, P1, R6, c[0x0][0x1c0], 0x1 ;  /* 0x0000700006027a11 */ /* 0x000fe200078208ff */
[----:B------:R-:W-:Y:S01]  /*06a0*/  IMAD.SHL.U32 R22, R23, 0x200, RZ ;  /* 0x0000020017167824 */ /* 0x000fe200078e00ff */
[----:B------:R-:W-:Y:S01]  /*06b0*/  LEA R8, P0, R4, c[0x0][0x190], 0x1 ;  /* 0x0000640004087a11 */ /* 0x000fe200078008ff */
[----:B------:R-:W-:-:S02]  /*06c0*/  IMAD.IADD R0, R7, 0x1, R10 ;  /* 0x0000000107007824 */ /* 0x000fc400078e020a */
[----:B------:R-:W-:Y:S01]  /*06d0*/  IMAD.IADD R5, R5, 0x1, R11 ;  /* 0x0000000105057824 */ /* 0x000fe200078e020b */
[----:B------:R-:W-:Y:S01]  /*06e0*/  LOP3.LUT R10, R22, R9, R3, 0xf6, !PT ;  /* 0x00000009160a7212 */ /* 0x000fe200078ef603 */
[----:B------:R-:W-:Y:S01]  /*06f0*/  IMAD.MOV.U32 R7, RZ, RZ, c[0x0][0x1dc] ;  /* 0x00007700ff077624 */ /* 0x000fe200078e00ff */
[----:B------:R-:W-:Y:S01]  /*0700*/  LEA.HI.X R3, R6, c[0x0][0x1c4], R0, 0x1, P1 ;  /* 0x0000710006037a11 */ /* 0x000fe200008f0c00 */
[----:B------:R-:W-:Y:S01]  /*0710*/  IMAD.MOV.U32 R0, RZ, RZ, c[0x0][0x1a8] ;  /* 0x00006a00ff007624 */ /* 0x000fe200078e00ff */
[----:B------:R-:W-:Y:S01]  /*0720*/  LEA.HI.X R9, R4, c[0x0][0x194], R5, 0x1, P0 ;  /* 0x0000650004097a11 */ /* 0x000fe200000f0c05 */
[----:B------:R-:W-:Y:S02]  /*0730*/  IMAD.MOV.U32 R6, RZ, RZ, c[0x0][0x1ac] ;  /* 0x00006b00ff067624 */ /* 0x000fe400078e00ff */
[----:B------:R-:W-:Y:S01]  /*0740*/  IMAD.MOV.U32 R5, RZ, RZ, c[0x0][0x1d8] ;  /* 0x00007600ff057624 */ /* 0x000fe200078e00ff */
[----:B------:R-:W-:Y:S01]  /*0750*/  LEA R12, P0, R0, R8, 0x6 ;  /* 0x00000008000c7211 */ /* 0x000fe200078030ff */
[----:B------:R-:W-:-:S02]  /*0760*/  IMAD.SHL.U32 R38, R10, 0x2, RZ ;  /* 0x000000020a267824 */ /* 0x000fc400078e00ff */
[----:B------:R-:W-:Y:S01]  /*0770*/  IMAD.U32 R18, RZ, RZ, UR5 ;  /* 0x00000005ff127e24 */ /* 0x000fe2000f8e00ff */
[----:B------:R-:W-:Y:S01]  /*0780*/  LEA.HI.X R13, R0, R9, R6, 0x6, P0 ;  /* 0x00000009000d7211 */ /* 0x000fe200000f3406 */
[----:B------:R-:W-:Y:S01]  /*0790*/  IMAD.IADD R0, R36, 0x1, -R42 ;  /* 0x0000000124007824 */ /* 0x000fe200078e0a2a */
[----:B------:R-:W-:Y:S01]  /*07a0*/  LEA R4, P1, R5, R2, 0x6 ;  /* 0x0000000205047211 */ /* 0x000fe200078230ff */
[----:B------:R-:W-:Y:S01]  /*07b0*/  ULDC.64 UR4, c[0x0][0x180] ;  /* 0x0000600000047ab9 */ /* 0x000fe20000000a00 */
[----:B------:R-:W-:Y:S01]  /*07c0*/  IADD3 R25, P0, R20, UR16, RZ ;  /* 0x0000001014197c10 */ /* 0x000fe2000ff1e0ff */
[----:B------:R-:W-:Y:S01]  /*07d0*/  IMAD R6, R43, c[0x0][0x208], RZ ;  /* 0x000082002b067a24 */ /* 0x000fe200078e02ff */
[----:B------:R-:W-:Y:S01]  /*07e0*/  LEA.HI.X R5, R5, R3, R7, 0x6, P1 ;  /* 0x0000000305057211 */ /* 0x000fe200008f3407 */
[----:B------:R-:W-:Y:S01]  /*07f0*/  IMAD R7, R43, c[0x0][0x178], RZ ;  /* 0x00005e002b077a24 */ /* 0x000fe200078e02ff */
[C---:B------:R-:W-:Y:S01]  /*0800*/  ISETP.LT.OR P1, PT, R0.reuse, 0x1, P4 ;  /* 0x000000010000780c */ /* 0x040fe20002721670 */
[----:B------:R-:W-:Y:S01]  /*0810*/  UIMAD UR4, UR9, UR4, URZ ;  /* 0x00000004090472a4 */ /* 0x000fe2000f8e023f */
[----:B------:R-:W-:Y:S01]  /*0820*/  ISETP.LT.OR P5, PT, R0, 0x1, P3 ;  /* 0x000000010000780c */ /* 0x000fe20001fa1670 */
[----:B------:R-:W-:Y:S01]  /*0830*/  IMAD R16, R42, c[0x0][0x17c], R7 ;  /* 0x00005f002a107a24 */ /* 0x000fe200078e0207 */
[----:B------:R-:W-:Y:S01]  /*0840*/  ISETP.LT.OR P6, PT, R0, 0x1, P2 ;  /* 0x000000010000780c */ /* 0x000fe200017c1670 */
[----:B------:R-:W-:Y:S01]  /*0850*/  IMAD R17, R42, c[0x0][0x20c], R6 ;  /* 0x000083002a117a24 */ /* 0x000fe200078e0206 */
[----:B------:R-:W-:Y:S01]  /*0860*/  ISETP.LT.OR P4, PT, R0, 0x21, P4 ;  /* 0x000000210000780c */ /* 0x000fe20002781670 */
[--C-:B------:R-:W-:Y:S01]  /*0870*/  IMAD.WIDE.U32 R6, R42, c[0x0][0x208], R14.reuse ;  /* 0x000082002a067a25 */ /* 0x100fe200078e000e */
[C---:B------:R-:W-:Y:S01]  /*0880*/  ISETP.LT.OR P3, PT, R0.reuse, 0x21, P3 ;  /* 0x000000210000780c */ /* 0x040fe20001f61670 */
[----:B------:R-:W-:Y:S01]  /*0890*/  UIMAD UR7, UR11, UR5, UR4 ;  /* 0x000000050b0772a4 */ /* 0x000fe2000f8e0204 */
[----:B------:R-:W-:Y:S01]  /*08a0*/  ISETP.LT.OR P2, PT, R0, 0x21, P2 ;  /* 0x000000210000780c */ /* 0x000fe20001741670 */
[----:B------:R-:W-:Y:S01]  /*08b0*/  IMAD.WIDE.U32 R10, R42, c[0x0][0x178], R14 ;  /* 0x00005e002a0a7a25 */ /* 0x000fe200078e000e */
[----:B------:R-:W-:Y:S01]  /*08c0*/  IADD3.X R32, R21, UR6, R18, P0, !PT ;  /* 0x0000000615207c10 */ /* 0x000fe200087fe412 */
[----:B------:R1:W-:Y:S01]  /*08d0*/  LDGSTS.E.BYPASS.LTC128B.128 [R38+0x8080], [R2.64], !P1 ;  /* 0x0808000002267fae */ /* 0x0003e2000c901d52 */
[----:B------:R-:W-:Y:S01]  /*08e0*/  ISETP.GE.AND P1, PT, R31, c[0x0][0x1cc], PT ;  /* 0x000073001f007a0c */ /* 0x000fe20003f26270 */
[----:B------:R-:W-:Y:S01]  /*08f0*/  ULDC.64 UR4, c[0x0][0x210] ;  /* 0x0000840000047ab9 */ /* 0x000fe20000000a00 */
[-C--:B------:R-:W-:Y:S01]  /*0900*/  LEA.HI R18, R33, R148.reuse, RZ, 0x4 ;  /* 0x0000009421127211 */ /* 0x080fe200078f20ff */
[----:B------:R1:W-:Y:S01]  /*0910*/  LDGSTS.E.BYPASS.LTC128B.128 [R38+0xa080], [R2.64+0x80], !P5 ;  /* 0x0a08008002267fae */ /* 0x0003e2000e901d52 */
[C---:B------:R-:W-:Y:S01]  /*0920*/  ISETP.LT.OR P5, PT, R0.reuse, 0x1, P1 ;  /* 0x000000010000780c */ /* 0x040fe20000fa1670 */
[----:B------:R-:W-:Y:S01]  /*0930*/  IMAD.IADD R7, R7, 0x1, R17 ;  /* 0x0000000107077824 */ /* 0x000fe200078e0211 */
[----:B------:R-:W-:Y:S01]  /*0940*/  ISETP.LT.OR P1, PT, R0, 0x21, P1 ;  /* 0x000000210000780c */ /* 0x000fe20000f21670 */
[----:B------:R1:W-:Y:S01]  /*0950*/  LDGSTS.E.BYPASS.LTC128B.128 [R38+0xc080], [R2.64+0x100], !P6 ;  /* 0x0c08010002267fae */ /* 0x0003e2000f101d52 */
[----:B------:R-:W-:Y:S01]  /*0960*/  LEA.HI R20, R33, R148, RZ, 0x2 ;  /* 0x0000009421147211 */ /* 0x000fe200078f10ff */
[----:B------:R-:W-:Y:S01]  /*0970*/  UIMAD UR4, UR9, UR4, URZ ;  /* 0x00000004090472a4 */ /* 0x000fe2000f8e023f */
[----:B------:R-:W-:Y:S01]  /*0980*/  IMAD.U32 R17, RZ, RZ, UR11 ;  /* 0x0000000bff117e24 */ /* 0x000fe2000f8e00ff */
[----:B------:R-:W-:Y:S01]  /*0990*/  STL [R1+0x50], R38 ;  /* 0x0000502601007387 */ /* 0x000fe20000100800 */
[----:B------:R-:W-:Y:S01]  /*09a0*/  IMAD.IADD R11, R11, 0x1, R16 ;  /* 0x000000010b0b7824 */ /* 0x000fe200078e0210 */
[----:B------:R-:W-:Y:S01]  /*09b0*/  UIMAD UR4, UR11, UR5, UR4 ;  /* 0x000000050b0472a4 */ /* 0x000fe2000f8e0204 */
[----:B------:R-:W-:-:S02]  /*09c0*/  ISETP.GE.AND P6, PT, R28, c[0x0][0x1fc], PT ;  /* 0x00007f001c007a0c */ /* 0x000fc40003fc6270 */
[----:B------:R-:W-:Y:S01]  /*09d0*/  IMAD.WIDE.U32 R10, R24, c[0x0][0x180], R10 ;  /* 0x00006000180a7a25 */ /* 0x000fe200078e000a */
[----:B------:R1:W-:Y:S01]  /*09e0*/  LDGSTS.E.BYPASS.LTC128B.128 [R38+0xe080], [R2.64+0x180], !P5 ;  /* 0x0e08018002267fae */ /* 0x0003e2000e901d52 */
[----:B------:R-:W-:-:S03]  /*09f0*/  ISETP.GE.AND P5, PT, R14, c[0x0][0x19c], PT ;  /* 0x000067000e007a0c */ /* 0x000fc60003fa6270 */
[----:B------:R2:W-:Y:S01]  /*0a00*/  LDGSTS.E.BYPASS.LTC128B.128 [R38+0x9080], [R4.64], !P4 ;  /* 0x0908000004267fae */ /* 0x0005e2000e101d52 */
[----:B------:R-:W-:-:S03]  /*0a10*/  ISETP.GE.AND P4, PT, R29, c[0x0][0x19c], PT ;  /* 0x000067001d007a0c */ /* 0x000fc60003f86270 */
[----:B------:R2:W-:Y:S01]  /*0a20*/  LDGSTS.E.BYPASS.LTC128B.128 [R38+0xb080], [R4.64+0x80], !P3 ;  /* 0x0b08008004267fae */ /* 0x0005e2000d901d52 */
[----:B------:R-:W-:Y:S02]  /*0a30*/  ISETP.LT.OR P0, PT, R0, 0x1, P4 ;  /* 0x000000010000780c */ /* 0x000fe40002701670 */
[----:B------:R-:W-:Y:S01]  /*0a40*/  ISETP.GE.AND P3, PT, R28, c[0x0][0x19c], PT ;  /* 0x000067001c007a0c */ /* 0x000fe20003f66270 */
[----:B------:R2:W-:Y:S01]  /*0a50*/  LDGSTS.E.BYPASS.LTC128B.128 [R38+0xd080], [R4.64+0x100], !P2 ;  /* 0x0d08010004267fae */ /* 0x0005e2000d101d52 */
[C---:B------:R-:W-:Y:S02]  /*0a60*/  ISETP.LT.OR P2, PT, R0.reuse, 0x1, P5 ;  /* 0x000000010000780c */ /* 0x040fe40002f41670 */
[C---:B------:R-:W-:Y:S01]  /*0a70*/  ISETP.LT.OR P5, PT, R0.reuse, 0x21, P5 ;  /* 0x000000210000780c */ /* 0x040fe20002fa1670 */
[----:B------:R2:W-:Y:S01]  /*0a80*/  LDGSTS.E.BYPASS.LTC128B.128 [R38+0xf080], [R4.64+0x180], !P1 ;  /* 0x0f08018004267fae */ /* 0x0005e2000c901d52 */
[----:B------:R-:W-:Y:S02]  /*0a90*/  ISETP.GE.AND P1, PT, R31, c[0x0][0x19c], PT ;  /* 0x000067001f007a0c */ /* 0x000fe40003f26270 */
[C---:B------:R-:W-:Y:S01]  /*0aa0*/  ISETP.LT.OR P4, PT, R0.reuse, 0x21, P4 ;  /* 0x000000210000780c */ /* 0x040fe20002781670 */
[----:B------:R-:W0:Y:S06]  /*0ab0*/  LDGDEPBAR ;  /* 0x00000000000079af */ /* 0x000e2c0000000000 */
[----:B------:R3:W-:Y:S01]  /*0ac0*/  LDGSTS.E.BYPASS.LTC128B.128 [R38+0x80], [R8.64], !P2 ;  /* 0x0008000008267fae */ /* 0x0007e2000d101d52 */
[----:B------:R-:W-:-:S02]  /*0ad0*/  ISETP.LT.OR P2, PT, R0, 0x1, P3 ;  /* 0x000000010000780c */ /* 0x000fc40001f41670 */
[C---:B------:R-:W-:Y:S01]  /*0ae0*/  ISETP.LT.OR P3, PT, R0.reuse, 0x21, P3 ;  /* 0x000000210000780c */ /* 0x040fe20001f61670 */
[----:B------:R3:W-:Y:S01]  /*0af0*/  LDGSTS.E.BYPASS.LTC128B.128 [R38+0x2080], [R8.64+0x80], !P0 ;  /* 0x0208008008267fae */ /* 0x0007e2000c101d52 */
[C---:B------:R-:W-:Y:S02]  /*0b00*/  ISETP.LT.OR P0, PT, R0.reuse, 0x1, P1 ;  /* 0x000000010000780c */ /* 0x040fe40000f01670 */
[----:B------:R-:W-:Y:S01]  /*0b10*/  ISETP.LT.OR P1, PT, R0, 0x21, P1 ;  /* 0x000000210000780c */ /* 0x000fe20000f21670 */
[----:B------:R-:W-:Y:S01]  /*0b20*/  IMAD.SHL.U32 R0, R19, 0x40, RZ ;  /* 0x0000004013007824 */ /* 0x000fe200078e00ff */
[----:B-1----:R-:W-:-:S05]  /*0b30*/  SHF.R.S32.HI R2, RZ, 0x1f, R20 ;  /* 0x0000001fff027819 */ /* 0x002fca0000011414 */
[----:B------:R3:W-:Y:S01]  /*0b40*/  LDGSTS.E.BYPASS.LTC128B.128 [R38+0x4080], [R8.64+0x100], !P2 ;  /* 0x0408010008267fae */ /* 0x0007e2000d101d52 */
[----:B------:R-:W-:Y:S02]  /*0b50*/  LOP3.LUT P2, RZ, R19, 0x4, RZ, 0xc0, !PT ;  /* 0x0000000413ff7812 */ /* 0x000fe4000784c0ff */
[----:B--2---:R-:W-:Y:S01]  /*0b60*/  SHF.R.S32.HI R5, RZ, 0x4, R18 ;  /* 0x00000004ff057819 */ /* 0x004fe20000011412 */
[----:B------:R3:W-:Y:S01]  /*0b70*/  LDGSTS.E.BYPASS.LTC128B.128 [R38+0x6080], [R8.64+0x180], !P0 ;  /* 0x0608018008267fae */ /* 0x0007e2000c101d52 */
[----:B------:R-:W-:Y:S02]  /*0b80*/  SHF.R.S32.HI R4, RZ, 0x2, R20 ;  /* 0x00000002ff047819 */ /* 0x000fe40000011414 */
[----:B------:R-:W-:Y:S01]  /*0b90*/  LEA.HI R3, R18, R5, RZ, 0x1 ;  /* 0x0000000512037211 */ /* 0x000fe200078f08ff */
[----:B------:R1:W-:Y:S01]  /*0ba0*/  LDGSTS.E.BYPASS.LTC128B.128 [R38+0x1080], [R12.64], !P5 ;  /* 0x010800000c267fae */ /* 0x0003e2000e901d52 */
[----:B------:R-:W-:Y:S02]  /*0bb0*/  LEA.HI R2, R2, R4, RZ, 0x3 ;  /* 0x0000000402027211 */ /* 0x000fe400078f18ff */
[----:B------:R-:W-:Y:S01]  /*0bc0*/  LOP3.LUT R16, R3, 0xfffffffe, RZ, 0xc0, !PT ;  /* 0xfffffffe03107812 */ /* 0x000fe200078ec0ff */
[----:B------:R1:W-:Y:S01]  /*0bd0*/  LDGSTS.E.BYPASS.LTC128B.128 [R38+0x3080], [R12.64+0x80], !P4 ;  /* 0x030800800c267fae */ /* 0x0003e2000e101d52 */
[----:B------:R-:W-:Y:S01]  /*0be0*/  LOP3.LUT R15, R2, 0xfffffff8, RZ, 0xc0, !PT ;  /* 0xfffffff8020f7812 */ /* 0x000fe200078ec0ff */
[----:B------:R-:W-:Y:S01]  /*0bf0*/  IMAD.WIDE.U32 R2, R17, c[0x0][0x210], R6 ;  /* 0x0000840011027a25 */ /* 0x000fe200078e0006 */
[----:B------:R-:W-:Y:S01]  /*0c00*/  LOP3.LUT P0, RZ, R19, 0x2, RZ, 0xc0, !PT ;  /* 0x0000000213ff7812 */ /* 0x000fe2000780c0ff */
[----:B------:R1:W-:Y:S01]  /*0c10*/  LDGSTS.E.BYPASS.LTC128B.128 [R38+0x5080], [R12.64+0x100], !P3 ;  /* 0x050801000c267fae */ /* 0x0003e2000d901d52 */
[----:B------:R-:W-:Y:S01]  /*0c20*/  ISETP.GE.AND P4, PT, R14, c[0x0][0x16c], PT ;  /* 0x00005b000e007a0c */ /* 0x000fe20003f86270 */
[----:B------:R-:W-:Y:S01]  /*0c30*/  IMAD.IADD R16, R5, 0x1, -R16 ;  /* 0x0000000105107824 */ /* 0x000fe200078e0a10 */
[----:B------:R-:W-:Y:S01]  /*0c40*/  IADD3 R3, R3, UR4, RZ ;  /* 0x0000000403037c10 */ /* 0x000fe2000fffe0ff */
[----:B------:R1:W-:Y:S01]  /*0c50*/  LDGSTS.E.BYPASS.LTC128B.128 [R38+0x7080], [R12.64+0x180], !P1 ;  /* 0x070801800c267fae */ /* 0x0003e2000c901d52 */
[----:B------:R-:W-:Y:S01]  /*0c60*/  ULDC.64 UR4, c[0x0][0x188] ;  /* 0x0000620000047ab9 */ /* 0x000fe20000000a00 */
[----:B------:R-:W-:Y:S01]  /*0c70*/  IMAD.IADD R21, R4, 0x1, -R15 ;  /* 0x0000000104157824 */ /* 0x000fe200078e0a0f */
[----:B------:R-:W-:Y:S01]  /*0c80*/  UIMAD UR4, UR10, UR4, URZ ;  /* 0x000000040a0472a4 */ /* 0x000fe2000f8e023f */
[----:B------:R-:W0:Y:S01]  /*0c90*/  LDGDEPBAR ;  /* 0x00000000000079af */ /* 0x000e220000000000 */
[----:B------:R-:W-:Y:S01]  /*0ca0*/  IADD3 R5, R11, UR7, RZ ;  /* 0x000000070b057c10 */ /* 0x000fe2000fffe0ff */
[----:B------:R-:W-:Y:S01]  /*0cb0*/  IMAD.MOV.U32 R4, RZ, RZ, R10 ;  /* 0x000000ffff047224 */ /* 0x000fe200078e000a */
[----:B------:R-:W-:Y:S01]  /*0cc0*/  UIMAD UR7, UR12, UR5, UR4 ;  /* 0x000000050c0772a4 */ /* 0x000fe2000f8e0204 */
[----:B------:R-:W-:-:S02]  /*0cd0*/  IMAD.U32 R6, RZ, RZ, UR12 ;  /* 0x0000000cff067e24 */ /* 0x000fc4000f8e00ff */
[----:B------:R-:W-:Y:S01]  /*0ce0*/  ULDC.64 UR4, c[0x0][0x218] ;  /* 0x0000860000047ab9 */ /* 0x000fe20000000a00 */
[----:B---3--:R-:W-:Y:S01]  /*0cf0*/  IMAD.U32 R8, RZ, RZ, UR12 ;  /* 0x0000000cff087e24 */ /* 0x008fe2000f8e00ff */
[----:B------:R-:W-:Y:S01]  /*0d00*/  LOP3.LUT R9, R0, 0x1c0, RZ, 0xc0, !PT ;  /* 0x000001c000097812 */ /* 0x000fe200078ec0ff */
[----:B------:R-:W-:Y:S01]  /*0d10*/  IMAD.WIDE.U32 R6, R6, c[0x0][0x188], R4 ;  /* 0x0000620006067a25 */ /* 0x000fe200078e0004 */
[----:B------:R-:W-:Y:S02]  /*0d20*/  UIMAD UR4, UR10, UR4, URZ ;  /* 0x000000040a0472a4 */ /* 0x000fe4000f8e023f */
[----:B------:R-:W-:Y:S01]  /*0d30*/  SHF.R.U32.HI R15, RZ, 0x3, R9 ;  /* 0x00000003ff0f7819 */ /* 0x000fe20000011609 */
[----:B------:R-:W-:Y:S01]  /*0d40*/  IMAD.WIDE.U32 R4, R8, c[0x0][0x218], R2 ;  /* 0x0000860008047a25 */ /* 0x000fe200078e0002 */
[----:B------:R-:W-:Y:S01]  /*0d50*/  LOP3.LUT R2, R9, 0x8, R30, 0xf8, !PT ;  /* 0x0000000809027812 */ /* 0x000fe200078ef81e */
[----:B------:R-:W-:Y:S01]  /*0d60*/  UIMAD UR4, UR12, UR5, UR4 ;  /* 0x000000050c0472a4 */ /* 0x000fe2000f8e0204 */
[----:B------:R-:W-:Y:S01]  /*0d70*/  IADD3 R3, R7, UR7, RZ ;  /* 0x0000000707037c10 */ /* 0x000fe2000fffe0ff */
[----:B------:R-:W-:Y:S01]  /*0d80*/  IMAD R0, R16, 0x800, R22 ;  /* 0x0000080010007824 */ /* 0x000fe200078e0216 */
[----:B------:R-:W-:-:S02]  /*0d90*/  LOP3.LUT R2, R2, R15, RZ, 0x3c, !PT ;  /* 0x0000000f02027212 */ /* 0x000fc400078e3cff */
[----:B------:R-:W-:Y:S02]  /*0da0*/  LEA R34, P3, R6, c[0x0][0x160], 0x1 ;  /* 0x0000580006227a11 */ /* 0x000fe400078608ff */
[----:B------:R-:W-:Y:S01]  /*0db0*/  LEA R40, P1, R4, c[0x0][0x1f0], 0x1 ;  /* 0x00007c0004287a11 */ /* 0x000fe200078208ff */
[----:B------:R-:W-:Y:S01]  /*0dc0*/  IMAD.IADD R2, R0, 0x1, R2 ;  /* 0x0000000100027824 */ /* 0x000fe200078e0202 */
[----:B------:R-:W-:-:S04]  /*0dd0*/  DEPBAR.LE SB0, 0x1 ;  /* 0x000080400000791a */ /* 0x000fc80000000000 */
[----:B------:R-:W-:Y:S01]  /*0de0*/  IADD3 R0, R5, UR4, RZ ;  /* 0x0000000405007c10 */ /* 0x000fe2000fffe0ff */
[----:B------:R-:W-:Y:S01]  /*0df0*/  IMAD.SHL.U32 R2, R2, 0x2, RZ ;  /* 0x0000000202027824 */ /* 0x000fe200078e00ff */
[----:B------:R-:W-:Y:S01]  /*0e00*/  BAR.SYNC.DEFER_BLOCKING 0x0 ;  /* 0x0000000000007b1d */ /* 0x000fe20000010000 */
[----:B------:R-:W-:Y:S01]  /*0e10*/  LEA.HI.X R35, R6, c[0x0][0x164], R3, 0x1, P3 ;  /* 0x0000590006237a11 */ /* 0x000fe200018f0c03 */
[----:B------:R-:W-:Y:S01]  /*0e20*/  IMAD.MOV.U32 R3, RZ, RZ, 0x40 ;  /* 0x00000040ff037424 */ /* 0x000fe200078e00ff */
[----:B------:R-:W-:Y:S02]  /*0e30*/  LEA.HI.X R41, R4, c[0x0][0x1f4], R0, 0x1, P1 ;  /* 0x00007d0004297a11 */ /* 0x000fe400008f0c00 */
[----:B------:R-:W-:Y:S01]  /*0e40*/  SEL R0, R37, 0xffffffe0, !P0 ;  /* 0xffffffe025007807 */ /* 0x000fe20004000000 */
[----:B------:R-:W-:Y:S01]  /*0e50*/  STL.64 [R1+0x88], R34 ;  /* 0x0000882201007387 */ /* 0x000fe20000100a00 */
[----:B------:R-:W-:Y:S02]  /*0e60*/  SEL R3, R3, 0xffffffc0, !P2 ;  /* 0xffffffc003037807 */ /* 0x000fe40005000000 */
[----:B------:R-:W-:Y:S01]  /*0e70*/  ISETP.GE.AND P1, PT, R42, c[0x0][0x168], PT ;  /* 0x00005a002a007a0c */ /* 0x000fe20003f26270 */
[C---:B------:R-:W-:Y:S01]  /*0e80*/  IMAD.IADD R6, R2.reuse, 0x1, R0 ;  /* 0x0000000102067824 */ /* 0x040fe200078e0200 */
[----:B------:R-:W-:Y:S01]  /*0e90*/  STL.64 [R1+0x80], R40 ;  /* 0x0000802801007387 */ /* 0x000fe20000100a00 */
[----:B------:R-:W-:Y:S01]  /*0ea0*/  IMAD.IADD R5, R2, 0x1, R3 ;  /* 0x0000000102057824 */ /* 0x000fe200078e0203 */
[----:B------:R-:W-:Y:S01]  /*0eb0*/  ISETP.GE.OR P3, PT, R14, c[0x0][0x16c], P1 ;  /* 0x00005b000e007a0c */ /* 0x000fe20000f66670 */
[----:B------:R-:W-:Y:S01]  /*0ec0*/  IMAD.IADD R4, R3, 0x1, R6 ;  /* 0x0000000103047824 */ /* 0x000fe200078e0206 */
[----:B------:R-:W-:Y:S01]  /*0ed0*/  ISETP.GE.OR P5, PT, R29, c[0x0][0x16c], P1 ;  /* 0x00005b001d007a0c */ /* 0x000fe20000fa6670 */
[----:B------:R-:W-:Y:S01]  /*0ee0*/  STL [R1+0x28], R2 ;  /* 0x0000280201007387 */ /* 0x000fe20000100800 */
[----:B------:R-:W-:-:S02]  /*0ef0*/  ISETP.GE.OR P2, PT, R28, c[0x0][0x16c], P1 ;  /* 0x00005b001c007a0c */ /* 0x000fc40000f46670 */
[----:B------:R-:W-:Y:S01]  /*0f00*/  LOP3.LUT R0, R18, 0xfffffff0, RZ, 0xc0, !PT ;  /* 0xfffffff012007812 */ /* 0x000fe200078ec0ff */
[----:B------:R-:W-:Y:S01]  /*0f10*/  STL [R1+0x2c], R6 ;  /* 0x00002c0601007387 */ /* 0x000fe20000100800 */
[----:B------:R-:W-:Y:S02]  /*0f20*/  ISETP.GE.OR P0, PT, R31, c[0x0][0x16c], P1 ;  /* 0x00005b001f007a0c */ /* 0x000fe40000f06670 */
[----:B------:R-:W-:Y:S01]  /*0f30*/  SEL R22, RZ, 0x4, P6 ;  /* 0x00000004ff167807 */ /* 0x000fe20003000000 */
[----:B------:R-:W2:Y:S01]  /*0f40*/  LDSM.16.M88.4 R164, [R2+0x8080] ;  /* 0x0080800002a4783b */ /* 0x000ea20000000200 */
[----:B------:R-:W-:-:S03]  /*0f50*/  IMAD.IADD R0, R148, 0x1, -R0 ;  /* 0x0000000194007824 */ /* 0x000fc600078e0a00 */
[----:B------:R-:W3:Y:S02]  /*0f60*/  LDSM.16.M88.4 R168, [R6+0x8080] ;  /* 0x0080800006a8783b */ /* 0x000ee40000000200 */
[----:B------:R-:W-:Y:S02]  /*0f70*/  SHF.R.S32.HI R8, RZ, 0x1f, R0 ;  /* 0x0000001fff087819 */ /* 0x000fe40000011400 */
[----:B------:R-:W4:Y:S02]  /*0f80*/  LDSM.16.M88.4 R172, [R5+0x8080] ;  /* 0x0080800005ac783b */ /* 0x000f240000000200 */
[----:B------:R-:W-:Y:S02]  /*0f90*/  LEA.HI R8, R8, R0, RZ, 0x3 ;  /* 0x0000000008087211 */ /* 0x000fe400078f18ff */
[----:B------:R-:W2:Y:S02]  /*0fa0*/  LDSM.16.M88.4 R176, [R4+0x8080] ;  /* 0x0080800004b0783b */ /* 0x000ea40000000200 */
[----:B-1----:R-:W-:-:S02]  /*0fb0*/  LOP3.LUT R13, R8, 0xfffffff8, RZ, 0xc0, !PT ;  /* 0xfffffff8080d7812 */ /* 0x002fc400078ec0ff */
[----:B------:R-:W1:Y:S03]  /*0fc0*/  LDSM.16.M88.4 R180, [R2+0xa080] ;  /* 0x00a0800002b4783b */ /* 0x000e660000000200 */
[----:B------:R-:W-:Y:S01]  /*0fd0*/  IMAD.IADD R0, R0, 0x1, -R13 ;  /* 0x0000000100007824 */ /* 0x000fe200078e0a0d */
[----:B------:R-:W1:Y:S04]  /*0fe0*/  LDSM.16.M88.4 R184, [R6+0xa080] ;  /* 0x00a0800006b8783b */ /* 0x000e680000000200 */
[----:B------:R-:W1:Y:S04]  /*0ff0*/  LDSM.16.M88.4 R188, [R5+0xa080] ;  /* 0x00a0800005bc783b */ /* 0x000e680000000200 */
[----:B------:R-:W1:Y:S04]  /*1000*/  LDSM.16.M88.4 R192, [R4+0xa080] ;  /* 0x00a0800004c0783b */ /* 0x000e680000000200 */
[----:B------:R-:W1:Y:S04]  /*1010*/  LDSM.16.M88.4 R196, [R2+0xc080] ;  /* 0x00c0800002c4783b */ /* 0x000e680000000200 */
[----:B------:R-:W1:Y:S04]  /*1020*/  LDSM.16.M88.4 R200, [R6+0xc080] ;  /* 0x00c0800006c8783b */ /* 0x000e680000000200 */
[----:B------:R-:W1:Y:S04]  /*1030*/  LDSM.16.M88.4 R204, [R5+0xc080] ;  /* 0x00c0800005cc783b */ /* 0x000e680000000200 */
[----:B------:R-:W1:Y:S04]  /*1040*/  LDSM.16.M88.4 R208, [R4+0xc080] ;  /* 0x00c0800004d0783b */ /* 0x000e680000000200 */
[----:B------:R-:W1:Y:S04]  /*1050*/  LDSM.16.M88.4 R212, [R2+0xe080] ;  /* 0x00e0800002d4783b */ /* 0x000e680000000200 */
[----:B------:R5:W1:Y:S04]  /*1060*/  LDSM.16.M88.4 R216, [R6+0xe080] ;  /* 0x00e0800006d8783b */ /* 0x000a680000000200 */
[----:B------:R-:W1:Y:S04]  /*1070*/  LDSM.16.M88.4 R220, [R5+0xe080] ;  /* 0x00e0800005dc783b */ /* 0x000e680000000200 */
[----:B------:R-:W1:Y:S04]  /*1080*/  LDSM.16.M88.4 R224, [R4+0xe080] ;  /* 0x00e0800004e0783b */ /* 0x000e680000000200 */
[----:B------:R-:W-:Y:S06]  /*1090*/  BAR.SYNC.DEFER_BLOCKING 0x0 ;  /* 0x0000000000007b1d */ /* 0x000fec0000010000 */
[----:B------:R2:W-:Y:S04]  /*10a0*/  STL [R1+0x34], R5 ;  /* 0x0000340501007387 */ /* 0x0005e80000100800 */
[----:B------:R3:W-:Y:S01]  /*10b0*/  STL [R1+0x30], R4 ;  /* 0x0000300401007387 */ /* 0x0007e20000100800 */
[----:B-----5:R-:W-:-:S05]  /*10c0*/  IMAD.SHL.U32 R6, R21, 0x40, RZ ;  /* 0x0000004015067824 */ /* 0x020fca00078e00ff */
[----:B------:R-:W-:-:S04]  /*10d0*/  LOP3.LUT R6, R6, 0x1c0, RZ, 0xc0, !PT ;  /* 0x000001c006067812 */ /* 0x000fc800078ec0ff */
[----:B------:R-:W-:Y:S01]  /*10e0*/  SHF.R.U32.HI R17, RZ, 0x3, R6 ;  /* 0x00000003ff117819 */ /* 0x000fe20000011606 */
[----:B------:R-:W-:Y:S01]  /*10f0*/  @!PT LDS RZ, [RZ] ;  /* 0x00000000fffff984 */ /* 0x000fe20000000800 */
[----:B------:R-:W-:Y:S01]  /*1100*/  @!PT LDS RZ, [RZ] ;  /* 0x00000000fffff984 */ /* 0x000fe20000000800 */
[----:B------:R-:W-:Y:S01]  /*1110*/  @!PT LDS RZ, [RZ] ;  /* 0x00000000fffff984 */ /* 0x000fe20000000800 */
[----:B------:R5:W-:Y:S01]  /*1120*/  LDGSTS.E.BYPASS.LTC128B.128 [R38+0x8080], [R34.64], !P3 ;  /* 0x0808000022267fae */ /* 0x000be2000d901d52 */
[----:B------:R-:W-:-:S03]  /*1130*/  ISETP.GE.AND P3, PT, R14, c[0x0][0x1fc], PT ;  /* 0x00007f000e007a0c */ /* 0x000fc60003f66270 */
[----:B------:R5:W-:Y:S01]  /*1140*/  LDGSTS.E.BYPASS.LTC128B.128 [R38+0x9080], [R34.64+0x80], !P5 ;  /* 0x0908008022267fae */ /* 0x000be2000e901d52 */
[----:B------:R-:W-:Y:S01]  /*1150*/  ISETP.GE.OR P5, PT, R14, c[0x0][0x1fc], P1 ;  /* 0x00007f000e007a0c */ /* 0x000fe20000fa6670 */
[----:B------:R-:W-:Y:S02]  /*1160*/  IMAD.SHL.U32 R14, R16, 0x20, RZ ;  /* 0x00000020100e7824 */ /* 0x000fe400078e00ff */
[----:B------:R5:W-:Y:S01]  /*1170*/  LDGSTS.E.BYPASS.LTC128B.128 [R38+0xa080], [R34.64+0x100], !P2 ;  /* 0x0a08010022267fae */ /* 0x000be2000d101d52 */
[----:B------:R-:W-:Y:S01]  /*1180*/  ISETP.GE.AND P2, PT, R29, c[0x0][0x16c], PT ;  /* 0x00005b001d007a0c */ /* 0x000fe20003f46270 */
[----:B--2---:R-:W-:Y:S01]  /*1190*/  IMAD.SHL.U32 R5, R23, 0x8, RZ ;  /* 0x0000000817057824 */ /* 0x004fe200078e00ff */
[----:B---3--:R-:W-:Y:S01]  /*11a0*/  LEA.HI R4, R33, R148, RZ, 0x5 ;  /* 0x0000009421047211 */ /* 0x008fe200078f28ff */
[----:B------:R5:W-:Y:S01]  /*11b0*/  LDGSTS.E.BYPASS.LTC128B.128 [R38+0xb080], [R34.64+0x180], !P0 ;  /* 0x0b08018022267fae */ /* 0x000be2000c101d52 */
[----:B------:R-:W-:Y:S02]  /*11c0*/  SEL R19, RZ, 0xffffffff, P2 ;  /* 0xffffffffff137807 */ /* 0x000fe40001000000 */
[----:B------:R-:W-:-:S02]  /*11d0*/  SHF.R.S32.HI R2, RZ, 0x5, R4 ;  /* 0x00000005ff027819 */ /* 0x000fc40000011404 */
[----:B------:R-:W-:Y:S01]  /*11e0*/  ISETP.GE.AND P2, PT, R31, c[0x0][0x16c], PT ;  /* 0x00005b001f007a0c */ /* 0x000fe20003f46270 */
[----:B------:R-:W-:Y:S01]  /*11f0*/  IMAD.SHL.U32 R13, R19, 0x2, RZ ;  /* 0x00000002130d7824 */ /* 0x000fe200078e00ff */
[----:B------:R-:W-:Y:S02]  /*1200*/  LEA.HI R7, R4, R2, RZ, 0x1 ;  /* 0x0000000204077211 */ /* 0x000fe400078f08ff */
[----:B------:R-:W-:Y:S02]  /*1210*/  SEL R24, RZ, 0x8, P2 ;  /* 0x00000008ff187807 */ /* 0x000fe40001000000 */
[----:B------:R-:W-:Y:S02]  /*1220*/  LOP3.LUT R7, R7, 0xfffffffe, RZ, 0xc0, !PT ;  /* 0xfffffffe07077812 */ /* 0x000fe400078ec0ff */
[----:B------:R-:W-:Y:S02]  /*1230*/  LEA R10, P2, R25, c[0x0][0x280], 0x2 ;  /* 0x0000a000190a7a11 */ /* 0x000fe400078410ff */
[----:B------:R-:W-:Y:S01]  /*1240*/  ISETP.GE.AND P0, PT, R29, c[0x0][0x1fc], PT ;  /* 0x00007f001d007a0c */ /* 0x000fe20003f06270 */
[----:B------:R-:W-:Y:S01]  /*1250*/  IMAD.IADD R7, R2, 0x1, -R7 ;  /* 0x0000000102077824 */ /* 0x000fe200078e0a07 */
[----:B------:R-:W-:-:S02]  /*1260*/  LEA.HI.X R11, R25, c[0x0][0x284], R32, 0x2, P2 ;  /* 0x0000a100190b7a11 */ /* 0x000fc400010f1420 */
[----:B------:R-:W-:Y:S01]  /*1270*/  ISETP.GT.AND P2, PT, R148, 0x7, PT ;  /* 0x000000079400780c */ /* 0x000fe20003f44270 */
[----:B------:R-:W-:Y:S01]  /*1280*/  IMAD.SHL.U32 R12, R7, 0x10, RZ ;  /* 0x00000010070c7824 */ /* 0x000fe200078e00ff */
[----:B------:R-:W-:Y:S01]  /*1290*/  LOP3.LUT R5, R5, 0x18, RZ, 0xc0, !PT ;  /* 0x0000001805057812 */ /* 0x000fe200078ec0ff */
[----:B------:R-:W-:Y:S01]  /*12a0*/  IMAD.SHL.U32 R7, R7, 0x400, RZ ;  /* 0x0000040007077824 */ /* 0x000fe200078e00ff */
[----:B------:R-:W-:Y:S02]  /*12b0*/  SEL R18, RZ, 0xffffffff, P0 ;  /* 0xffffffffff127807 */ /* 0x000fe40000000000 */
[----:B------:R-:W-:Y:S02]  /*12c0*/  LOP3.LUT R9, R9, 0x10, R12, 0xf8, !PT ;  /* 0x0000001009097812 */ /* 0x000fe400078ef80c */
[----:B------:R-:W-:Y:S02]  /*12d0*/  LOP3.LUT R14, R5, 0x20, R14, 0xf8, !PT ;  /* 0x00000020050e7812 */ /* 0x000fe400078ef80e */
[----:B------:R-:W-:-:S02]  /*12e0*/  LOP3.LUT R9, R9, 0x8, R30, 0xf8, !PT ;  /* 0x0000000809097812 */ /* 0x000fc400078ef81e */
[----:B------:R-:W-:Y:S01]  /*12f0*/  LOP3.LUT R17, R17, R6, R5, 0x1e, !PT ;  /* 0x0000000611117212 */ /* 0x000fe200078e1e05 */
[----:B------:R-:W-:Y:S01]  /*1300*/  @!P2 IMAD.SHL.U32 R5, R148, 0x10, RZ ;  /* 0x000000109405a824 */ /* 0x000fe200078e00ff */
[----:B-----5:R-:W-:Y:S02]  /*1310*/  SEL R35, RZ, 0x1, P3 ;  /* 0x00000001ff237807 */ /* 0x020fe40001800000 */
[----:B------:R-:W-:Y:S01]  /*1320*/  LOP3.LUT R15, R9, R15, RZ, 0x3c, !PT ;  /* 0x0000000f090f7212 */ /* 0x000fe200078e3cff */
[----:B------:R-:W-:Y:S01]  /*1330*/  IMAD.SHL.U32 R9, R18, 0x2, RZ ;  /* 0x0000000212097824 */ /* 0x000fe200078e00ff */
[----:B------:R-:W-:Y:S01]  /*1340*/  SEL R34, RZ, 0x1, P4 ;  /* 0x00000001ff227807 */ /* 0x000fe20002000000 */
[----:B------:R2:W-:Y:S01]  /*1350*/  @!P2 LDGSTS.E.BYPASS.LTC128B.128 [R5+0x14080], [R26.64] ;  /* 0x140800001a05afae */ /* 0x0005e2000b901d52 */
[----:B------:R-:W-:Y:S02]  /*1360*/  ISETP.GE.AND P3, PT, R28, c[0x0][0x16c], PT ;  /* 0x00005b001c007a0c */ /* 0x000fe40003f66270 */
[----:B------:R-:W-:Y:S01]  /*1370*/  ISETP.GE.AND P0, PT, R31, c[0x0][0x1fc], PT ;  /* 0x00007f001f007a0c */ /* 0x000fe20003f06270 */
[----:B------:R-:W0:Y:S01]  /*1380*/  LDGDEPBAR ;  /* 0x00000000000079af */ /* 0x000e220000000000 */
[----:B------:R-:W-:-:S02]  /*1390*/  ISETP.GE.OR P4, PT, R29, c[0x0][0x1fc], P1 ;  /* 0x00007f001d007a0c */ /* 0x000fc40000f86670 */
[----:B------:R-:W-:Y:S01]  /*13a0*/  SEL R29, RZ, 0x4, P3 ;  /* 0x00000004ff1d7807 */ /* 0x000fe20001800000 */
[----:B------:R3:W-:Y:S01]  /*13b0*/  LDGSTS.E.BYPASS.LTC128B.128 [R38+0x10080], [R40.64], !P5 ;  /* 0x1008000028267fae */ /* 0x0007e2000e901d52 */
[----:B------:R-:W-:Y:S02]  /*13c0*/  LOP3.LUT R13, R13, 0x2, R34, 0xe2, !PT ;  /* 0x000000020d0d7812 */ /* 0x000fe400078ee222 */
[----:B------:R-:W-:Y:S02]  /*13d0*/  LOP3.LUT R9, R9, 0x2, R35, 0xe2, !PT ;  /* 0x0000000209097812 */ /* 0x000fe400078ee223 */
[----:B------:R-:W-:Y:S02]  /*13e0*/  LOP3.LUT P5, RZ, R0, 0x2, RZ, 0xc0, !PT ;  /* 0x0000000200ff7812 */ /* 0x000fe400078ac0ff */
[----:B------:R-:W-:Y:S02]  /*13f0*/  LOP3.LUT R13, R24, R13, R29, 0xfe, !PT ;  /* 0x0000000d180d7212 */ /* 0x000fe400078efe1d */
[----:B------:R-:W-:Y:S01]  /*1400*/  ISETP.GE.OR P3, PT, R28, c[0x0][0x1fc], P1 ;  /* 0x00007f001c007a0c */ /* 0x000fe20000f66670 */
[----:B------:R3:W-:Y:S01]  /*1410*/  LDGSTS.E.BYPASS.LTC128B.128 [R38+0x11080], [R40.64+0x80], !P4 ;  /* 0x1108008028267fae */ /* 0x0007e2000e101d52 */
[----:B------:R-:W-:-:S02]  /*1420*/  ISETP.GE.OR P1, PT, R31, c[0x0][0x1fc], P1 ;  /* 0x00007f001f007a0c */ /* 0x000fc40000f26670 */
[----:B------:R-:W-:Y:S01]  /*1430*/  LOP3.LUT R6, R20, 0x7ffffffc, RZ, 0xc0, !PT ;  /* 0x7ffffffc14067812 */ /* 0x000fe200078ec0ff */
[----:B------:R5:W-:Y:S01]  /*1440*/  STL [R1+0x64], R13 ;  /* 0x0000640d01007387 */ /* 0x000be20000100800 */
[----:B------:R-:W-:-:S03]  /*1450*/  LOP3.LUT R18, R21, 0x4, RZ, 0xc0, !PT ;  /* 0x0000000415127812 */ /* 0x000fc600078ec0ff */
[----:B------:R-:W-:Y:S01]  /*1460*/  IMAD.IADD R6, R148, 0x1, -R6 ;  /* 0x0000000194067824 */ /* 0x000fe200078e0a06 */
[----:B--2---:R-:W-:Y:S02]  /*1470*/  SEL R5, RZ, 0x8, P0 ;  /* 0x00000008ff057807 */ /* 0x004fe40000000000 */
[C---:B------:R-:W-:Y:S01]  /*1480*/  LOP3.LUT P0, RZ, R0.reuse, 0x4, RZ, 0xc0, !PT ;  /* 0x0000000400ff7812 */ /* 0x040fe2000780c0ff */
[----:B------:R-:W-:Y:S01]  /*1490*/  IMAD.SHL.U32 R0, R0, 0x40, RZ ;  /* 0x0000004000007824 */ /* 0x000fe200078e00ff */
[----:B------:R-:W-:Y:S01]  /*14a0*/  LOP3.LUT R5, R5, R9, R22, 0xfe, !PT ;  /* 0x0000000905057212 */ /* 0x000fe200078efe16 */
[----:B------:R-:W-:Y:S01]  /*14b0*/  IMAD.SHL.U32 R9, R2, 0x8, RZ ;  /* 0x0000000802097824 */ /* 0x000fe200078e00ff */
[----:B------:R3:W-:Y:S01]  /*14c0*/  LDGSTS.E.BYPASS.LTC128B.128 [R38+0x12080], [R40.64+0x100], !P3 ;  /* 0x1208010028267fae */ /* 0x0007e2000d901d52 */
[----:B------:R-:W-:Y:S01]  /*14d0*/  IMAD R6, R6, 0x2, R7 ;  /* 0x0000000206067824 */ /* 0x000fe200078e0207 */
[----:B------:R-:W-:Y:S02]  /*14e0*/  LOP3.LUT R0, R0, 0x1c0, RZ, 0xc0, !PT ;  /* 0x000001c000007812 */ /* 0x000fe400078ec0ff */
[----:B------:R2:W-:Y:S01]  /*14f0*/  STL [R1+0x60], R5 ;  /* 0x0000600501007387 */ /* 0x0005e20000100800 */
[----:B------:R-:W-:Y:S01]  /*1500*/  IMAD.IADD R17, R6, 0x1, R17 ;  /* 0x0000000106117824 */ /* 0x000fe200078e0211 */
[--C-:B------:R-:W-:Y:S01]  /*1510*/  SHF.R.U32.HI R2, RZ, 0x3, R0.reuse ;  /* 0x00000003ff027819 */ /* 0x100fe20000011600 */
[----:B------:R-:W-:Y:S01]  /*1520*/  IMAD.SHL.U32 R6, R8, 0x40, RZ ;  /* 0x0000004008067824 */ /* 0x000fe200078e00ff */
[----:B------:R3:W-:Y:S01]  /*1530*/  LDGSTS.E.BYPASS.LTC128B.128 [R38+0x13080], [R40.64+0x180], !P1 ;  /* 0x1308018028267fae */ /* 0x0007e2000c901d52 */
[----:B------:R-:W-:Y:S01]  /*1540*/  IMAD.SHL.U32 R17, R17, 0x2, RZ ;  /* 0x0000000211117824 */ /* 0x000fe200078e00ff */
[----:B------:R-:W-:-:S02]  /*1550*/  LOP3.LUT R14, R2, R14, R0, 0x1e, !PT ;  /* 0x0000000e020e7212 */ /* 0x000fc400078e1e00 */
[----:B------:R3:W-:Y:S01]  /*1560*/  STL [R1+0x9c], R18 ;  /* 0x00009c1201007387 */ /* 0x0007e20000100800 */
[----:B------:R-:W-:Y:S02]  /*1570*/  LOP3.LUT R6, R6, 0xfffffe00, RZ, 0xc0, !PT ;  /* 0xfffffe0006067812 */ /* 0x000fe400078ec0ff */
[----:B-----5:R-:W-:Y:S02]  /*1580*/  LOP3.LUT R13, R0, 0x38, R9, 0xf8, !PT ;  /* 0x00000038000d7812 */ /* 0x020fe400078ef809 */
[----:B------:R-:W-:Y:S01]  /*1590*/  LOP3.LUT R9, R4, 0xffffffe0, RZ, 0xc0, !PT ;  /* 0xffffffe004097812 */ /* 0x000fe200078ec0ff */
[----:B------:R-:W-:Y:S01]  /*15a0*/  IMAD R4, R16, 0x200, R15 ;  /* 0x0000020010047824 */ /* 0x000fe200078e020f */
[----:B------:R-:W-:Y:S02]  /*15b0*/  ISETP.LT.AND P1, PT, RZ, c[0x0][0x168], PT ;  /* 0x00005a00ff007a0c */ /* 0x000fe40003f21270 */
[----:B------:R-:W-:Y:S01]  /*15c0*/  LOP3.LUT R8, R13, R2, RZ, 0x3c, !PT ;  /* 0x000000020d087212 */ /* 0x000fe200078e3cff */
[----:B------:R-:W-:Y:S01]  /*15d0*/  IMAD.IADD R9, R148, 0x1, -R9 ;  /* 0x0000000194097824 */ /* 0x000fe200078e0a09 */
[----:B------:R-:W-:Y:S01]  /*15e0*/  IADD3 R13, R17, 0x14180, RZ ;  /* 0x00014180110d7810 */ /* 0x000fe20007ffe0ff */
[----:B--2---:R-:W-:-:S02]  /*15f0*/  IMAD.SHL.U32 R5, R16, 0x8, RZ ;  /* 0x0000000810057824 */ /* 0x004fc400078e00ff */
[----:B------:R-:W-:-:S03]  /*1600*/  IMAD R16, R16, 0x1000, R6 ;  /* 0x0000100010107824 */ /* 0x000fc600078e0206 */
[----:B------:R-:W-:Y:S01]  /*1610*/  LOP3.LUT R5, R0, 0x8, R5, 0xf8, !PT ;  /* 0x0000000800057812 */ /* 0x000fe200078ef805 */
[----:B------:R-:W-:-:S03]  /*1620*/  @!P2 IMAD.SHL.U32 R0, R148, 0x10, RZ ;  /* 0x000000109400a824 */ /* 0x000fc600078e00ff */
[----:B------:R-:W-:Y:S02]  /*1630*/  LOP3.LUT R5, R5, R2, RZ, 0x3c, !PT ;  /* 0x0000000205057212 */ /* 0x000fe400078e3cff */
[----:B------:R2:W-:Y:S02]  /*1640*/  @!P2 LDGSTS.E.BYPASS.LTC128B.128 [R0+0x14100], [R10.64] ;  /* 0x141000000a00afae */ /* 0x0005e4000b901d52 */
[-C--:B------:R-:W-:Y:S02]  /*1650*/  IADD3 R2, R5, R6.reuse, R7 ;  /* 0x0000000605027210 */ /* 0x080fe40007ffe007 */
[----:B------:R-:W0:Y:S01]  /*1660*/  LDGDEPBAR ;  /* 0x00000000000079af */ /* 0x000e220000000000 */
[----:B------:R-:W-:Y:S02]  /*1670*/  SEL R7, R37, 0xffffffe0, !P0 ;  /* 0xffffffe025077807 */ /* 0x000fe40004000000 */
[----:B--2---:R-:W-:Y:S02]  /*1680*/  SHF.R.S32.HI R10, RZ, 0x1f, R9 ;  /* 0x0000001fff0a7819 */ /* 0x004fe40000011409 */
[----:B------:R-:W-:-:S02]  /*1690*/  LOP3.LUT R0, R14, R6, RZ, 0xfc, !PT ;  /* 0x000000060e007212 */ /* 0x000fc400078efcff */
[----:B------:R-:W-:Y:S02]  /*16a0*/  LEA.HI R10, R10, R9, RZ, 0x2 ;  /* 0x000000090a0a7211 */ /* 0x000fe400078f10ff */
[----:B------:R-:W-:Y:S01]  /*16b0*/  LOP3.LUT R6, R5, R6, RZ, 0xfc, !PT ;  /* 0x0000000605067212 */ /* 0x000fe200078efcff */
[----:B------:R-:W-:Y:S01]  /*16c0*/  IMAD.IADD R5, R16, 0x1, R8 ;  /* 0x0000000110057824 */ /* 0x000fe200078e0208 */
[----:B------:R-:W-:Y:S01]  /*16d0*/  LEA.HI R11, R10, R12, RZ, 0x1e ;  /* 0x0000000c0a0b7211 */ /* 0x000fe200078ff0ff */
[----:B------:R-:W-:-:S04]  /*16e0*/  IMAD.MOV.U32 R8, RZ, RZ, 0x10 ;  /* 0x00000010ff087424 */ /* 0x000fc800078e00ff */
[----:B------:R3:W-:Y:S01]  /*16f0*/  STL [R1+0x6c], R11 ;  /* 0x00006c0b01007387 */ /* 0x0007e20000100800 */
[----:B------:R-:W-:-:S03]  /*1700*/  SEL R8, R8, 0xfffffff0, !P5 ;  /* 0xfffffff008087807 */ /* 0x000fc60006800000 */
[----:B------:R3:W-:Y:S01]  /*1710*/  STL [R1+0x54], R17 ;  /* 0x0000541101007387 */ /* 0x0007e20000100800 */
[----:B------:R-:W-:Y:S05]  /*1720*/  @P1 BRA `(.L_x_0) ;  /* 0x0000041000001947 */ /* 0x000fea0003800000 */
[----:B-1--4-:R-:W-:Y:S01]  /*1730*/  CS2R R142, SRZ ;  /* 0x00000000008e7805 */ /* 0x012fe2000001ff00 */
[----:B------:R-:W-:Y:S01]  /*1740*/  CS2R R140, SRZ ;  /* 0x00000000008c7805 */ /* 0x000fe2000001ff00 */
        /* <DEDUP_REMOVED lines=51> */
[----:B---3--:R-:W-:Y:S01]  /*1a80*/  CS2R R40, SRZ ;  /* 0x0000000000287805 */ /* 0x008fe2000001ff00 */
        /* <DEDUP_REMOVED lines=10> */
[----:B------:R-:W-:Y:S05]  /*1b30*/  BRA `(.L_x_1) ;  /* 0x0000274000007947 */ /* 0x000fea0003800000 */
.L_x_0:
[----:B-1-34-:R-:W-:Y:S01]  /*1b40*/  SHF.R.S32.HI R11, RZ, 0x1f, R23 ;  /* 0x0000001fff0b7819 */ /* 0x01afe20000011417 */
[----:B------:R-:W-:Y:S01]  /*1b50*/  ULDC.64 UR4, c[0x0][0x238] ;  /* 0x00008e0000047ab9 */ /* 0x000fe20000000a00 */
[----:B------:R-:W-:Y:S01]  /*1b60*/  ISETP.NE.AND P0, PT, R18, RZ, PT ;  /* 0x000000ff1200720c */ /* 0x000fe20003f05270 */
[----:B------:R-:W-:Y:S01]  /*1b70*/  UIMAD UR4, UR9, UR4, URZ ;  /* 0x00000004090472a4 */ /* 0x000fe2000f8e023f */
[----:B------:R-:W-:Y:S01]  /*1b80*/  LEA.HI R11, R11, R23, RZ, 0x2 ;  /* 0x000000170b0b7211 */ /* 0x000fe200078f10ff */
[----:B------:R-:W-:Y:S01]  /*1b90*/  IMAD.SHL.U32 R2, R2, 0x2, RZ ;  /* 0x0000000202027824 */ /* 0x000fe200078e00ff */
[----:B------:R-:W-:Y:S01]  /*1ba0*/  SHF.R.S32.HI R149, RZ, 0x1f, R148 ;  /* 0x0000001fff957819 */ /* 0x000fe20000011494 */
[----:B------:R-:W-:Y:S01]  /*1bb0*/  UIMAD UR4, UR11, UR5, UR4 ;  /* 0x000000050b0472a4 */ /* 0x000fe2000f8e0204 */
[----:B------:R-:W-:Y:S01]  /*1bc0*/  LOP3.LUT R11, R11, 0xfffffffc, RZ, 0xc0, !PT ;  /* 0xfffffffc0b0b7812 */ /* 0x000fe200078ec0ff */
[----:B------:R-:W-:Y:S01]  /*1bd0*/  UMOV UR7, 0x1f ;  /* 0x0000001f00077882 */ /* 0x000fe20000000000 */
[----:B------:R-:W-:Y:S01]  /*1be0*/  LOP3.LUT R12, R10, 0xfffffffc, RZ, 0xc0, !PT ;  /* 0xfffffffc0a0c7812 */ /* 0x000fe200078ec0ff */
[----:B------:R-:W-:Y:S01]  /*1bf0*/  STL [R1+0x74], R149 ;  /* 0x0000749501007387 */ /* 0x000fe20000100800 */
[----:B------:R-:W-:Y:S01]  /*1c00*/  IADD3 R14, R17, 0x141c0, RZ ;  /* 0x000141c0110e7810 */ /* 0x000fe20007ffe0ff */
[----:B------:R-:W-:Y:S01]  /*1c10*/  IMAD.IADD R23, R23, 0x1, -R11 ;  /* 0x0000000117177824 */ /* 0x000fe200078e0a0b */
[----:B------:R-:W-:Y:S01]  /*1c20*/  LEA R5, R5, 0x80, 0x1 ;  /* 0x0000008005057811 */ /* 0x000fe200078e08ff */
[----:B------:R-:W-:Y:S01]  /*1c30*/  IMAD.U32 R11, RZ, RZ, UR11 ;  /* 0x0000000bff0b7e24 */ /* 0x000fe2000f8e00ff */
[----:B------:R-:W-:Y:S01]  /*1c40*/  @P0 IADD3 R14, R13, -0x40, RZ ;  /* 0xffffffc00d0e0810 */ /* 0x000fe20007ffe0ff */
[----:B------:R-:W-:Y:S01]  /*1c50*/  IMAD.IADD R12, R9, 0x1, -R12 ;  /* 0x00000001090c7824 */ /* 0x000fe200078e0a0c */
[----:B------:R-:W-:Y:S01]  /*1c60*/  LEA R6, R6, 0x15180, 0x1 ;  /* 0x0001518006067811 */ /* 0x000fe200078e08ff */
[----:B------:R-:W-:Y:S01]  /*1c70*/  IMAD.WIDE.U32 R10, R11, c[0x0][0x238], R148 ;  /* 0x00008e000b0a7a25 */ /* 0x000fe200078e0094 */
[----:B------:R-:W-:Y:S01]  /*1c80*/  CS2R R146, SRZ ;  /* 0x0000000000927805 */ /* 0x000fe2000001ff00 */
[----:B------:R1:W-:Y:S01]  /*1c90*/  STL [R1+0x68], R14 ;  /* 0x0000680e01007387 */ /* 0x0003e20000100800 */
[----:B------:R-:W-:Y:S01]  /*1ca0*/  CS2R R144, SRZ ;  /* 0x0000000000907805 */ /* 0x000fe2000001ff00 */
[----:B------:R-:W-:Y:S01]  /*1cb0*/  IMAD.U32 R9, RZ, RZ, UR12 ;  /* 0x0000000cff097e24 */ /* 0x000fe2000f8e00ff */
[----:B------:R-:W-:Y:S01]  /*1cc0*/  IADD3 R11, R11, UR4, RZ ;  /* 0x000000040b0b7c10 */ /* 0x000fe2000fffe0ff */
[----:B------:R-:W-:Y:S01]  /*1cd0*/  ULDC.64 UR4, c[0x0][0x240] ;  /* 0x0000900000047ab9 */ /* 0x000fe20000000a00 */
[----:B------:R-:W-:Y:S01]  /*1ce0*/  IMAD R23, R23, -0x8, R36 ;  /* 0xfffffff817177824 */ /* 0x000fe200078e0224 */
[----:B------:R-:W-:Y:S01]  /*1cf0*/  UIMAD UR4, UR10, UR4, URZ ;  /* 0x000000040a0472a4 */ /* 0x000fe2000f8e023f */
[----:B------:R-:W-:Y:S01]  /*1d00*/  IMAD.SHL.U32 R0, R0, 0x2, RZ ;  /* 0x0000000200007824 */ /* 0x000fe200078e00ff */
[----:B------:R-:W-:Y:S01]  /*1d10*/  CS2R R142, SRZ ;  /* 0x00000000008e7805 */ /* 0x000fe2000001ff00 */
[----:B------:R-:W-:Y:S01]  /*1d20*/  IMAD R12, R12, -0x2, R23 ;  /* 0xfffffffe0c0c7824 */ /* 0x000fe200078e0217 */
[----:B------:R-:W-:Y:S01]  /*1d30*/  UIMAD UR5, UR12, UR5, UR4 ;  /* 0x000000050c0572a4 */ /* 0x000fe2000f8e0204 */
[----:B------:R-:W-:Y:S01]  /*1d40*/  CS2R R140, SRZ ;  /* 0x00000000008c7805 */ /* 0x000fe2000001ff00 */
[----:B------:R-:W-:Y:S01]  /*1d50*/  CS2R R138, SRZ ;  /* 0x00000000008a7805 */ /* 0x000fe2000001ff00 */
[----:B------:R-:W-:Y:S01]  /*1d60*/  ULDC UR4, c[0x0][0x168] ;  /* 0x00005a0000047ab9 */ /* 0x000fe20000000800 */
[----:B------:R-:W-:Y:S01]  /*1d70*/  CS2R R136, SRZ ;  /* 0x0000000000887805 */ /* 0x000fe2000001ff00 */
[----:B------:R-:W-:Y:S01]  /*1d80*/  UIADD3 UR7, UR7, UR4, URZ ;  /* 0x0000000407077290 */ /* 0x000fe2000fffe03f */
[----:B------:R-:W-:Y:S01]  /*1d90*/  CS2R R134, SRZ ;  /* 0x0000000000867805 */ /* 0x000fe2000001ff00 */
[----:B------:R-:W-:Y:S01]  /*1da0*/  CS2R R132, SRZ ;  /* 0x0000000000847805 */ /* 0x000fe2000001ff00 */
[----:B------:R-:W-:Y:S01]  /*1db0*/  CS2R R130, SRZ ;  /* 0x0000000000827805 */ /* 0x000fe2000001ff00 */
[----:B------:R-:W-:Y:S01]  /*1dc0*/  USHF.R.S32.HI UR4, URZ, 0x1f, UR7 ;  /* 0x0000001f3f047899 */ /* 0x000fe20008011407 */
[----:B------:R-:W-:Y:S01]  /*1dd0*/  CS2R R128, SRZ ;  /* 0x0000000000807805 */ /* 0x000fe2000001ff00 */
[----:B------:R-:W-:Y:S01]  /*1de0*/  CS2R R126, SRZ ;  /* 0x00000000007e7805 */ /* 0x000fe2000001ff00 */
[----:B------:R-:W-:Y:S01]  /*1df0*/  CS2R R124, SRZ ;  /* 0x00000000007c7805 */ /* 0x000fe2000001ff00 */
[----:B------:R-:W-:Y:S01]  /*1e00*/  ULEA.HI UR4, UR4, UR7, URZ, 0x5 ;  /* 0x0000000704047291 */ /* 0x000fe2000f8f283f */
[----:B------:R-:W-:Y:S01]  /*1e10*/  CS2R R122, SRZ ;  /* 0x00000000007a7805 */ /* 0x000fe2000001ff00 */
[----:B-1----:R-:W-:Y:S01]  /*1e20*/  IMAD.WIDE.U32 R14, R9, c[0x0][0x240], R10 ;  /* 0x00009000090e7a25 */ /* 0x002fe200078e000a */
[----:B------:R-:W-:Y:S01]  /*1e30*/  CS2R R120, SRZ ;  /* 0x0000000000787805 */ /* 0x000fe2000001ff00 */
[----:B------:R-:W-:Y:S01]  /*1e40*/  CS2R R118, SRZ ;  /* 0x0000000000767805 */ /* 0x000fe2000001ff00 */
[----:B------:R-:W-:Y:S01]  /*1e50*/  CS2R R116, SRZ ;  /* 0x0000000000747805 */ /* 0x000fe2000001ff00 */
[----:B------:R-:W-:Y:S01]  /*1e60*/  CS2R R114, SRZ ;  /* 0x0000000000727805 */ /* 0x000fe2000001ff00 */
[----:B------:R-:W-:Y:S01]  /*1e70*/  STL.64 [R1+0x90], R14 ;  /* 0x0000900e01007387 */ /* 0x000fe20000100a00 */
[----:B------:R-:W-:Y:S01]  /*1e80*/  CS2R R112, SRZ ;  /* 0x0000000000707805 */ /* 0x000fe2000001ff00 */
[----:B------:R-:W-:Y:S01]  /*1e90*/  CS2R R110, SRZ ;  /* 0x00000000006e7805 */ /* 0x000fe2000001ff00 */
[----:B------:R-:W-:Y:S01]  /*1ea0*/  CS2R R108, SRZ ;  /* 0x00000000006c7805 */ /* 0x000fe2000001ff00 */
[----:B------:R1:W-:Y:S01]  /*1eb0*/  STL [R1+0x24], R5 ;  /* 0x0000240501007387 */ /* 0x0003e20000100800 */
[----:B------:R-:W-:Y:S01]  /*1ec0*/  CS2R R106, SRZ ;  /* 0x00000000006a7805 */ /* 0x000fe2000001ff00 */
[----:B------:R-:W-:Y:S01]  /*1ed0*/  CS2R R104, SRZ ;  /* 0x0000000000687805 */ /* 0x000fe2000001ff00 */
[----:B------:R-:W-:Y:S01]  /*1ee0*/  CS2R R102, SRZ ;  /* 0x0000000000667805 */ /* 0x000fe2000001ff00 */
[----:B------:R-:W-:Y:S01]  /*1ef0*/  STL [R1+0x40], R6 ;  /* 0x0000400601007387 */ /* 0x000fe20000100800 */
        /* <DEDUP_REMOVED lines=20> */
[C---:B-1----:R-:W-:Y:S01]  /*2040*/  IMAD R5, R4.reuse, 0x2, R3 ;  /* 0x0000000204057824 */ /* 0x042fe200078e0203 */
[----:B------:R-:W-:Y:S01]  /*2050*/  SHF.L.U32 R3, R4, 0x1, RZ ;  /* 0x0000000104037819 */ /* 0x000fe200000006ff */
[----:B------:R-:W-:Y:S01]  /*2060*/  CS2R R60, SRZ ;  /* 0x00000000003c7805 */ /* 0x000fe2000001ff00 */
[C---:B------:R-:W-:Y:S01]  /*2070*/  LEA R4, R7.reuse, R6, 0x1 ;  /* 0x0000000607047211 */ /* 0x040fe200078e08ff */
[----:B------:R-:W-:Y:S01]  /*2080*/  CS2R R58, SRZ ;  /* 0x00000000003a7805 */ /* 0x000fe2000001ff00 */
[----:B------:R1:W-:Y:S01]  /*2090*/  STL [R1+0x38], R5 ;  /* 0x0000380501007387 */ /* 0x0003e20000100800 */
[----:B------:R-:W-:Y:S01]  /*20a0*/  CS2R R56, SRZ ;  /* 0x0000000000387805 */ /* 0x000fe2000001ff00 */
[----:B------:R-:W-:Y:S01]  /*20b0*/  CS2R R54, SRZ ;  /* 0x0000000000367805 */ /* 0x000fe2000001ff00 */
[----:B------:R-:W-:Y:S01]  /*20c0*/  CS2R R52, SRZ ;  /* 0x0000000000347805 */ /* 0x000fe2000001ff00 */
[----:B------:R2:W-:Y:S01]  /*20d0*/  STL [R1+0x3c], R3 ;  /* 0x00003c0301007387 */ /* 0x0005e20000100800 */
        /* <DEDUP_REMOVED lines=16> */
[C---:B------:R-:W-:Y:S01]  /*21e0*/  ISETP.GT.AND P6, PT, R12.reuse, RZ, PT ;  /* 0x000000ff0c00720c */ /* 0x040fe20003fc4270 */
[----:B------:R-:W-:Y:S01]  /*21f0*/  UMOV UR10, URZ ;  /* 0x0000003f000a7c82 */ /* 0x000fe20008000000 */
[----:B------:R-:W-:Y:S01]  /*2200*/  ISETP.GT.AND P5, PT, R12, 0x1, PT ;  /* 0x000000010c00780c */ /* 0x000fe20003fa4270 */
[----:B------:R-:W-:Y:S01]  /*2210*/  UMOV UR11, 0xffffffe0 ;  /* 0xffffffe0000b7882 */ /* 0x000fe20000000000 */
[----:B-1----:R-:W-:Y:S01]  /*2220*/  IMAD R5, R8, 0x2, R6 ;  /* 0x0000000208057824 */ /* 0x002fe200078e0206 */
[C---:B------:R-:W-:Y:S01]  /*2230*/  ISETP.GT.AND P4, PT, R12.reuse, 0x20, PT ;  /* 0x000000200c00780c */ /* 0x040fe20003f84270 */
[----:B------:R-:W-:Y:S01]  /*2240*/  ULDC UR9, c[0x0][0x168] ;  /* 0x00005a0000097ab9 */ /* 0x000fe20000000800 */
[----:B------:R-:W-:Y:S01]  /*2250*/  ISETP.GT.AND P3, PT, R12, 0x21, PT ;  /* 0x000000210c00780c */ /* 0x000fe20003f64270 */
[--C-:B--2---:R-:W-:Y:S01]  /*2260*/  IMAD R3, R8, 0x2, R2.reuse ;  /* 0x0000000208037824 */ /* 0x104fe200078e0202 */
[----:B------:R1:W-:Y:S01]  /*2270*/  STL [R1+0x44], R5 ;  /* 0x0000440501007387 */ /* 0x0003e20000100800 */
[C---:B------:R-:W-:Y:S01]  /*2280*/  IMAD R8, R7.reuse, 0x2, R2 ;  /* 0x0000000207087824 */ /* 0x040fe200078e0202 */
[----:B------:R-:W-:Y:S01]  /*2290*/  USHF.R.S32.HI UR13, URZ, 0x5, UR4 ;  /* 0x000000053f0d7899 */ /* 0x000fe20008011404 */
[----:B------:R-:W-:Y:S01]  /*22a0*/  IMAD R252, R7, 0x2, R3 ;  /* 0x0000000207fc7824 */ /* 0x000fe200078e0203 */
[----:B------:R-:W-:-:S02]  /*22b0*/  ULDC UR7, c[0x0][0x168] ;  /* 0x00005a0000077ab9 */ /* 0x000fc40000000800 */
[----:B------:R-:W-:Y:S04]  /*22c0*/  STL [R1+0x20], R8 ;  /* 0x0000200801007387 */ /* 0x000fe80000100800 */
[----:B------:R2:W-:Y:S01]  /*22d0*/  STL [R1+0x4c], R4 ;  /* 0x00004c0401007387 */ /* 0x0005e20000100800 */
[----:B-1----:R-:W-:-:S05]  /*22e0*/  IMAD R5, R7, 0x2, R5 ;  /* 0x0000000207057824 */ /* 0x002fca00078e0205 */
[----:B------:R1:W-:Y:S01]  /*22f0*/  STL [R1+0x48], R5 ;  /* 0x0000480501007387 */ /* 0x0003e20000100800 */
[----:B--2---:R-:W-:-:S05]  /*2300*/  IADD3 R4, R15, UR5, RZ ;  /* 0x000000050f047c10 */ /* 0x004fca000fffe0ff */
[----:B------:R1:W-:Y:S02]  /*2310*/  STL [R1+0x98], R4 ;  /* 0x0000980401007387 */ /* 0x0003e40000100800 */
.L_x_4:
[----:B-1----:R-:W2:Y:S01]  /*2320*/  LDL R159, [R1+0x28] ;  /* 0x00002800019f7983 */ /* 0x002ea20000100800 */
[----:B------:R-:W-:Y:S04]  /*2330*/  DEPBAR.LE SB0, 0x0 ;  /* 0x000080000000791a */ /* 0x000fe80000000000 */
[----:B------:R-:W3:Y:S01]  /*2340*/  LDL R158, [R1+0x2c] ;  /* 0x00002c00019e7983 */ /* 0x000ee20000100800 */
[----:B------:R-:W-:Y:S03]  /*2350*/  UIADD3 UR20, UR10, 0x1, URZ ;  /* 0x000000010a147890 */ /* 0x000fe6000fffe03f */
[----:B------:R-:W4:Y:S01]  /*2360*/  LDL R157, [R1+0x34] ;  /* 0x00003400019d7983 */ /* 0x000f220000100800 */
[----:B------:R-:W-:Y:S03]  /*2370*/  UISETP.GE.AND UP0, UPT, UR20, UR13, UPT ;  /* 0x0000000d1400728c */ /* 0x000fe6000bf06270 */
[----:B-----5:R-:W5:Y:S04]  /*2380*/  LDL R163, [R1+0x20] ;  /* 0x0000200001a37983 */ /* 0x020f680000100800 */
[----:B------:R-:W-:Y:S01]  /*2390*/  BAR.SYNC.DEFER_BLOCKING 0x0 ;  /* 0x0000000000007b1d */ /* 0x000fe20000010000 */
[----:B------:R-:W-:Y:S05]  /*23a0*/  PLOP3.LUT P0, PT, PT, PT, UP0, 0x80, 0x0 ;  /* 0x000000000000781c */ /* 0x000fea0003f0f008 */
[----:B------:R-:W-:Y:S04]  /*23b0*/  LDSM.16.M88.4 R8, [R2+0x8080] ;  /* 0x008080000208783b */ /* 0x000fe80000000200 */
[----:B------:R-:W5:Y:S04]  /*23c0*/  LDL R156, [R1+0x30] ;  /* 0x00003000019c7983 */ /* 0x000f680000100800 */
[----:B------:R-:W-:Y:S04]  /*23d0*/  LDSM.16.M88.4 R16, [R3+0x8080] ;  /* 0x008080000310783b */ /* 0x000fe80000000200 */
[----:B------:R-:W5:Y:S04]  /*23e0*/  LDL R162, [R1+0x6c] ;  /* 0x00006c0001a27983 */ /* 0x000f680000100800 */
[----:B------:R-:W5:Y:S04]  /*23f0*/  LDL R241, [R1+0x3c] ;  /* 0x00003c0001f17983 */ /* 0x000f680000100800 */
[----:B------:R-:W5:Y:S04]  /*2400*/  LDL R240, [R1+0x38] ;  /* 0x0000380001f07983 */ /* 0x000f680000100800 */
[----:B--2---:R-:W2:Y:S04]  /*2410*/  LDSM.16.M88.4 R12, [R159+0x80] ;  /* 0x000080009f0c783b */ /* 0x004ea80000000200 */
[----:B---3--:R-:W3:Y:S04]  /*2420*/  LDSM.16.M88.4 R148, [R158+0x80] ;  /* 0x000080009e94783b */ /* 0x008ee80000000200 */
[----:B----4-:R-:W-:Y:S01]  /*2430*/  LDSM.16.M88.4 R152, [R157+0x80] ;  /* 0x000080009d98783b */ /* 0x010fe20000000200 */
[C---:B-12---:R-:W-:Y:S08]  /*2440*/  HMMA.16816.F32 R4, R8.reuse, R12, RZ ;  /* 0x0000000c0804723c */ /* 0x046ff000000018ff */
[----:B------:R-:W-:Y:S01]  /*2450*/  HMMA.16816.F32 R8, R8, R14, RZ ;  /* 0x0000000e0808723c */ /* 0x000fe200000018ff */
[----:B-----5:R-:W1:Y:S04]  /*2460*/  LDSM.16.M88.4 R12, [R163+0x8080] ;  /* 0x00808000a30c783b */ /* 0x020e680000000200 */
[----:B------:R-:W-:Y:S04]  /*2470*/  LDS R160, [R162.X4+0x14080] ;  /* 0x01408000a2a07984 */ /* 0x000fe80000004800 */
[----:B------:R-:W-:Y:S07]  /*2480*/  LDS R161, [R162.X4+0x140a0] ;  /* 0x0140a000a2a17984 */ /* 0x000fee0000004800 */
[C---:B---3--:R-:W-:Y:S08]  /*2490*/  HMMA.16816.F32 R4, R16.reuse, R148, R4 ;  /* 0x000000941004723c */ /* 0x048ff00000001804 */
[----:B------:R-:W-:Y:S01]  /*24a0*/  HMMA.16816.F32 R8, R16, R150, R8 ;  /* 0x000000961008723c */ /* 0x000fe20000001808 */
[----:B------:R-:W-:Y:S04]  /*24b0*/  LDSM.16.M88.4 R16, [R252+0x8080] ;  /* 0x00808000fc10783b */ /* 0x000fe80000000200 */
[----:B------:R-:W2:Y:S11]  /*24c0*/  LDSM.16.M88.4 R148, [R156+0x80] ;  /* 0x000080009c94783b */ /* 0x000eb60000000200 */
[C---:B-1----:R-:W-:Y:S08]  /*24d0*/  HMMA.16816.F32 R4, R12.reuse, R152, R4 ;  /* 0x000000980c04723c */ /* 0x042ff00000001804 */
[----:B------:R-:W-:Y:S01]  /*24e0*/  HMMA.16816.F32 R8, R12, R154, R8 ;  /* 0x0000009a0c08723c */ /* 0x000fe20000001808 */
[----:B------:R-:W-:Y:S04]  /*24f0*/  LDSM.16.M88.4 R12, [R2+0x9080] ;  /* 0x00908000020c783b */ /* 0x000fe80000000200 */
[----:B------:R-:W1:Y:S11]  /*2500*/  LDSM.16.M88.4 R152, [R159+0x2080] ;  /* 0x002080009f98783b */ /* 0x000e760000000200 */
[C---:B--2---:R-:W-:Y:S08]  /*2510*/  HMMA.16816.F32 R4, R16.reuse, R148, R4 ;  /* 0x000000941004723c */ /* 0x044ff00000001804 */
        /* <DEDUP_REMOVED lines=42> */
[----:B------:R-:W2:Y:S03]  /*27c0*/  LDSM.16.M88.4 R148, [R156+0x6080] ;  /* 0x006080009c94783b */ /* 0x000ea60000000200 */
[----:B------:R-:W-:Y:S04]  /*27d0*/  DEPBAR.LE SB0, 0x0 ;  /* 0x000080000000791a */ /* 0x000fe80000000000 */
[----:B------:R-:W-:Y:S04]  /*27e0*/  BAR.SYNC.DEFER_BLOCKING 0x0 ;  /* 0x0000000000007b1d */ /* 0x000fe80000010000 */
[C---:B-1----:R-:W-:Y:S08]  /*27f0*/  HMMA.16816.F32 R4, R12.reuse, R152, R4 ;  /* 0x000000980c04723c */ /* 0x042ff00000001804 */
[----:B------:R-:W-:Y:S01]  /*2800*/  HMMA.16816.F32 R8, R12, R154, R8 ;  /* 0x0000009a0c08723c */ /* 0x000fe20000001808 */
[----:B------:R-:W1:Y:S04]  /*2810*/  LDSM.16.M88.4 R156, [R2+0x10080] ;  /* 0x01008000029c783b */ /* 0x000e680000000200 */
[----:B------:R-:W3:Y:S11]  /*2820*/  LDSM.16.M88.4 R152, [R3+0x10080] ;  /* 0x010080000398783b */ /* 0x000ef60000000200 */
[C---:B--2---:R-:W-:Y:S08]  /*2830*/  HMMA.16816.F32 R4, R16.reuse, R148, R4 ;  /* 0x000000941004723c */ /* 0x044ff00000001804 */
[----:B------:R-:W-:Y:S01]  /*2840*/  HMMA.16816.F32 R8, R16, R150, R8 ;  /* 0x000000961008723c */ /* 0x000fe20000001808 */
[----:B------:R-:W2:-:S15]  /*2850*/  LDSM.16.M88.4 R148, [R163+0x10080] ;  /* 0x01008000a394783b */ /* 0x000e9e0000000200 */
[----:B------:R-:W-:Y:S05]  /*2860*/  FSEL R4, R4, -INF , P6 ;  /* 0xff80000004047808 */ /* 0x000fea0003000000 */
[----:B------:R-:W-:Y:S01]  /*2870*/  FFMA.FTZ R4, R4, c[0x0][0x29c], -R160 ;  /* 0x0000a70004047a23 */ /* 0x000fe200000108a0 */
[C---:B-1----:R-:W-:Y:S03]  /*2880*/  HMMA.16816.F32 R12, R156.reuse, R164, RZ ;  /* 0x000000a49c0c723c */ /* 0x042fe600000018ff */
[----:B------:R-:W-:Y:S02]  /*2890*/  FSEL R11, R11, -INF , P3 ;  /* 0xff8000000b0b7808 */ /* 0x000fe40001800000 */
[----:B------:R-:W-:Y:S03]  /*28a0*/  FSEL R9, R9, -INF , P3 ;  /* 0xff80000009097808 */ /* 0x000fe60001800000 */
[----:B------:R-:W-:Y:S01]  /*28b0*/  HMMA.16816.F32 R16, R156, R166, RZ ;  /* 0x000000a69c10723c */ /* 0x000fe200000018ff */
[----:B------:R-:W1:-:S15]  /*28c0*/  LDSM.16.M88.4 R156, [R252+0x10080] ;  /* 0x01008000fc9c783b */ /* 0x000e5e0000000200 */
[C---:B---3--:R-:W-:Y:S08]  /*28d0*/  HMMA.16816.F32 R12, R152.reuse, R168, R12 ;  /* 0x000000a8980c723c */ /* 0x048ff0000000180c */
[----:B------:R-:W-:Y:S01]  /*28e0*/  HMMA.16816.F32 R16, R152, R170, R16 ;  /* 0x000000aa9810723c */ /* 0x000fe20000001810 */
[----:B------:R-:W3:-:S15]  /*28f0*/  LDSM.16.M88.4 R152, [R2+0x11080] ;  /* 0x011080000298783b */ /* 0x000ede0000000200 */
[C---:B--2---:R-:W-:Y:S08]  /*2900*/  HMMA.16816.F32 R12, R148.reuse, R172, R12 ;  /* 0x000000ac940c723c */ /* 0x044ff0000000180c */
[----:B------:R-:W-:Y:S01]  /*2910*/  HMMA.16816.F32 R16, R148, R174, R16 ;  /* 0x000000ae9410723c */ /* 0x000fe20000001810 */
[----:B------:R-:W2:-:S15]  /*2920*/  LDSM.16.M88.4 R148, [R3+0x11080] ;  /* 0x011080000394783b */ /* 0x000e9e0000000200 */
[C---:B-1----:R-:W-:Y:S08]  /*2930*/  HMMA.16816.F32 R12, R156.reuse, R176, R12 ;  /* 0x000000b09c0c723c */ /* 0x042ff0000000180c */
[----:B------:R-:W-:Y:S01]  /*2940*/  HMMA.16816.F32 R16, R156, R178, R16 ;  /* 0x000000b29c10723c */ /* 0x000fe20000001810 */
        /* <DEDUP_REMOVED lines=27> */
[----:B------:R-:W4:Y:S01]  /*2b00*/  LDL R159, [R1+0x54] ;  /* 0x00005400019f7983 */ /* 0x000f220000100800 */
[----:B------:R1:W5:-:S14]  /*2b10*/  MUFU.EX2 R158, R4 ;  /* 0x00000004009e7308 */ /* 0x00035c0000000800 */
[C---:B---3--:R-:W-:Y:S08]  /*2b20*/  HMMA.16816.F32 R12, R152.reuse, R216, R12 ;  /* 0x000000d8980c723c */ /* 0x048ff0000000180c */
[----:B------:R-:W-:Y:S01]  /*2b30*/  HMMA.16816.F32 R16, R152, R218, R16 ;  /* 0x000000da9810723c */ /* 0x000fe20000001810 */
[----:B------:R-:W3:Y:S03]  /*2b40*/  LDSM.16.M88.4 R152, [R252+0x13080] ;  /* 0x01308000fc98783b */ /* 0x000ee60000000200 */
[----:B-1----:R-:W-:Y:S02]  /*2b50*/  FSEL R4, R5, -INF , P5 ;  /* 0xff80000005047808 */ /* 0x002fe40002800000 */
[----:B------:R-:W1:Y:S03]  /*2b60*/  LDS R5, [R162.X4+0x14100] ;  /* 0x01410000a2057984 */ /* 0x000e660000004800 */
[--C-:B------:R-:W-:Y:S04]  /*2b70*/  FFMA.FTZ R4, R4, c[0x0][0x29c], -R160.reuse ;  /* 0x0000a70004047a23 */ /* 0x100fe800000108a0 */
[----:B------:R5:W1:Y:S03]  /*2b80*/  MUFU.EX2 R156, R4 ;  /* 0x00000004009c7308 */ /* 0x000a660000000800 */
[C---:B--2---:R-:W-:Y:S08]  /*2b90*/  HMMA.16816.F32 R12, R148.reuse, R220, R12 ;  /* 0x000000dc940c723c */ /* 0x044ff0000000180c */
[----:B------:R-:W-:Y:S01]  /*2ba0*/  HMMA.16816.F32 R16, R148, R222, R16 ;  /* 0x000000de9410723c */ /* 0x000fe20000001810 */
[----:B------:R-:W2:Y:S03]  /*2bb0*/  LDL R150, [R1+0x68] ;  /* 0x0000680001967983 */ /* 0x000ea60000100800 */
[----:B-----5:R-:W-:Y:S02]  /*2bc0*/  FSEL R4, R6, -INF , P6 ;  /* 0xff80000006047808 */ /* 0x020fe40003000000 */
[----:B------:R-:W-:Y:S10]  /*2bd0*/  FSEL R6, R10, -INF , P4 ;  /* 0xff8000000a067808 */ /* 0x000ff40002000000 */
[C---:B---3--:R-:W-:Y:S05]  /*2be0*/  HMMA.16816.F32 R12, R152.reuse, R224, R12 ;  /* 0x000000e0980c723c */ /* 0x048fea000000180c */
[--C-:B------:R-:W-:Y:S02]  /*2bf0*/  FFMA.FTZ R4, R4, c[0x0][0x29c], -R161.reuse ;  /* 0x0000a70004047a23 */ /* 0x100fe400000108a1 */
[----:B------:R-:W-:Y:S01]  /*2c00*/  FFMA.FTZ R6, R6, c[0x0][0x29c], -R161 ;  /* 0x0000a70006067a23 */ /* 0x000fe200000108a1 */
[----:B------:R-:W-:Y:S01]  /*2c10*/  HMMA.16816.F32 R16, R152, R226, R16 ;  /* 0x000000e29810723c */ /* 0x000fe20000001810 */
[----:B------:R3:W-:Y:S10]  /*2c20*/  MUFU.EX2 R157, R4 ;  /* 0x00000004009d7308 */ /* 0x0007f40000000800 */
[----:B------:R-:W-:Y:S05]  /*2c30*/  MUFU.EX2 R6, R6 ;  /* 0x0000000600067308 */ /* 0x000fea0000000800 */
[--C-:B-1----:R-:W-:Y:S02]  /*2c40*/  FADD.FTZ R13, R13, -R5.reuse ;  /* 0x800000050d0d7221 */ /* 0x102fe40000010000 */
[--C-:B------:R-:W-:Y:S04]  /*2c50*/  FADD.FTZ R12, R12, -R5.reuse ;  /* 0x800000050c0c7221 */ /* 0x100fe80000010000 */
[----:B------:R-:W-:Y:S02]  /*2c60*/  FMUL.FTZ R12, R158, R12 ;  /* 0x0000000c9e0c7220 */ /* 0x000fe40000410000 */
[--C-:B------:R-:W-:Y:S01]  /*2c70*/  FADD.FTZ R17, R17, -R5.reuse ;  /* 0x8000000511117221 */ /* 0x100fe20000010000 */
[----:B---3--:R-:W-:Y:S01]  /*2c80*/  FSEL R4, R7, -INF , P5 ;  /* 0xff80000007047808 */ /* 0x008fe20002800000 */
[----:B------:R-:W-:Y:S01]  /*2c90*/  FADD.FTZ R16, R16, -R5 ;  /* 0x8000000510107221 */ /* 0x000fe20000010000 */
[----:B------:R-:W-:Y:S03]  /*2ca0*/  F2FP.PACK_AB R5, R156, R158 ;  /* 0x0000009e9c05723e */ /* 0x000fe600000000ff */
[--C-:B------:R-:W-:Y:S02]  /*2cb0*/  FFMA.FTZ R4, R4, c[0x0][0x29c], -R161.reuse ;  /* 0x0000a70004047a23 */ /* 0x100fe400000108a1 */
[----:B------:R-:W-:Y:S02]  /*2cc0*/  FFMA.FTZ R161, R11, c[0x0][0x29c], -R161 ;  /* 0x0000a7000ba17a23 */ /* 0x000fe400000108a1 */
[----:B------:R1:W-:Y:S10]  /*2cd0*/  MUFU.EX2 R149, R4 ;  /* 0x0000000400957308 */ /* 0x0003f40000000800 */
[----:B------:R-:W-:Y:S01]  /*2ce0*/  MUFU.EX2 R161, R161 ;  /* 0x000000a100a17308 */ /* 0x000fe20000000800 */
[----:B-1----:R-:W-:Y:S05]  /*2cf0*/  FSEL R4, R8, -INF , P4 ;  /* 0xff80000008047808 */ /* 0x002fea0002000000 */
[--C-:B------:R-:W-:Y:S02]  /*2d00*/  FFMA.FTZ R4, R4, c[0x0][0x29c], -R160.reuse ;  /* 0x0000a70004047a23 */ /* 0x100fe400000108a0 */
[----:B------:R-:W-:Y:S02]  /*2d10*/  FFMA.FTZ R160, R9, c[0x0][0x29c], -R160 ;  /* 0x0000a70009a07a23 */ /* 0x000fe400000108a0 */
[----:B------:R1:W3:Y:S01]  /*2d20*/  MUFU.EX2 R148, R4 ;  /* 0x0000000400947308 */ /* 0x0002e20000000800 */
[----:B------:R-:W-:Y:S05]  /*2d30*/  FMUL.FTZ R9, R156, R13 ;  /* 0x0000000d9c097220 */ /* 0x000fea0000410000 */
[----:B------:R-:W-:Y:S04]  /*2d40*/  F2FP.PACK_AB R9, R9, R12 ;  /* 0x0000000c0909723e */ /* 0x000fe800000000ff */
[----:B------:R-:W5:Y:S01]  /*2d50*/  MUFU.EX2 R7, R160 ;  /* 0x000000a000077308 */ /* 0x000f620000000800 */
[----:B-1----:R-:W1:Y:S01]  /*2d60*/  LDS R4, [R162.X4+0x14120] ;  /* 0x01412000a2047984 */ /* 0x002e620000004800 */
[----:B---3--:R-:W-:Y:S02]  /*2d70*/  FMUL.FTZ R16, R148, R16 ;  /* 0x0000001094107220 */ /* 0x008fe40000410000 */
[C---:B-----5:R-:W-:Y:S01]  /*2d80*/  FMUL.FTZ R8, R7.reuse, R17 ;  /* 0x0000001107087220 */ /* 0x060fe20000410000 */
[----:B------:R-:W-:Y:S04]  /*2d90*/  F2FP.PACK_AB R7, R7, R148 ;  /* 0x000000940707723e */ /* 0x000fe800000000ff */
[----:B------:R-:W-:Y:S01]  /*2da0*/  F2FP.PACK_AB R8, R8, R16 ;  /* 0x000000100808723e */ /* 0x000fe200000000ff */
[--C-:B-1----:R-:W-:Y:S02]  /*2db0*/  FADD.FTZ R15, R15, -R4.reuse ;  /* 0x800000040f0f7221 */ /* 0x102fe40000010000 */
[--C-:B------:R-:W-:Y:S02]  /*2dc0*/  FADD.FTZ R14, R14, -R4.reuse ;  /* 0x800000040e0e7221 */ /* 0x100fe40000010000 */
[--C-:B------:R-:W-:Y:S02]  /*2dd0*/  FADD.FTZ R18, R18, -R4.reuse ;  /* 0x8000000412127221 */ /* 0x100fe40000010000 */
[----:B------:R-:W-:Y:S01]  /*2de0*/  FADD.FTZ R19, R19, -R4 ;  /* 0x8000000413137221 */ /* 0x000fe20000010000 */
[----:B------:R-:W-:Y:S01]  /*2df0*/  F2FP.PACK_AB R4, R149, R157 ;  /* 0x0000009d9504723e */ /* 0x000fe200000000ff */
[----:B------:R-:W-:Y:S01]  /*2e00*/  FMUL.FTZ R18, R6, R18 ;  /* 0x0000001206127220 */ /* 0x000fe20000410000 */
[----:B------:R-:W-:Y:S01]  /*2e10*/  F2FP.PACK_AB R6, R161, R6 ;  /* 0x00000006a106723e */ /* 0x000fe200000000ff */
[----:B------:R-:W-:Y:S02]  /*2e20*/  FMUL.FTZ R14, R157, R14 ;  /* 0x0000000e9d0e7220 */ /* 0x000fe40000410000 */
[----:B------:R-:W-:Y:S01]  /*2e30*/  FMUL.FTZ R19, R161, R19 ;  /* 0x00000013a1137220 */ /* 0x000fe20000410000 */
[----:B----4-:R1:W-:Y:S04]  /*2e40*/  STS [R159+0x14180], R5 ;  /* 0x014180059f007388 */ /* 0x0103e80000000800 */
[----:B------:R3:W-:Y:S01]  /*2e50*/  STS [R159+0x14580], R4 ;  /* 0x014580049f007388 */ /* 0x0007e20000000800 */
[----:B-1----:R-:W-:Y:S01]  /*2e60*/  FMUL.FTZ R5, R149, R15 ;  /* 0x0000000f95057220 */ /* 0x002fe20000410000 */
[----:B---3--:R-:W-:Y:S04]  /*2e70*/  F2FP.PACK_AB R4, R19, R18 ;  /* 0x000000121304723e */ /* 0x008fe800000000ff */
[----:B------:R-:W-:Y:S01]  /*2e80*/  F2FP.PACK_AB R5, R5, R14 ;  /* 0x0000000e0505723e */ /* 0x000fe200000000ff */
[----:B--2---:R-:W-:Y:S04]  /*2e90*/  STS [R150], R7 ;  /* 0x0000000796007388 */ /* 0x004fe80000000800 */
[----:B------:R-:W-:Y:S04]  /*2ea0*/  STS [R150+0x400], R6 ;  /* 0x0004000696007388 */ /* 0x000fe80000000800 */
[----:B------:R-:W-:Y:S06]  /*2eb0*/  BAR.SYNC.DEFER_BLOCKING 0x0 ;  /* 0x0000000000007b1d */ /* 0x000fec0000010000 */
[----:B------:R-:W-:Y:S04]  /*2ec0*/  STS [R159+0x15180], R9 ;  /* 0x015180099f007388 */ /* 0x000fe80000000800 */
[----:B------:R-:W-:Y:S04]  /*2ed0*/  STS [R159+0x15580], R5 ;  /* 0x015580059f007388 */ /* 0x000fe80000000800 */
[----:B------:R-:W-:Y:S04]  /*2ee0*/  STS [R150+0x1000], R8 ;  /* 0x0010000896007388 */ /* 0x000fe80000000800 */
[----:B------:R-:W-:Y:S04]  /*2ef0*/  STS [R150+0x1400], R4 ;  /* 0x0014000496007388 */ /* 0x000fe80000000800 */
[----:B------:R-:W-:Y:S04]  /*2f00*/  LDSM.16.MT88.4 R4, [R241+0x14180] ;  /* 0x01418000f104783b */ /* 0x000fe80000004200 */
[----:B------:R-:W1:Y:S04]  /*2f10*/  LDSM.16.MT88.4 R8, [R0+0x10080] ;  /* 0x010080000008783b */ /* 0x000e680000004200 */
[----:B------:R-:W2:Y:S04]  /*2f20*/  LDSM.16.MT88.4 R12, [R240+0x14180] ;  /* 0x01418000f00c783b */ /* 0x000ea80000004200 */
[----:B------:R-:W3:Y:S04]  /*2f30*/  LDSM.16.MT88.4 R16, [R0+0x11080] ;  /* 0x011080000010783b */ /* 0x000ee80000004200 */
[----:B------:R-:W4:Y:S04]  /*2f40*/  LDSM.16.MT88.4 R148, [R0+0x12080] ;  /* 0x012080000094783b */ /* 0x000f280000004200 */
[----:B------:R-:W5:Y:S04]  /*2f50*/  LDSM.16.MT88.4 R152, [R0+0x13080] ;  /* 0x013080000098783b */ /* 0x000f680000004200 */
[----:B------:R-:W-:Y:S04]  /*2f60*/  LDSM.16.MT88.4 R156, [R241+0x14980] ;  /* 0x01498000f19c783b */ /* 0x000fe80000004200 */
[----:B------:R-:W3:Y:S04]  /*2f70*/  LDSM.16.MT88.4 R160, [R0+0x10880] ;  /* 0x0108800000a0783b */ /* 0x000ee80000004200 */
[----:B------:R-:W3:Y:S04]  /*2f80*/  LDSM.16.MT88.4 R228, [R240+0x14980] ;  /* 0x01498000f0e4783b */ /* 0x000ee80000004200 */
[----:B------:R-:W3:Y:S04]  /*2f90*/  LDSM.16.MT88.4 R232, [R0+0x11880] ;  /* 0x0118800000e8783b */ /* 0x000ee80000004200 */
[----:B------:R-:W4:Y:S01]  /*2fa0*/  LDSM.16.MT88.4 R236, [R0+0x12880] ;  /* 0x0128800000ec783b */ /* 0x000f220000004200 */
[-C--:B-1----:R-:W-:Y:S08]  /*2fb0*/  HMMA.16816.F32 R20, R4, R8.reuse, R20 ;  /* 0x000000080414723c */ /* 0x082ff00000001814 */
[C---:B--2---:R-:W-:Y:S08]  /*2fc0*/  HMMA.16816.F32 R24, R12.reuse, R8, R24 ;  /* 0x000000080c18723c */ /* 0x044ff00000001818 */
[-C--:B------:R-:W-:Y:S08]  /*2fd0*/  HMMA.16816.F32 R28, R12, R10.reuse, R28 ;  /* 0x0000000a0c1c723c */ /* 0x080ff0000000181c */
[C---:B------:R-:W-:Y:S01]  /*2fe0*/  HMMA.16816.F32 R32, R4.reuse, R10, R32 ;  /* 0x0000000a0420723c */ /* 0x040fe20000001820 */
[----:B------:R-:W1:Y:S04]  /*2ff0*/  LDSM.16.MT88.4 R8, [R0+0x13880] ;  /* 0x013880000008783b */ /* 0x000e680000004200 */
[----:B------:R-:W-:Y:S03]  /*3000*/  BAR.SYNC.DEFER_BLOCKING 0x0 ;  /* 0x0000000000007b1d */ /* 0x000fe60000010000 */
[-C--:B---3--:R-:W-:Y:S08]  /*3010*/  HMMA.16816.F32 R36, R4, R16.reuse, R36 ;  /* 0x000000100424723c */ /* 0x088ff00000001824 */
[C---:B------:R-:W-:Y:S08]  /*3020*/  HMMA.16816.F32 R40, R12.reuse, R16, R40 ;  /* 0x000000100c28723c */ /* 0x040ff00000001828 */
[-C--:B------:R-:W-:Y:S08]  /*3030*/  HMMA.16816.F32 R44, R12, R18.reuse, R44 ;  /* 0x000000120c2c723c */ /* 0x080ff0000000182c */
[C---:B------:R-:W-:Y:S08]  /*3040*/  HMMA.16816.F32 R48, R4.reuse, R18, R48 ;  /* 0x000000120430723c */ /* 0x040ff00000001830 */
[-C--:B----4-:R-:W-:Y:S08]  /*3050*/  HMMA.16816.F32 R52, R4, R148.reuse, R52 ;  /* 0x000000940434723c */ /* 0x090ff00000001834 */
[C---:B------:R-:W-:Y:S08]  /*3060*/  HMMA.16816.F32 R56, R12.reuse, R148, R56 ;  /* 0x000000940c38723c */ /* 0x040ff00000001838 */
[-C--:B------:R-:W-:Y:S08]  /*3070*/  HMMA.16816.F32 R60, R12, R150.reuse, R60 ;  /* 0x000000960c3c723c */ /* 0x080ff0000000183c */
[C---:B------:R-:W-:Y:S08]  /*3080*/  HMMA.16816.F32 R64, R4.reuse, R150, R64 ;  /* 0x000000960440723c */ /* 0x040ff00000001840 */
[-C--:B-----5:R-:W-:Y:S08]  /*3090*/  HMMA.16816.F32 R68, R4, R152.reuse, R68 ;  /* 0x000000980444723c */ /* 0x0a0ff00000001844 */
[C---:B------:R-:W-:Y:S08]  /*30a0*/  HMMA.16816.F32 R72, R12.reuse, R152, R72 ;  /* 0x000000980c48723c */ /* 0x040ff00000001848 */
[-C--:B------:R-:W-:Y:S08]  /*30b0*/  HMMA.16816.F32 R76, R12, R154.reuse, R76 ;  /* 0x0000009a0c4c723c */ /* 0x080ff0000000184c */
[----:B------:R-:W-:Y:S08]  /*30c0*/  HMMA.16816.F32 R80, R4, R154, R80 ;  /* 0x0000009a0450723c */ /* 0x000ff00000001850 */
[-C--:B------:R-:W-:Y:S08]  /*30d0*/  HMMA.16816.F32 R20, R156, R160.reuse, R20 ;  /* 0x000000a09c14723c */ /* 0x080ff00000001814 */
[C---:B------:R-:W-:Y:S08]  /*30e0*/  HMMA.16816.F32 R24, R228.reuse, R160, R24 ;  /* 0x000000a0e418723c */ /* 0x040ff00000001818 */
[-C--:B------:R-:W-:Y:S08]  /*30f0*/  HMMA.16816.F32 R28, R228, R162.reuse, R28 ;  /* 0x000000a2e41c723c */ /* 0x080ff0000000181c */
[C---:B------:R-:W-:Y:S01]  /*3100*/  HMMA.16816.F32 R32, R156.reuse, R162, R32 ;  /* 0x000000a29c20723c */ /* 0x040fe20000001820 */
[----:B------:R2:W3:Y:S04]  /*3110*/  LDSM.16.MT88.4 R4, [R241+0x15180] ;  /* 0x01518000f104783b */ /* 0x0004e80000004200 */
[----:B------:R2:W4:Y:S03]  /*3120*/  LDSM.16.MT88.4 R12, [R240+0x15180] ;  /* 0x01518000f00c783b */ /* 0x0005260000004200 */
[-C--:B------:R-:W-:Y:S01]  /*3130*/  HMMA.16816.F32 R36, R156, R232.reuse, R36 ;  /* 0x000000e89c24723c */ /* 0x080fe20000001824 */
[----:B------:R2:W1:Y:S04]  /*3140*/  LDSM.16.MT88.4 R16, [R0+0x9080] ;  /* 0x009080000010783b */ /* 0x0004680000004200 */
[----:B------:R2:W1:Y:S03]  /*3150*/  LDSM.16.MT88.4 R148, [R0+0xa080] ;  /* 0x00a080000094783b */ /* 0x0004660000004200 */
[C---:B------:R-:W-:Y:S01]  /*3160*/  HMMA.16816.F32 R40, R228.reuse, R232, R40 ;  /* 0x000000e8e428723c */ /* 0x040fe20000001828 */
[----:B------:R2:W1:Y:S04]  /*3170*/  LDSM.16.MT88.4 R152, [R0+0xb080] ;  /* 0x00b080000098783b */ /* 0x0004680000004200 */
[----:B------:R2:W1:Y:S03]  /*3180*/  LDSM.16.MT88.4 R160, [R0+0x8880] ;  /* 0x0088800000a0783b */ /* 0x0004660000004200 */
[-C--:B------:R-:W-:Y:S08]  /*3190*/  HMMA.16816.F32 R44, R228, R234.reuse, R44 ;  /* 0x000000eae42c723c */ /* 0x080ff0000000182c */
[C---:B------:R-:W-:Y:S01]  /*31a0*/  HMMA.16816.F32 R48, R156.reuse, R234, R48 ;  /* 0x000000ea9c30723c */ /* 0x040fe20000001830 */
[----:B------:R2:W2:Y:S07]  /*31b0*/  LDSM.16.MT88.4 R232, [R0+0x9880] ;  /* 0x0098800000e8783b */ /* 0x0004ae0000004200 */
[-C--:B------:R-:W-:Y:S08]  /*31c0*/  HMMA.16816.F32 R52, R156, R236.reuse, R52 ;  /* 0x000000ec9c34723c */ /* 0x080ff00000001834 */
[C---:B------:R-:W-:Y:S08]  /*31d0*/  HMMA.16816.F32 R56, R228.reuse, R236, R56 ;  /* 0x000000ece438723c */ /* 0x040ff00000001838 */
[-C--:B------:R-:W-:Y:S08]  /*31e0*/  HMMA.16816.F32 R60, R228, R238.reuse, R60 ;  /* 0x000000eee43c723c */ /* 0x080ff0000000183c */
[C---:B------:R-:W-:Y:S01]  /*31f0*/  HMMA.16816.F32 R64, R156.reuse, R238, R64 ;  /* 0x000000ee9c40723c */ /* 0x040fe20000001840 */
[----:B------:R2:W2:Y:S07]  /*3200*/  LDSM.16.MT88.4 R236, [R0+0xa880] ;  /* 0x00a8800000ec783b */ /* 0x0004ae0000004200 */
[-C--:B-1----:R-:W-:Y:S08]  /*3210*/  HMMA.16816.F32 R68, R156, R8.reuse, R68 ;  /* 0x000000089c44723c */ /* 0x082ff00000001844 */
[C---:B------:R-:W-:Y:S08]  /*3220*/  HMMA.16816.F32 R72, R228.reuse, R8, R72 ;  /* 0x00000008e448723c */ /* 0x040ff00000001848 */
[-C--:B------:R-:W-:Y:S01]  /*3230*/  HMMA.16816.F32 R76, R228, R10.reuse, R76 ;  /* 0x0000000ae44c723c */ /* 0x080fe2000000184c */
[----:B------:R1:W1:Y:S07]  /*3240*/  LDSM.16.MT88.4 R228, [R240+0x15980] ;  /* 0x01598000f0e4783b */ /* 0x00026e0000004200 */
[----:B------:R-:W-:Y:S01]  /*3250*/  HMMA.16816.F32 R80, R156, R10, R80 ;  /* 0x0000000a9c50723c */ /* 0x000fe20000001850 */
[----:B------:R1:W1:Y:S04]  /*3260*/  LDSM.16.MT88.4 R8, [R0+0x8080] ;  /* 0x008080000008783b */ /* 0x0002680000004200 */
[----:B------:R1:W1:Y:S04]  /*3270*/  LDSM.16.MT88.4 R156, [R241+0x15980] ;  /* 0x01598000f19c783b */ /* 0x0002680000004200 */
[----:B------:R1:W1:Y:S01]  /*3280*/  LDSM.16.MT88.4 R240, [R0+0xb880] ;  /* 0x00b8800000f0783b */ /* 0x0002620000004200 */
[----:B------:R-:W-:-:S05]  /*3290*/  @P0 BRA `(.L_x_2) ;  /* 0x0000033000000947 */ /* 0x000fca0003800000 */
[----:B--234-:R-:W2:Y:S01]  /*32a0*/  LDL.64 R248, [R1+0x78] ;  /* 0x0000780001f87983 */ /* 0x01cea20000100a00 */
[----:B------:R-:W-:Y:S02]  /*32b0*/  ULDC.64 UR4, c[0x0][0x208] ;  /* 0x0000820000047ab9 */ /* 0x000fe40000000a00 */
[----:B------:R-:W-:Y:S01]  /*32c0*/  UIMAD.WIDE.U32 UR22, UR20, UR4, URZ ;  /* 0x00000004141672a5 */ /* 0x000fe2000f8e003f */
[----:B------:R-:W3:Y:S01]  /*32d0*/  LDL.64 R250, [R1+0x80] ;  /* 0x0000800001fa7983 */ /* 0x000ee20000100a00 */
[----:B------:R-:W-:Y:S03]  /*32e0*/  USHF.R.S32.HI UR21, URZ, 0x1f, UR20 ;  /* 0x0000001f3f157899 */ /* 0x000fe60008011414 */
[----:B------:R-:W4:Y:S01]  /*32f0*/  @!P2 S2R R246, SR_CTAID.Y ;  /* 0x0000000000f6a919 */ /* 0x000f220000002600 */
[----:B------:R-:W-:Y:S02]  /*3300*/  UIMAD UR21, UR21, UR4, URZ ;  /* 0x00000004151572a4 */ /* 0x000fe4000f8e023f */
[----:B------:R-:W-:Y:S01]  /*3310*/  UIMAD UR4, UR20, UR11, UR9 ;  /* 0x0000000b140472a4 */ /* 0x000fe2000f8e0209 */
[----:B------:R1:W-:Y:S01]  /*3320*/  STL.64 [R1+0xa0], R2 ;  /* 0x0000a00201007387 */ /* 0x0003e20000100a00 */
[----:B------:R-:W-:Y:S04]  /*3330*/  UIMAD UR21, UR20, UR5, UR21 ;  /* 0x00000005141572a4 */ /* 0x000fe8000f8e0215 */
[----:B------:R-:W-:Y:S01]  /*3340*/  UIADD3 UR21, UR23, UR21, URZ ;  /* 0x0000001517157290 */ /* 0x000fe2000fffe03f */
[----:B-1----:R-:W3:Y:S01]  /*3350*/  LDL.64 R2, [R1+0x58] ;  /* 0x0000580001027983 */ /* 0x002ee20000100a00 */
[----:B----4-:R-:W-:Y:S05]  /*3360*/  @!P2 SHF.R.S32.HI R244, RZ, 0x1f, R246 ;  /* 0x0000001ffff4a819 */ /* 0x010fea00000114f6 */
[----:B------:R-:W-:Y:S04]  /*3370*/  @!P2 IMAD R247, R244, c[0x0][0x288], RZ ;  /* 0x0000a200f4f7aa24 */ /* 0x000fe800078e02ff */
[C---:B------:R-:W-:Y:S02]  /*3380*/  @!P2 IMAD R247, R246.reuse, c[0x0][0x28c], R247 ;  /* 0x0000a300f6f7aa24 */ /* 0x040fe400078e02f7 */
[----:B--2---:R-:W-:Y:S02]  /*3390*/  @!P2 IMAD.MOV.U32 R245, RZ, RZ, R249 ;  /* 0x000000fffff5a224 */ /* 0x004fe400078e00f9 */
[----:B------:R-:W2:Y:S01]  /*33a0*/  LDL R249, [R1+0x50] ;  /* 0x0000500001f97983 */ /* 0x000ea20000100800 */
[----:B------:R-:W-:Y:S02]  /*33b0*/  @!P2 IMAD.MOV.U32 R244, RZ, RZ, R248 ;  /* 0x000000fffff4a224 */ /* 0x000fe400078e00f8 */
[----:B------:R-:W-:Y:S02]  /*33c0*/  IMAD.U32 R248, RZ, RZ, UR22 ;  /* 0x00000016fff87e24 */ /* 0x000fe4000f8e00ff */
[----:B------:R-:W-:Y:S05]  /*33d0*/  @!P2 IMAD.WIDE.U32 R244, R246, c[0x0][0x288], R244 ;  /* 0x0000a200f6f4aa25 */ /* 0x000fea00078e00f4 */
[----:B------:R-:W-:Y:S01]  /*33e0*/  @!P2 IADD3 R246, P1, R244, UR16, RZ ;  /* 0x00000010f4f6ac10 */ /* 0x000fe2000ff3e0ff */
[----:B------:R-:W-:Y:S03]  /*33f0*/  IMAD.U32 R244, RZ, RZ, UR22 ;  /* 0x00000016fff47e24 */ /* 0x000fe6000f8e00ff */
[----:B------:R-:W-:Y:S01]  /*3400*/  @!P2 IADD3.X R247, R245, UR6, R247, P1, !PT ;  /* 0x00000006f5f7ac10 */ /* 0x000fe20008ffe4f7 */
[----:B------:R-:W-:Y:S01]  /*3410*/  IMAD.U32 R245, RZ, RZ, UR21 ;  /* 0x00000015fff57e24 */ /* 0x000fe2000f8e00ff */
[----:B---3--:R-:W-:Y:S04]  /*3420*/  LEA R244, P1, R244, R250, 0x6 ;  /* 0x000000faf4f47211 */ /* 0x008fe800078230ff */
[----:B------:R-:W-:Y:S02]  /*3430*/  LEA.HI.X R245, R248, R251, R245, 0x6, P1 ;  /* 0x000000fbf8f57211 */ /* 0x000fe400008f34f5 */
[----:B------:R-:W3:Y:S04]  /*3440*/  LDL R248, [R1+0x60] ;  /* 0x0000600001f87983 */ /* 0x000ee80000100800 */
[----:B------:R-:W4:Y:S01]  /*3450*/  LDL.64 R250, [R1+0x70] ;  /* 0x0000700001fa7983 */ /* 0x000f220000100a00 */
[----:B---3--:R-:W-:Y:S04]  /*3460*/  LOP3.LUT P1, RZ, R248, 0x1, RZ, 0xc0, !PT ;  /* 0x00000001f8ff7812 */ /* 0x008fe8000782c0ff */
[----:B------:R-:W-:-:S13]  /*3470*/  ISETP.GE.OR P1, PT, R2, UR4, !P1 ;  /* 0x0000000402007c0c */ /* 0x000fda000cf26670 */
[----:B------:R-:W-:Y:S01]  /*3480*/  @!PT LDS RZ, [RZ] ;  /* 0x00000000fffff984 */ /* 0x000fe20000000800 */
[----:B------:R-:W-:Y:S01]  /*3490*/  @!PT LDS RZ, [RZ] ;  /* 0x00000000fffff984 */ /* 0x000fe20000000800 */
[----:B------:R-:W-:Y:S01]  /*34a0*/  @!PT LDS RZ, [RZ] ;  /* 0x00000000fffff984 */ /* 0x000fe20000000800 */
[----:B--2---:R1:W-:Y:S01]  /*34b0*/  LDGSTS.E.BYPASS.LTC128B.128 [R249+0x10080], [R244.64], !P1 ;  /* 0x10080000f4f97fae */ /* 0x0043e2000c901d52 */
[----:B------:R-:W-:Y:S04]  /*34c0*/  LOP3.LUT P1, RZ, R248, 0x2, RZ, 0xc0, !PT ;  /* 0x00000002f8ff7812 */ /* 0x000fe8000782c0ff */
[----:B------:R-:W-:-:S13]  /*34d0*/  ISETP.GE.OR P1, PT, R2, UR4, !P1 ;  /* 0x0000000402007c0c */ /* 0x000fda000cf26670 */
[----:B------:R1:W-:Y:S01]  /*34e0*/  LDGSTS.E.BYPASS.LTC128B.128 [R249+0x11080], [R244.64+0x80], !P1 ;  /* 0x11080080f4f97fae */ /* 0x0003e2000c901d52 */
[----:B------:R-:W-:Y:S04]  /*34f0*/  LOP3.LUT P1, RZ, R248, 0x4, RZ, 0xc0, !PT ;  /* 0x00000004f8ff7812 */ /* 0x000fe8000782c0ff */
[----:B------:R-:W-:-:S13]  /*3500*/  ISETP.GE.OR P1, PT, R2, UR4, !P1 ;  /* 0x0000000402007c0c */ /* 0x000fda000cf26670 */
[----:B------:R1:W-:Y:S01]  /*3510*/  LDGSTS.E.BYPASS.LTC128B.128 [R249+0x12080], [R244.64+0x100], !P1 ;  /* 0x12080100f4f97fae */ /* 0x0003e2000c901d52 */
[----:B------:R-:W-:Y:S04]  /*3520*/  LOP3.LUT P1, RZ, R248, 0x8, RZ, 0xc0, !PT ;  /* 0x00000008f8ff7812 */ /* 0x000fe8000782c0ff */
[----:B------:R-:W-:Y:S02]  /*3530*/  ISETP.GE.OR P1, PT, R2, UR4, !P1 ;  /* 0x0000000402007c0c */ /* 0x000fe4000cf26670 */
[----:B------:R2:W5:Y:S11]  /*3540*/  LDL.LU.64 R2, [R1+0xa0] ;  /* 0x0000a00001027983 */ /* 0x0005760000300a00 */
[----:B------:R1:W-:Y:S02]  /*3550*/  LDGSTS.E.BYPASS.LTC128B.128 [R249+0x13080], [R244.64+0x180], !P1 ;  /* 0x13080180f4f97fae */ /* 0x0003e4000c901d52 */
[C---:B-1----:R-:W-:Y:S04]  /*3560*/  @!P2 LEA R244, P1, R246.reuse, c[0x0][0x280], 0x2 ;  /* 0x0000a000f6f4aa11 */ /* 0x042fe800078210ff */
[----:B------:R-:W-:Y:S01]  /*3570*/  @!P2 LEA.HI.X R245, R246, c[0x0][0x284], R247, 0x2, P1 ;  /* 0x0000a100f6f5aa11 */ /* 0x000fe200008f14f7 */
[----:B------:R-:W-:Y:S05]  /*3580*/  IMAD.U32 R246, RZ, RZ, UR10 ;  /* 0x0000000afff67e24 */ /* 0x000fea000f8e00ff */
[----:B------:R-:W-:Y:S05]  /*3590*/  @!P2 LEA R246, R246, 0x20, 0x5 ;  /* 0x00000020f6f6a811 */ /* 0x000fea00078e28ff */
[----:B------:R-:W-:Y:S04]  /*35a0*/  @!P2 IMAD.WIDE R244, R246, 0x4, R244 ;  /* 0x00000004f6f4a825 */ /* 0x000fe800078e02f4 */
[----:B----4-:R-:W-:Y:S05]  /*35b0*/  @!P2 IMAD.SHL.U32 R246, R250, 0x10, RZ ;  /* 0x00000010faf6a824 */ /* 0x010fea00078e00ff */
[----:B------:R2:W-:Y:S02]  /*35c0*/  @!P2 LDGSTS.E.BYPASS.LTC128B.128 [R246+0x14100], [R244.64] ;  /* 0x14100000f4f6afae */ /* 0x0005e4000b901d52 */
.L_x_2:
[-C--:B-1234-:R-:W-:Y:S01]  /*35d0*/  HMMA.16816.F32 R84, R4, R8.reuse, R84 ;  /* 0x000000080454723c */ /* 0x09efe20000001854 */
[----:B------:R-:W2:Y:S05]  /*35e0*/  LDL R248, [R1+0x44] ;  /* 0x0000440001f87983 */ /* 0x000eaa0000100800 */
[----:B------:R-:W3:Y:S02]  /*35f0*/  LDL R244, [R1+0x40] ;  /* 0x0000400001f47983 */ /* 0x000ee40000100800 */
[C---:B------:R-:W-:Y:S03]  /*3600*/  HMMA.16816.F32 R88, R12.reuse, R8, R88 ;  /* 0x000000080c58723c */ /* 0x040fe60000001858 */
[----:B------:R-:W4:Y:S05]  /*3610*/  LDL R9, [R1+0x24] ;  /* 0x0000240001097983 */ /* 0x000f2a0000100800 */
[-C--:B------:R-:W-:Y:S01]  /*3620*/  HMMA.16816.F32 R92, R12, R10.reuse, R92 ;  /* 0x0000000a0c5c723c */ /* 0x080fe2000000185c */
[----:B------:R-:W0:Y:S05]  /*3630*/  LDGDEPBAR ;  /* 0x00000000000079af */ /* 0x000e2a0000000000 */
[----:B------:R-:W-:Y:S02]  /*3640*/  BAR.SYNC.DEFER_BLOCKING 0x0 ;  /* 0x0000000000007b1d */ /* 0x000fe40000010000 */
[C---:B------:R-:W-:Y:S08]  /*3650*/  HMMA.16816.F32 R96, R4.reuse, R10, R96 ;  /* 0x0000000a0460723c */ /* 0x040ff00000001860 */
[-C--:B------:R-:W-:Y:S08]  /*3660*/  HMMA.16816.F32 R100, R4, R16.reuse, R100 ;  /* 0x000000100464723c */ /* 0x080ff00000001864 */
        /* <DEDUP_REMOVED lines=10> */
[----:B------:R-:W-:Y:S08]  /*3710*/  HMMA.16816.F32 R144, R4, R154, R144 ;  /* 0x0000009a0490723c */ /* 0x000ff00000001890 */
        /* <DEDUP_REMOVED lines=15> */
[----:B------:R-:W-:Y:S01]  /*3810*/  HMMA.16816.F32 R144, R156, R242, R144 ;  /* 0x000000f29c90723c */ /* 0x000fe20000001890 */
[----:B--2---:R-:W1:Y:S05]  /*3820*/  LDSM.16.M88.4 R12, [R248+0x800] ;  /* 0x00080000f80c783b */ /* 0x004e6a0000000200 */
[----:B---3--:R-:W-:Y:S05]  /*3830*/  LDSM.16.M88.4 R160, [R244] ;  /* 0x00000000f4a0783b */ /* 0x008fea0000000200 */
[----:B----4-:R-:W2:Y:S05]  /*3840*/  LDSM.16.MT88.4 R4, [R9+0x4800] ;  /* 0x004800000904783b */ /* 0x010eaa0000004200 */
[----:B------:R3:W4:Y:S05]  /*3850*/  LDSM.16.M88.4 R232, [R244+0x800] ;  /* 0x00080000f4e8783b */ /* 0x00072a0000000200 */
[----:B------:R3:W3:Y:S05]  /*3860*/  LDSM.16.MT88.4 R16, [R9] ;  /* 0x000000000910783b */ /* 0x0006ea0000004200 */
[----:B------:R2:W3:Y:S05]  /*3870*/  LDSM.16.MT88.4 R236, [R9+0x4000] ;  /* 0x0040000009ec783b */ /* 0x0004ea0000004200 */
[----:B------:R3:W3:Y:S05]  /*3880*/  LDSM.16.M88.4 R244, [R248] ;  /* 0x00000000f8f4783b */ /* 0x0006ea0000000200 */
[----:B------:R3:W3:Y:S05]  /*3890*/  LDSM.16.MT88.4 R248, [R9+0x800] ;  /* 0x0008000009f8783b */ /* 0x0006ea0000004200 */
[----:B-1----:R1:W-:Y:S05]  /*38a0*/  STL.64 [R1], R12 ;  /* 0x0000000c01007387 */ /* 0x0023ea0000100a00 */
[----:B------:R1:W-:Y:S05]  /*38b0*/  STL.64 [R1+0x8], R14 ;  /* 0x0000080e01007387 */ /* 0x0003ea0000100a00 */
[----:B--2---:R1:W-:Y:S05]  /*38c0*/  STL.64 [R1+0x10], R4 ;  /* 0x0000100401007387 */ /* 0x0043ea0000100a00 */
[----:B------:R1:W-:Y:S01]  /*38d0*/  STL.64 [R1+0x18], R6 ;  /* 0x0000180601007387 */ /* 0x0003e20000100a00 */
[----:B------:R-:W-:-:S05]  /*38e0*/  @P0 BRA `(.L_x_3) ;  /* 0x0000033000000947 */ /* 0x000fca0003800000 */
[----:B----4-:R-:W2:Y:S01]  /*38f0*/  LDL.64 R10, [R1+0x78] ;  /* 0x00007800010a7983 */ /* 0x010ea20000100a00 */
[----:B------:R-:W-:Y:S02]  /*3900*/  ULDC.64 UR4, c[0x0][0x178] ;  /* 0x00005e0000047ab9 */ /* 0x000fe40000000a00 */
[----:B------:R-:W-:Y:S01]  /*3910*/  UIMAD.WIDE.U32 UR22, UR20, UR4, URZ ;  /* 0x00000004141672a5 */ /* 0x000fe2000f8e003f */
[----:B-1----:R-:W4:Y:S01]  /*3920*/  LDL.64 R14, [R1+0x88] ;  /* 0x00008800010e7983 */ /* 0x002f220000100a00 */
[----:B------:R-:W-:Y:S03]  /*3930*/  USHF.R.S32.HI UR21, URZ, 0x1f, UR20 ;  /* 0x0000001f3f157899 */ /* 0x000fe60008011414 */
[----:B---3--:R-:W3:Y:S01]  /*3940*/  LDL R12, [R1+0x64] ;  /* 0x00006400010c7983 */ /* 0x008ee20000100800 */
[----:B------:R-:W-:Y:S01]  /*3950*/  IMAD.U32 R8, RZ, RZ, UR22 ;  /* 0x00000016ff087e24 */ /* 0x000fe2000f8e00ff */
[----:B------:R-:W-:Y:S02]  /*3960*/  UIMAD UR21, UR21, UR4, URZ ;  /* 0x00000004151572a4 */ /* 0x000fe4000f8e023f */
[----:B------:R-:W4:Y:S01]  /*3970*/  LDL.64 R148, [R1+0x58] ;  /* 0x0000580001947983 */ /* 0x000f220000100a00 */
[----:B------:R-:W-:Y:S02]  /*3980*/  USHF.L.U32 UR4, UR20, 0x5, URZ ;  /* 0x0000000514047899 */ /* 0x000fe4000800063f */
[----:B------:R-:W-:Y:S01]  /*3990*/  UIMAD UR21, UR20, UR5, UR21 ;  /* 0x00000005141572a4 */ /* 0x000fe2000f8e0215 */
[----:B------:R-:W4:Y:S01]  /*39a0*/  LDL R9, [R1+0x50] ;  /* 0x0000500001097983 */ /* 0x000f220000100800 */
[----:B------:R-:W-:Y:S02]  /*39b0*/  UIADD3 UR5, -UR4, UR7, URZ ;  /* 0x0000000704057290 */ /* 0x000fe4000fffe13f */
[----:B------:R-:W-:Y:S01]  /*39c0*/  UIADD3 UR21, UR23, UR21, URZ ;  /* 0x0000001517157290 */ /* 0x000fe2000fffe03f */
[----:B------:R-:W1:Y:S02]  /*39d0*/  S2R R6, SR_CTAID.Y ;  /* 0x0000000000067919 */ /* 0x000e640000002600 */
[----:B-1----:R-:W-:Y:S05]  /*39e0*/  SHF.R.S32.HI R7, RZ, 0x1f, R6 ;  /* 0x0000001fff077819 */ /* 0x002fea0000011406 */
[----:B------:R-:W-:Y:S04]  /*39f0*/  IMAD R7, R7, c[0x0][0x270], RZ ;  /* 0x00009c0007077a24 */ /* 0x000fe800078e02ff */
[C---:B------:R-:W-:Y:S02]  /*3a00*/  IMAD R7, R6.reuse, c[0x0][0x274], R7 ;  /* 0x00009d0006077a24 */ /* 0x040fe400078e0207 */
[----:B--2---:R-:W-:Y:S02]  /*3a10*/  IMAD.MOV.U32 R4, RZ, RZ, R10 ;  /* 0x000000ffff047224 */ /* 0x004fe400078e000a */
[----:B------:R-:W-:Y:S02]  /*3a20*/  IMAD.MOV.U32 R5, RZ, RZ, R11 ;  /* 0x000000ffff057224 */ /* 0x000fe400078e000b */
[----:B------:R-:W2:Y:S02]  /*3a30*/  LDL.64 R10, [R1+0x70] ;  /* 0x00007000010a7983 */ /* 0x000ea40000100a00 */
[----:B------:R-:W-:Y:S01]  /*3a40*/  IMAD.WIDE.U32 R4, R6, c[0x0][0x270], R4 ;  /* 0x00009c0006047a25 */ /* 0x000fe200078e0004 */
[----:B---3--:R-:W-:Y:S04]  /*3a50*/  LOP3.LUT P1, RZ, R12, 0x2, RZ, 0xc0, !PT ;  /* 0x000000020cff7812 */ /* 0x008fe8000782c0ff */
[----:B------:R-:W-:Y:S01]  /*3a60*/  IADD3 R6, P0, R4, UR14, RZ ;  /* 0x0000000e04067c10 */ /* 0x000fe2000ff1e0ff */
[----:B------:R-:W-:Y:S01]  /*3a70*/  IMAD.U32 R4, RZ, RZ, UR22 ;  /* 0x00000016ff047e24 */ /* 0x000fe2000f8e00ff */
[----:B----4-:R-:W-:Y:S02]  /*3a80*/  ISETP.GE.OR P1, PT, R148, UR5, !P1 ;  /* 0x0000000594007c0c */ /* 0x010fe4000cf26670 */
[----:B------:R-:W-:Y:S01]  /*3a90*/  IADD3.X R7, R5, UR8, R7, P0, !PT ;  /* 0x0000000805077c10 */ /* 0x000fe200087fe407 */
[----:B------:R-:W-:Y:S01]  /*3aa0*/  IMAD.U32 R5, RZ, RZ, UR21 ;  /* 0x00000015ff057e24 */ /* 0x000fe2000f8e00ff */
[----:B------:R-:W-:Y:S04]  /*3ab0*/  LEA R4, P0, R4, R14, 0x6 ;  /* 0x0000000e04047211 */ /* 0x000fe800078030ff */
[----:B------:R-:W-:Y:S02]  /*3ac0*/  LEA.HI.X R5, R8, R15, R5, 0x6, P0 ;  /* 0x0000000f08057211 */ /* 0x000fe400000f3405 */
[----:B------:R-:W-:Y:S04]  /*3ad0*/  LOP3.LUT P0, RZ, R12, 0x1, RZ, 0xc0, !PT ;  /* 0x000000010cff7812 */ /* 0x000fe8000780c0ff */
[----:B------:R-:W-:-:S13]  /*3ae0*/  ISETP.GE.OR P0, PT, R148, UR5, !P0 ;  /* 0x0000000594007c0c */ /* 0x000fda000c706670 */
[----:B------:R-:W-:Y:S01]  /*3af0*/  @!PT LDS RZ, [RZ] ;  /* 0x00000000fffff984 */ /* 0x000fe20000000800 */
[----:B------:R-:W-:Y:S01]  /*3b00*/  @!PT LDS RZ, [RZ] ;  /* 0x00000000fffff984 */ /* 0x000fe20000000800 */
[----:B------:R-:W-:Y:S01]  /*3b10*/  @!PT LDS RZ, [RZ] ;  /* 0x00000000fffff984 */ /* 0x000fe20000000800 */
[----:B------:R1:W-:Y:S01]  /*3b20*/  LDGSTS.E.BYPASS.LTC128B.128 [R9+0x8080], [R4.64], !P0 ;  /* 0x0808000004097fae */ /* 0x0003e2000c101d52 */
[C---:B------:R-:W-:Y:S03]  /*3b30*/  LOP3.LUT P0, RZ, R12.reuse, 0x4, RZ, 0xc0, !PT ;  /* 0x000000040cff7812 */ /* 0x040fe6000780c0ff */
[----:B------:R1:W-:Y:S01]  /*3b40*/  LDGSTS.E.BYPASS.LTC128B.128 [R9+0x9080], [R4.64+0x80], !P1 ;  /* 0x0908008004097fae */ /* 0x0003e2000c901d52 */
[----:B------:R-:W-:Y:S02]  /*3b50*/  LOP3.LUT P1, RZ, R12, 0x8, RZ, 0xc0, !PT ;  /* 0x000000080cff7812 */ /* 0x000fe4000782c0ff */
[C---:B------:R-:W-:Y:S02]  /*3b60*/  ISETP.GE.OR P0, PT, R148.reuse, UR5, !P0 ;  /* 0x0000000594007c0c */ /* 0x040fe4000c706670 */
[----:B------:R-:W-:Y:S11]  /*3b70*/  ISETP.GE.OR P1, PT, R148, UR5, !P1 ;  /* 0x0000000594007c0c */ /* 0x000ff6000cf26670 */
[----:B------:R1:W-:Y:S04]  /*3b80*/  LDGSTS.E.BYPASS.LTC128B.128 [R9+0xa080], [R4.64+0x100], !P0 ;  /* 0x0a08010004097fae */ /* 0x0003e8000c101d52 */
[----:B------:R1:W-:Y:S02]  /*3b90*/  LDGSTS.E.BYPASS.LTC128B.128 [R9+0xb080], [R4.64+0x180], !P1 ;  /* 0x0b08018004097fae */ /* 0x0003e4000c901d52 */
[C---:B-1----:R-:W-:Y:S04]  /*3ba0*/  LEA R4, P0, R6.reuse, c[0x0][0x258], 0x2 ;  /* 0x0000960006047a11 */ /* 0x042fe800078010ff */
[----:B------:R-:W-:Y:S01]  /*3bb0*/  LEA.HI.X R5, R6, c[0x0][0x25c], R7, 0x2, P0 ;  /* 0x0000970006057a11 */ /* 0x000fe200000f1407 */
[----:B------:R-:W-:Y:S02]  /*3bc0*/  IMAD.U32 R6, RZ, RZ, UR4 ;  /* 0x00000004ff067e24 */ /* 0x000fe4000f8e00ff */
[----:B------:R-:W-:Y:S03]  /*3bd0*/  IMAD.U32 R7, RZ, RZ, UR4 ;  /* 0x00000004ff077e24 */ /* 0x000fe6000f8e00ff */
[----:B------:R-:W-:Y:S04]  /*3be0*/  LEA R4, P0, R6, R4, 0x2 ;  /* 0x0000000406047211 */ /* 0x000fe800078010ff */
[----:B------:R-:W-:Y:S01]  /*3bf0*/  LEA.HI.X.SX32 R5, R7, R5, 0x2, P0 ;  /* 0x0000000507057211 */ /* 0x000fe200000f16ff */
[----:B--2---:R-:W-:Y:S05]  /*3c00*/  @!P2 IMAD.SHL.U32 R6, R10, 0x10, RZ ;  /* 0x000000100a06a824 */ /* 0x004fea00078e00ff */
[----:B------:R1:W-:Y:S03]  /*3c10*/  @!P2 LDGSTS.E.BYPASS.LTC128B.128 [R6+0x14080], [R4.64] ;  /* 0x140800000406afae */ /* 0x0003e6000b901d52 */
.L_x_3:
[-C--:B-1-34-:R-:W-:Y:S01]  /*3c20*/  HMMA.16816.F32 R4, R160, R16.reuse, RZ ;  /* 0x00000010a004723c */ /* 0x09afe200000018ff */
[----:B------:R-:W2:Y:S01]  /*3c30*/  LDL.LU R240, [R1] ;  /* 0x0000000001f07983 */ /* 0x000ea20000300800 */
[----:B------:R-:W-:Y:S02]  /*3c40*/  USHF.L.U32 UR10, UR10, 0xd, URZ ;  /* 0x0000000d0a0a7899 */ /* 0x000fe4000800063f */
[----:B------:R-:W-:Y:S01]  /*3c50*/  UISETP.GE.AND UP0, UPT, UR20, UR13, UPT ;  /* 0x0000000d1400728c */ /* 0x000fe2000bf06270 */
[----:B------:R-:W2:Y:S03]  /*3c60*/  LDL.LU R241, [R1+0x4] ;  /* 0x0000040001f17983 */ /* 0x000ea60000300800 */
[C---:B------:R-:W-:Y:S01]  /*3c70*/  HMMA.16816.F32 R8, R232.reuse, R16, RZ ;  /* 0x00000010e808723c */ /* 0x040fe200000018ff */
[----:B------:R-:W2:Y:S04]  /*3c80*/  LDL.LU R242, [R1+0x8] ;  /* 0x0000080001f27983 */ /* 0x000ea80000300800 */
[----:B------:R-:W2:Y:S03]  /*3c90*/  LDL.LU R243, [R1+0xc] ;  /* 0x00000c0001f37983 */ /* 0x000ea60000300800 */
[-C--:B------:R-:W-:Y:S01]  /*3ca0*/  HMMA.16816.F32 R12, R232, R18.reuse, RZ ;  /* 0x00000012e80c723c */ /* 0x080fe200000018ff */
[----:B------:R-:W-:Y:S04]  /*3cb0*/  STL.64 [R1+0xb0], R22 ;  /* 0x0000b01601007387 */ /* 0x000fe80000100a00 */
[----:B------:R1:W-:Y:S03]  /*3cc0*/  STL.64 [R1+0xa8], R20 ;  /* 0x0000a81401007387 */ /* 0x0003e60000100a00 */
[C---:B------:R-:W-:Y:S01]  /*3cd0*/  HMMA.16816.F32 R16, R160.reuse, R18, RZ ;  /* 0x00000012a010723c */ /* 0x040fe200000018ff */
[----:B------:R-:W0:Y:S07]  /*3ce0*/  LDGDEPBAR ;  /* 0x00000000000079af */ /* 0x000e2e0000000000 */
[-C--:B------:R-:W-:Y:S08]  /*3cf0*/  HMMA.16816.F32 R148, R160, R236.reuse, RZ ;  /* 0x000000eca094723c */ /* 0x080ff000000018ff */
[C---:B------:R-:W-:Y:S01]  /*3d00*/  HMMA.16816.F32 R152, R232.reuse, R236, RZ ;  /* 0x000000ece898723c */ /* 0x040fe200000018ff */
[----:B-1----:R-:W3:Y:S07]  /*3d10*/  LDL.LU R20, [R1+0x10] ;  /* 0x0000100001147983 */ /* 0x002eee0000300800 */
[-C--:B------:R-:W-:Y:S01]  /*3d20*/  HMMA.16816.F32 R156, R232, R238.reuse, RZ ;  /* 0x000000eee89c723c */ /* 0x080fe200000018ff */
[----:B------:R-:W3:Y:S04]  /*3d30*/  LDL.LU R21, [R1+0x14] ;  /* 0x0000140001157983 */ /* 0x000ee80000300800 */
[----:B------:R-:W4:Y:S03]  /*3d40*/  LDL.LU R22, [R1+0x18] ;  /* 0x0000180001167983 */ /* 0x000f260000300800 */
[----:B------:R-:W-:Y:S01]  /*3d50*/  HMMA.16816.F32 R160, R160, R238, RZ ;  /* 0x000000eea0a0723c */ /* 0x000fe200000018ff */
[----:B------:R-:W4:Y:S04]  /*3d60*/  LDL.LU R23, [R1+0x1c] ;  /* 0x00001c0001177983 */ /* 0x000f280000300800 */
[----:B------:R1:W-:Y:S03]  /*3d70*/  STL [R1+0xa0], R0 ;  /* 0x0000a00001007387 */ /* 0x0003e60000100800 */
[-C--:B------:R-:W-:Y:S01]  /*3d80*/  HMMA.16816.F32 R4, R244, R248.reuse, R4 ;  /* 0x000000f8f404723c */ /* 0x080fe20000001804 */
[----:B------:R-:W4:Y:S04]  /*3d90*/  LDL R237, [R1+0x4c] ;  /* 0x00004c0001ed7983 */ /* 0x000f280000100800 */
[----:B-1----:R-:W4:Y:S03]  /*3da0*/  LDL R0, [R1+0x24] ;  /* 0x0000240001007983 */ /* 0x002f260000100800 */
[C---:B--2---:R-:W-:Y:S01]  /*3db0*/  HMMA.16816.F32 R8, R240.reuse, R248, R8 ;  /* 0x000000f8f008723c */ /* 0x044fe20000001808 */
[----:B------:R-:W2:Y:S07]  /*3dc0*/  LDL R249, [R1+0x48] ;  /* 0x0000480001f97983 */ /* 0x000eae0000100800 */
[-C--:B------:R-:W-:Y:S08]  /*3dd0*/  HMMA.16816.F32 R12, R240, R250.reuse, R12 ;  /* 0x000000faf00c723c */ /* 0x080ff0000000180c */
[C---:B------:R-:W-:Y:S08]  /*3de0*/  HMMA.16816.F32 R16, R244.reuse, R250, R16 ;  /* 0x000000faf410723c */ /* 0x040ff00000001810 */
[-C--:B---3--:R-:W-:Y:S08]  /*3df0*/  HMMA.16816.F32 R148, R244, R20.reuse, R148 ;  /* 0x00000014f494723c */ /* 0x088ff00000001894 */
[C---:B------:R-:W-:Y:S01]  /*3e00*/  HMMA.16816.F32 R152, R240.reuse, R20, R152 ;  /* 0x00000014f098723c */ /* 0x040fe20000001898 */
[----:B----4-:R-:W-:Y:S07]  /*3e10*/  LDSM.16.M88.4 R228, [R237] ;  /* 0x00000000ede4783b */ /* 0x010fee0000000200 */
[-C--:B------:R-:W-:Y:S01]  /*3e20*/  HMMA.16816.F32 R156, R240, R22.reuse, R156 ;  /* 0x00000016f09c723c */ /* 0x080fe2000000189c */
[----:B------:R-:W-:Y:S07]  /*3e30*/  LDSM.16.M88.4 R236, [R237+0x800] ;  /* 0x00080000edec783b */ /* 0x000fee0000000200 */
[----:B------:R-:W-:Y:S01]  /*3e40*/  HMMA.16816.F32 R160, R244, R22, R160 ;  /* 0x00000016f4a0723c */ /* 0x000fe200000018a0 */
[----:B------:R1:W5:Y:S04]  /*3e50*/  LDL.LU.64 R22, [R1+0xb0] ;  /* 0x0000b00001167983 */ /* 0x0003680000300a00 */
[----:B------:R1:W5:Y:S04]  /*3e60*/  LDL.LU.64 R20, [R1+0xa8] ;  /* 0x0000a80001147983 */ /* 0x0003680000300a00 */
[----:B------:R-:W3:Y:S04]  /*3e70*/  LDSM.16.MT88.4 R232, [R0+0x1000] ;  /* 0x0010000000e8783b */ /* 0x000ee80000004200 */
[----:B------:R-:W4:Y:S01]  /*3e80*/  LDSM.16.MT88.4 R240, [R0+0x5000] ;  /* 0x0050000000f0783b */ /* 0x000f220000004200 */
[-C--:B---3--:R-:W-:Y:S08]  /*3e90*/  HMMA.16816.F32 R4, R228, R232.reuse, R4 ;  /* 0x000000e8e404723c */ /* 0x088ff00000001804 */
[C---:B------:R-:W-:Y:S08]  /*3ea0*/  HMMA.16816.F32 R8, R236.reuse, R232, R8 ;  /* 0x000000e8ec08723c */ /* 0x040ff00000001808 */
[-C--:B------:R-:W-:Y:S08]  /*3eb0*/  HMMA.16816.F32 R12, R236, R234.reuse, R12 ;  /* 0x000000eaec0c723c */ /* 0x080ff0000000180c */
[C---:B------:R-:W-:Y:S01]  /*3ec0*/  HMMA.16816.F32 R16, R228.reuse, R234, R16 ;  /* 0x000000eae410723c */ /* 0x040fe20000001810 */
[----:B------:R-:W-:Y:S07]  /*3ed0*/  LDSM.16.MT88.4 R232, [R0+0x1800] ;  /* 0x0018000000e8783b */ /* 0x000fee0000004200 */
[-C--:B----4-:R-:W-:Y:S08]  /*3ee0*/  HMMA.16816.F32 R148, R228, R240.reuse, R148 ;  /* 0x000000f0e494723c */ /* 0x090ff00000001894 */
[C---:B------:R-:W-:Y:S01]  /*3ef0*/  HMMA.16816.F32 R152, R236.reuse, R240, R152 ;  /* 0x000000f0ec98723c */ /* 0x040fe20000001898 */
[----:B------:R-:W3:Y:S07]  /*3f00*/  LDL R241, [R1+0x98] ;  /* 0x0000980001f17983 */ /* 0x000eee0000100800 */
[-C--:B------:R-:W-:Y:S01]  /*3f10*/  HMMA.16816.F32 R156, R236, R242.reuse, R156 ;  /* 0x000000f2ec9c723c */ /* 0x080fe2000000189c */
[----:B------:R4:W-:Y:S07]  /*3f20*/  LDSM.16.MT88.4 R236, [R0+0x5800] ;  /* 0x0058000000ec783b */ /* 0x0009ee0000004200 */
[----:B------:R-:W-:Y:S07]  /*3f30*/  HMMA.16816.F32 R160, R228, R242, R160 ;  /* 0x000000f2e4a0723c */ /* 0x000fee00000018a0 */
[----:B------:R-:W-:Y:S01]  /*3f40*/  IMAD.U32 R230, RZ, RZ, UR10 ;  /* 0x0000000affe67e24 */ /* 0x000fe2000f8e00ff */
[----:B----4-:R1:W5:Y:S04]  /*3f50*/  LDL.LU R0, [R1+0xa0] ;  /* 0x0000a00001007983 */ /* 0x0103680000300800 */
[----:B------:R-:W4:Y:S04]  /*3f60*/  LDL.64 R242, [R1+0x90] ;  /* 0x0000900001f27983 */ /* 0x000f280000100a00 */
[----:B--2---:R-:W2:Y:S04]  /*3f70*/  LDSM.16.M88.4 R244, [R249] ;  /* 0x00000000f9f4783b */ /* 0x004ea80000000200 */
[----:B------:R-:W1:Y:S01]  /*3f80*/  LDSM.16.M88.4 R248, [R249+0x800] ;  /* 0x00080000f9f8783b */ /* 0x000e620000000200 */
[-C--:B--2---:R-:W-:Y:S08]  /*3f90*/  HMMA.16816.F32 R4, R244, R232.reuse, R4 ;  /* 0x000000e8f404723c */ /* 0x084ff00000001804 */
[C---:B-1----:R-:W-:Y:S08]  /*3fa0*/  HMMA.16816.F32 R8, R248.reuse, R232, R8 ;  /* 0x000000e8f808723c */ /* 0x042ff00000001808 */
[-C--:B------:R-:W-:Y:S08]  /*3fb0*/  HMMA.16816.F32 R12, R248, R234.reuse, R12 ;  /* 0x000000eaf80c723c */ /* 0x080ff0000000180c */
[C---:B------:R-:W-:Y:S08]  /*3fc0*/  HMMA.16816.F32 R16, R244.reuse, R234, R16 ;  /* 0x000000eaf410723c */ /* 0x040ff00000001810 */
[-C--:B------:R-:W-:Y:S08]  /*3fd0*/  HMMA.16816.F32 R148, R244, R236.reuse, R148 ;  /* 0x000000ecf494723c */ /* 0x080ff00000001894 */
[C---:B------:R-:W-:Y:S08]  /*3fe0*/  HMMA.16816.F32 R152, R248.reuse, R236, R152 ;  /* 0x000000ecf898723c */ /* 0x040ff00000001898 */
[-C--:B------:R-:W-:Y:S08]  /*3ff0*/  HMMA.16816.F32 R156, R248, R238.reuse, R156 ;  /* 0x000000eef89c723c */ /* 0x080ff0000000189c */
[----:B------:R-:W-:Y:S04]  /*4000*/  HMMA.16816.F32 R160, R244, R238, R160 ;  /* 0x000000eef4a0723c */ /* 0x000fe800000018a0 */
[----:B----4-:R-:W-:Y:S01]  /*4010*/  IADD3 R229, P0, R242, UR10, RZ ;  /* 0x0000000af2e57c10 */ /* 0x010fe2000ff1e0ff */
[----:B------:R-:W-:Y:S03]  /*4020*/  UMOV UR10, UR20 ;  /* 0x00000014000a7c82 */ /* 0x000fe60008000000 */
[----:B---3--:R-:W-:Y:S04]  /*4030*/  LEA.HI.X.SX32 R230, R230, R241, 0x1, P0 ;  /* 0x000000f1e6e67211 */ /* 0x008fe800000f0eff */
[C---:B------:R-:W-:Y:S04]  /*4040*/  LEA R228, P0, R229.reuse, c[0x0][0x220], 0x2 ;  /* 0x00008800e5e47a11 */ /* 0x040fe800078010ff */
[----:B------:R-:W-:Y:S02]  /*4050*/  LEA.HI.X R229, R229, c[0x0][0x224], R230, 0x2, P0 ;  /* 0x00008900e5e57a11 */ /* 0x000fe400000f14e6 */
[----:B------:R-:W-:Y:S03]  /*4060*/  PLOP3.LUT P0, PT, PT, PT, UP0, 0x80, 0x0 ;  /* 0x000000000000781c */ /* 0x000fe60003f0f008 */
[----:B------:R1:W-:Y:S04]  /*4070*/  RED.E.ADD.F32.FTZ.RN.STRONG.GPU [R228.64], R4 ;  /* 0x00000004e400798e */ /* 0x0003e8000c10e792 */
[----:B------:R1:W-:Y:S04]  /*4080*/  RED.E.ADD.F32.FTZ.RN.STRONG.GPU [R228.64+0x400], R5 ;  /* 0x00040005e400798e */ /* 0x0003e8000c10e792 */
        /* <DEDUP_REMOVED lines=29> */
[----:B------:R1:W-:Y:S01]  /*4260*/  RED.E.ADD.F32.FTZ.RN.STRONG.GPU [R228.64+0x7c00], R159 ;  /* 0x007c009fe400798e */ /* 0x0003e2000c10e792 */
[----:B------:R-:W-:-:S05]  /*4270*/  @!P0 BRA `(.L_x_4) ;  /* 0xffffe0a000008947 */ /* 0x000fca000383ffff */
.L_x_1:
[----:B-1----:R-:W2:Y:S01]  /*4280*/  LDL.LU R6, [R1+0x54] ;  /* 0x0000540001067983 */ /* 0x002ea20000300800 */
[----:B-----5:R-:W-:-:S02]  /*4290*/  F2FP.PACK_AB R0, R21, R20 ;  /* 0x000000141500723e */ /* 0x020fc400000000ff */
[----:B------:R-:W-:Y:S01]  /*42a0*/  F2FP.PACK_AB R153, R23, R22 ;  /* 0x000000161799723e */ /* 0x000fe200000000ff */
[----:B------:R-:W3:Y:S01]  /*42b0*/  LDL.LU.64 R4, [R1+0x70] ;  /* 0x0000700001047983 */ /* 0x000ee20000300a00 */
[----:B------:R-:W-:Y:S02]  /*42c0*/  F2FP.PACK_AB R148, R33, R32 ;  /* 0x000000202194723e */ /* 0x000fe400000000ff */
[----:B------:R-:W-:Y:S01]  /*42d0*/  F2FP.PACK_AB R155, R25, R24 ;  /* 0x00000018199b723e */ /* 0x000fe200000000ff */
[----:B------:R-:W4:Y:S01]  /*42e0*/  LDL.LU R7, [R1+0x9c] ;  /* 0x00009c0001077983 */ /* 0x000f220000300800 */
[----:B------:R-:W-:Y:S01]  /*42f0*/  F2FP.PACK_AB R154, R27, R26 ;  /* 0x0000001a1b9a723e */ /* 0x000fe200000000ff */
[----:B------:R-:W-:Y:S01]  /*4300*/  FMUL.FTZ R84, R84, c[0x0][0x298] ;  /* 0x0000a60054547a20 */ /* 0x000fe20000410000 */
        /* <DEDUP_REMOVED lines=9> */
[----:B------:R-:W1:Y:S01]  /*43a0*/  S2R R38, SR_TID.X ;  /* 0x0000000000267919 */ /* 0x000e620000002100 */
        /* <DEDUP_REMOVED lines=72> */
[----:B-1----:R-:W-:Y:S01]  /*4830*/  SHF.R.S32.HI R8, RZ, 0x1f, R38 ;  /* 0x0000001fff087819 */ /* 0x002fe20000011426 */
        /* <DEDUP_REMOVED lines=11> */
[----:B------:R-:W-:Y:S01]  /*48f0*/  LEA.HI R8, R8, R38, RZ, 0x5 ;  /* 0x0000002608087211 */ /* 0x000fe200078f28ff */
[----:B------:R-:W-:Y:S01]  /*4900*/  FMUL.FTZ R11, R133, c[0x0][0x298] ;  /* 0x0000a600850b7a20 */ /* 0x000fe20000410000 */
[----:B------:R-:W-:Y:S01]  /*4910*/  F2FP.PACK_AB R13, R13, R124 ;  /* 0x0000007c0d0d723e */ /* 0x000fe200000000ff */
[----:B------:R-:W-:Y:S01]  /*4920*/  FMUL.FTZ R134, R134, c[0x0][0x298] ;  /* 0x0000a60086867a20 */ /* 0x000fe20000410000 */
[----:B------:R-:W-:Y:S01]  /*4930*/  F2FP.PACK_AB R12, R12, R126 ;  /* 0x0000007e0c0c723e */ /* 0x000fe200000000ff */
[----:B------:R-:W-:Y:S01]  /*4940*/  FMUL.FTZ R10, R135, c[0x0][0x298] ;  /* 0x0000a600870a7a20 */ /* 0x000fe20000410000 */
[----:B------:R-:W-:Y:S01]  /*4950*/  F2FP.PACK_AB R11, R11, R132 ;  /* 0x000000840b0b723e */ /* 0x000fe200000000ff */
[----:B------:R-:W-:Y:S01]  /*4960*/  FMUL.FTZ R144, R144, c[0x0][0x298] ;  /* 0x0000a60090907a20 */ /* 0x000fe20000410000 */
[----:B------:R-:W-:Y:S01]  /*4970*/  SHF.R.S32.HI R8, RZ, 0x5, R8 ;  /* 0x00000005ff087819 */ /* 0x000fe20000011408 */
[----:B------:R-:W-:Y:S01]  /*4980*/  FMUL.FTZ R146, R146, c[0x0][0x298] ;  /* 0x0000a60092927a20 */ /* 0x000fe20000410000 */
[----:B------:R-:W-:Y:S01]  /*4990*/  F2FP.PACK_AB R10, R10, R134 ;  /* 0x000000860a0a723e */ /* 0x000fe200000000ff */
[----:B------:R-:W-:Y:S01]  /*49a0*/  FMUL.FTZ R136, R136, c[0x0][0x298] ;  /* 0x0000a60088887a20 */ /* 0x000fe20000410000 */
[----:B------:R-:W-:Y:S01]  /*49b0*/  USHF.R.S32.HI UR6, URZ, 0x1f, UR12 ;  /* 0x0000001f3f067899 */ /* 0x000fe2000801140c */
[----:B------:R-:W-:Y:S01]  /*49c0*/  FMUL.FTZ R9, R137, c[0x0][0x298] ;  /* 0x0000a60089097a20 */ /* 0x000fe20000410000 */
[----:B------:R-:W-:Y:S01]  /*49d0*/  ULDC.64 UR4, c[0x0][0x340] ;  /* 0x0000d00000047ab9 */ /* 0x000fe20000000a00 */
[----:B------:R-:W-:Y:S01]  /*49e0*/  FMUL.FTZ R138, R138, c[0x0][0x298] ;  /* 0x0000a6008a8a7a20 */ /* 0x000fe20000410000 */
[----:B------:R-:W-:Y:S01]  /*49f0*/  UIMAD UR4, UR6, UR4, URZ ;  /* 0x00000004060472a4 */ /* 0x000fe2000f8e023f */
[----:B------:R-:W-:Y:S01]  /*4a00*/  FMUL.FTZ R140, R140, c[0x0][0x298] ;  /* 0x0000a6008c8c7a20 */ /* 0x000fe20000410000 */
[----:B------:R-:W-:Y:S01]  /*4a10*/  F2FP.PACK_AB R9, R9, R136 ;  /* 0x000000880909723e */ /* 0x000fe200000000ff */
[----:B------:R-:W-:Y:S01]  /*4a20*/  FMUL.FTZ R37, R141, c[0x0][0x298] ;  /* 0x0000a6008d257a20 */ /* 0x000fe20000410000 */
[----:B------:R-:W-:Y:S01]  /*4a30*/  UIMAD UR4, UR12, UR5, UR4 ;  /* 0x000000050c0472a4 */ /* 0x000fe2000f8e0204 */
[----:B------:R-:W-:Y:S01]  /*4a40*/  FMUL.FTZ R142, R142, c[0x0][0x298] ;  /* 0x0000a6008e8e7a20 */ /* 0x000fe20000410000 */
[----:B------:R-:W-:Y:S01]  /*4a50*/  BSSY B0, `(.L_x_5) ;  /* 0x0000094000007945 */ /* 0x000fe20003800000 */
[----:B------:R-:W-:Y:S01]  /*4a60*/  FMUL.FTZ R36, R143, c[0x0][0x298] ;  /* 0x0000a6008f247a20 */ /* 0x000fe20000410000 */
[----:B------:R-:W-:Y:S01]  /*4a70*/  F2FP.PACK_AB R37, R37, R140 ;  /* 0x0000008c2525723e */ /* 0x000fe200000000ff */
[----:B------:R-:W-:-:S03]  /*4a80*/  IMAD.SHL.U32 R39, R8, 0x40, RZ ;  /* 0x0000004008277824 */ /* 0x000fc600078e00ff */
[----:B------:R-:W-:Y:S02]  /*4a90*/  F2FP.PACK_AB R36, R36, R142 ;  /* 0x0000008e2424723e */ /* 0x000fe400000000ff */
[----:B------:R-:W-:Y:S01]  /*4aa0*/  LOP3.LUT R39, R39, 0x1c0, RZ, 0xc0, !PT ;  /* 0x000001c027277812 */ /* 0x000fe200078ec0ff */
[----:B--2---:R-:W-:Y:S01]  /*4ab0*/  IMAD.MOV.U32 R156, RZ, RZ, R6 ;  /* 0x000000ffff9c7224 */ /* 0x004fe200078e0006 */
[----:B------:R-:W-:Y:S01]  /*4ac0*/  BAR.SYNC.DEFER_BLOCKING 0x1, 0x100 ;  /* 0x0044000000007b1d */ /* 0x000fe20000010000 */
[----:B------:R-:W-:Y:S02]  /*4ad0*/  FMUL.FTZ R6, R145, c[0x0][0x298] ;  /* 0x0000a60091067a20 */ /* 0x000fe40000410000 */
[----:B---3--:R-:W-:Y:S01]  /*4ae0*/  IMAD.MOV.U32 R158, RZ, RZ, R4 ;  /* 0x000000ffff9e7224 */ /* 0x008fe200078e0004 */
[----:B------:R-:W-:Y:S01]  /*4af0*/  IADD3 R3, R156, 0x440, RZ ;  /* 0x000004409c037810 */ /* 0x000fe20007ffe0ff */
[----:B------:R-:W-:Y:S01]  /*4b00*/  IMAD.MOV.U32 R159, RZ, RZ, R5 ;  /* 0x000000ffff9f7224 */ /* 0x000fe200078e0005 */
[----:B------:R-:W-:Y:S01]  /*4b10*/  F2FP.PACK_AB R4, R35, R34 ;  /* 0x000000222304723e */ /* 0x000fe200000000ff */
[----:B------:R-:W-:Y:S01]  /*4b20*/  FMUL.FTZ R35, R85, c[0x0][0x298] ;  /* 0x0000a60055237a20 */ /* 0x000fe20000410000 */
[----:B----4-:R-:W-:Y:S01]  /*4b30*/  ISETP.NE.AND P0, PT, R7, RZ, PT ;  /* 0x000000ff0700720c */ /* 0x010fe20003f05270 */
[----:B------:R-:W-:Y:S01]  /*4b40*/  FMUL.FTZ R34, R87, c[0x0][0x298] ;  /* 0x0000a60057227a20 */ /* 0x000fe20000410000 */
[----:B------:R-:W-:Y:S01]  /*4b50*/  SHF.R.S32.HI R2, RZ, 0x1f, R158 ;  /* 0x0000001fff027819 */ /* 0x000fe2000001149e */
[----:B------:R-:W-:Y:S01]  /*4b60*/  FMUL.FTZ R5, R147, c[0x0][0x298] ;  /* 0x0000a60093057a20 */ /* 0x000fe20000410000 */
[----:B------:R-:W-:Y:S01]  /*4b70*/  F2FP.PACK_AB R35, R35, R84 ;  /* 0x000000542323723e */ /* 0x000fe200000000ff */
[----:B------:R-:W-:Y:S01]  /*4b80*/  FMUL.FTZ R7, R139, c[0x0][0x298] ;  /* 0x0000a6008b077a20 */ /* 0x000fe20000410000 */
[----:B------:R-:W-:-:S02]  /*4b90*/  F2FP.PACK_AB R34, R34, R86 ;  /* 0x000000562222723e */ /* 0x000fc400000000ff */
[----:B------:R-:W-:Y:S02]  /*4ba0*/  LEA.HI R2, R2, R158, RZ, 0x5 ;  /* 0x0000009e02027211 */ /* 0x000fe400078f28ff */
[----:B------:R-:W-:Y:S02]  /*4bb0*/  F2FP.PACK_AB R6, R6, R144 ;  /* 0x000000900606723e */ /* 0x000fe400000000ff */
[----:B------:R-:W-:Y:S02]  /*4bc0*/  LOP3.LUT R2, R2, 0xffffffe0, RZ, 0xc0, !PT ;  /* 0xffffffe002027812 */ /* 0x000fe400078ec0ff */
[----:B------:R-:W-:Y:S01]  /*4bd0*/  @P0 IADD3 R3, R156, 0x3c0, RZ ;  /* 0x000003c09c030810 */ /* 0x000fe20007ffe0ff */
[----:B------:R1:W-:Y:S01]  /*4be0*/  STS [R156+0x8080], R0 ;  /* 0x008080009c007388 */ /* 0x0003e20000000800 */
[----:B------:R-:W-:Y:S01]  /*4bf0*/  F2FP.PACK_AB R5, R5, R146 ;  /* 0x000000920505723e */ /* 0x000fe200000000ff */
[----:B------:R-:W-:Y:S01]  /*4c00*/  IMAD.IADD R2, R158, 0x1, -R2 ;  /* 0x000000019e027824 */ /* 0x000fe200078e0a02 */
[----:B------:R-:W-:Y:S01]  /*4c10*/  F2FP.PACK_AB R7, R7, R138 ;  /* 0x0000008a0707723e */ /* 0x000fe200000000ff */
[----:B------:R-:W-:Y:S03]  /*4c20*/  STS [R156+0x8480], R153 ;  /* 0x008480999c007388 */ /* 0x000fe60000000800 */
[----:B------:R-:W-:-:S02]  /*4c30*/  SHF.R.S32.HI R38, RZ, 0x1f, R2 ;  /* 0x0000001fff267819 */ /* 0x000fc40000011402 */
[C---:B-1----:R-:W-:Y:S02]  /*4c40*/  IADD3 R0, R156.reuse, 0x40, RZ ;  /* 0x000000409c007810 */ /* 0x042fe40007ffe0ff */
[----:B------:R-:W-:-:S05]  /*4c50*/  @P0 IADD3 R0, R156, -0x40, RZ ;  /* 0xffffffc09c000810 */ /* 0x000fca0007ffe0ff */
[----:B------:R-:W-:Y:S04]  /*4c60*/  STS [R0+0x8080], R148 ;  /* 0x0080809400007388 */ /* 0x000fe80000000800 */
[----:B------:R1:W-:Y:S04]  /*4c70*/  STS [R3+0x8080], R4 ;  /* 0x0080800403007388 */ /* 0x0003e80000000800 */
[----:B------:R-:W-:Y:S04]  /*4c80*/  STS [R156+0x9080], R155 ;  /* 0x0090809b9c007388 */ /* 0x000fe80000000800 */
[----:B------:R-:W-:Y:S04]  /*4c90*/  STS [R156+0x9480], R154 ;  /* 0x0094809a9c007388 */ /* 0x000fe80000000800 */
[----:B------:R-:W-:Y:S04]  /*4ca0*/  STS [R0+0x9080], R152 ;  /* 0x0090809800007388 */ /* 0x000fe80000000800 */
[----:B------:R-:W-:Y:S04]  /*4cb0*/  STS [R0+0x9480], R150 ;  /* 0x0094809600007388 */ /* 0x000fe80000000800 */
[----:B------:R-:W-:Y:S04]  /*4cc0*/  STS [R156+0xa080], R151 ;  /* 0x00a080979c007388 */ /* 0x000fe80000000800 */
[----:B------:R-:W-:Y:S01]  /*4cd0*/  STS [R156+0xa480], R149 ;  /* 0x00a480959c007388 */ /* 0x000fe20000000800 */
[----:B-1----:R-:W-:Y:S01]  /*4ce0*/  IMAD.SHL.U32 R4, R2, 0x8, RZ ;  /* 0x0000000802047824 */ /* 0x002fe200078e00ff */
[----:B------:R-:W-:-:S02]  /*4cf0*/  LEA.HI R2, R38, R2, RZ, 0x3 ;  /* 0x0000000226027211 */ /* 0x000fc400078f18ff */
[----:B------:R-:W-:Y:S02]  /*4d00*/  STS [R0+0xa080], R48 ;  /* 0x00a0803000007388 */ /* 0x000fe40000000800 */
[----:B------:R-:W-:Y:S01]  /*4d10*/  LOP3.LUT R38, R39, 0x38, R4, 0xf8, !PT ;  /* 0x0000003827267812 */ /* 0x000fe200078ef804 */
[----:B------:R-:W-:Y:S01]  /*4d20*/  IMAD.SHL.U32 R2, R2, 0x200, RZ ;  /* 0x0000020002027824 */ /* 0x000fe200078e00ff */
[----:B------:R-:W-:Y:S01]  /*4d30*/  STS [R0+0xa480], R50 ;  /* 0x00a4803200007388 */ /* 0x000fe20000000800 */
[----:B------:R-:W-:-:S03]  /*4d40*/  SHF.R.U32.HI R39, RZ, 0x3, R39 ;  /* 0x00000003ff277819 */ /* 0x000fc60000011627 */
[----:B------:R-:W-:Y:S01]  /*4d50*/  STS [R156+0xb080], R40 ;  /* 0x00b080289c007388 */ /* 0x000fe20000000800 */
[----:B------:R-:W-:-:S03]  /*4d60*/  LOP3.LUT R38, R38, R39, RZ, 0x3c, !PT ;  /* 0x0000002726267212 */ /* 0x000fc600078e3cff */
[----:B------:R-:W-:Y:S01]  /*4d70*/  STS [R156+0xb480], R42 ;  /* 0x00b4802a9c007388 */ /* 0x000fe20000000800 */
[----:B------:R-:W-:-:S03]  /*4d80*/  LOP3.LUT R2, R38, 0x7ffff000, R2, 0xf8, !PT ;  /* 0x7ffff00026027812 */ /* 0x000fc600078ef802 */
[----:B------:R-:W-:Y:S04]  /*4d90*/  STS [R0+0xb080], R44 ;  /* 0x00b0802c00007388 */ /* 0x000fe80000000800 */
        /* <DEDUP_REMOVED lines=40> */
[----:B------:R1:W-:Y:S04]  /*5020*/  STS [R0+0x5480], R12 ;  /* 0x0054800c00007388 */ /* 0x0003e80000000800 */
[----:B------:R-:W-:Y:S04]  /*5030*/  STS [R156+0x6080], R11 ;  /* 0x0060800b9c007388 */ /* 0x000fe80000000800 */
[----:B------:R-:W-:Y:S04]  /*5040*/  STS [R156+0x6480], R10 ;  /* 0x0064800a9c007388 */ /* 0x000fe80000000800 */
[----:B------:R2:W-:Y:S04]  /*5050*/  STS [R0+0x6080], R6 ;  /* 0x0060800600007388 */ /* 0x0005e80000000800 */
[----:B------:R3:W-:Y:S04]  /*5060*/  STS [R0+0x6480], R5 ;  /* 0x0064800500007388 */ /* 0x0007e80000000800 */
[----:B------:R4:W-:Y:S04]  /*5070*/  STS [R156+0x7080], R9 ;  /* 0x007080099c007388 */ /* 0x0009e80000000800 */
[----:B------:R4:W-:Y:S04]  /*5080*/  STS [R156+0x7480], R7 ;  /* 0x007480079c007388 */ /* 0x0009e80000000800 */
[----:B------:R-:W-:Y:S04]  /*5090*/  STS [R0+0x7080], R37 ;  /* 0x0070802500007388 */ /* 0x000fe80000000800 */
[----:B------:R4:W-:Y:S04]  /*50a0*/  STS [R0+0x7480], R36 ;  /* 0x0074802400007388 */ /* 0x0009e80000000800 */
[----:B-1----:R-:W1:Y:S01]  /*50b0*/  S2R R12, SR_CTAID.X ;  /* 0x00000000000c7919 */ /* 0x002e620000002500 */
[----:B--2---:R-:W-:-:S03]  /*50c0*/  IMAD.SHL.U32 R6, R2, 0x2, RZ ;  /* 0x0000000202067824 */ /* 0x004fc600078e00ff */
[----:B------:R-:W-:Y:S01]  /*50d0*/  BAR.SYNC.DEFER_BLOCKING 0x1, 0x100 ;  /* 0x0044000000007b1d */ /* 0x000fe20000010000 */
[----:B---3--:R-:W-:Y:S02]  /*50e0*/  SHF.R.S32.HI R5, RZ, 0x1f, R4 ;  /* 0x0000001fff057819 */ /* 0x008fe40000011404 */
[----:B----4-:R-:W-:-:S03]  /*50f0*/  SHF.R.S32.HI R9, RZ, 0x1f, R8 ;  /* 0x0000001fff097819 */ /* 0x010fc60000011408 */
[----:B------:R-:W2:Y:S01]  /*5100*/  S2R R22, SR_CTAID.Y ;  /* 0x0000000000167919 */ /* 0x000ea20000002600 */
[----:B------:R-:W-:-:S04]  /*5110*/  IMAD.MOV.U32 R7, RZ, RZ, -0x40 ;  /* 0xffffffc0ff077424 */ /* 0x000fc800078e00ff */
[----:B-1----:R-:W-:Y:S01]  /*5120*/  IMAD R7, R12, R7, c[0x0][0x2f0] ;  /* 0x0000bc000c077624 */ /* 0x002fe200078e0207 */
[----:B------:R1:W3:Y:S04]  /*5130*/  LDS.128 R24, [R6+0x8480] ;  /* 0x0084800006187984 */ /* 0x0002e80000000c00 */
[----:B------:R-:W-:Y:S01]  /*5140*/  IMNMX R20, R7, 0x40, PT ;  /* 0x0000004007147817 */ /* 0x000fe20003800200 */
[----:B------:R1:W4:Y:S03]  /*5150*/  LDS.128 R28, [R6+0x8880] ;  /* 0x00888000061c7984 */ /* 0x0003260000000c00 */
[----:B------:R-:W-:Y:S01]  /*5160*/  ISETP.GE.AND P1, PT, R8, R20, PT ;  /* 0x000000140800720c */ /* 0x000fe20003f26270 */
[----:B--2---:R-:W-:Y:S01]  /*5170*/  IMAD.WIDE.U32 R2, R22, c[0x0][0x338], R4 ;  /* 0x0000ce0016027a25 */ /* 0x004fe200078e0004 */
[----:B------:R-:W-:Y:S01]  /*5180*/  SHF.R.S32.HI R23, RZ, 0x1f, R22 ;  /* 0x0000001fff177819 */ /* 0x000fe20000011416 */
[----:B------:R1:W2:Y:S01]  /*5190*/  LDS.128 R32, [R6+0x8c80] ;  /* 0x008c800006207984 */ /* 0x0002a20000000c00 */
[----:B------:R-:W-:-:S02]  /*51a0*/  ISETP.GE.OR P0, PT, R4, c[0x0][0x324], P1 ;  /* 0x0000c90004007a0c */ /* 0x000fc40000f06670 */
[----:B------:R-:W-:Y:S01]  /*51b0*/  P2R R21, PR, RZ, 0x2 ;  /* 0x00000002ff157803 */ /* 0x000fe20000000000 */
[----:B------:R1:W1:Y:S01]  /*51c0*/  LDS.128 R36, [R6+0x9080] ;  /* 0x0090800006247984 */ /* 0x0002620000000c00 */
[----:B------:R-:W-:-:S03]  /*51d0*/  IMAD R0, R23, c[0x0][0x338], RZ ;  /* 0x0000ce0017007a24 */ /* 0x000fc600078e02ff */
[----:B------:R1:W1:Y:S01]  /*51e0*/  LDS.128 R40, [R6+0x9480] ;  /* 0x0094800006287984 */ /* 0x0002620000000c00 */
[----:B------:R-:W-:-:S03]  /*51f0*/  IMAD R0, R22, c[0x0][0x33c], R0 ;  /* 0x0000cf0016007a24 */ /* 0x000fc600078e0200 */
[----:B------:R1:W1:Y:S01]  /*5200*/  LDS.128 R44, [R6+0x9880] ;  /* 0x00988000062c7984 */ /* 0x0002620000000c00 */
[----:B------:R-:W-:Y:S02]  /*5210*/  IMAD.IADD R3, R3, 0x1, R0 ;  /* 0x0000000103037824 */ /* 0x000fe400078e0200 */
[----:B------:R-:W-:Y:S01]  /*5220*/  IMAD.U32 R0, RZ, RZ, UR12 ;  /* 0x0000000cff007e24 */ /* 0x000fe2000f8e00ff */
[----:B------:R1:W1:Y:S03]  /*5230*/  LDS.128 R48, [R6+0x9c80] ;  /* 0x009c800006307984 */ /* 0x0002660000000c00 */
[----:B------:R-:W-:Y:S01]  /*5240*/  IMAD.WIDE.U32 R10, R0, c[0x0][0x340], R2 ;  /* 0x0000d000000a7a25 */ /* 0x000fe200078e0002 */
[----:B------:R1:W1:Y:S03]  /*5250*/  LDS.128 R52, [R6+0x80] ;  /* 0x0000800006347984 */ /* 0x0002660000000c00 */
[----:B------:R-:W-:Y:S01]  /*5260*/  IMAD.WIDE R2, R12, 0x40, R8 ;  /* 0x000000400c027825 */ /* 0x000fe200078e0208 */
[----:B------:R1:W1:Y:S01]  /*5270*/  LDS.128 R56, [R6+0x480] ;  /* 0x0004800006387984 */ /* 0x0002620000000c00 */
[----:B------:R-:W-:-:S03]  /*5280*/  IADD3 R7, R11, UR4, RZ ;  /* 0x000000040b077c10 */ /* 0x000fc6000fffe0ff */
[----:B------:R1:W1:Y:S04]  /*5290*/  LDS.128 R60, [R6+0x880] ;  /* 0x00088000063c7984 */ /* 0x0002680000000c00 */
[----:B------:R1:W1:Y:S04]  /*52a0*/  LDS.128 R64, [R6+0xc80] ;  /* 0x000c800006407984 */ /* 0x0002680000000c00 */
[----:B------:R1:W1:Y:S04]  /*52b0*/  LDS.128 R68, [R6+0x1080] ;  /* 0x0010800006447984 */ /* 0x0002680000000c00 */
[----:B------:R1:W1:Y:S04]  /*52c0*/  LDS.128 R72, [R6+0x1480] ;  /* 0x0014800006487984 */ /* 0x0002680000000c00 */
[----:B------:R1:W1:Y:S04]  /*52d0*/  LDS.128 R76, [R6+0x1880] ;  /* 0x00188000064c7984 */ /* 0x0002680000000c00 */
[----:B------:R1:W1:Y:S01]  /*52e0*/  LDS.128 R80, [R6+0x1c80] ;  /* 0x001c800006507984 */ /* 0x0002620000000c00 */
[----:B------:R-:W-:Y:S05]  /*52f0*/  @P0 BRA `(.L_x_6) ;  /* 0x0000009000000947 */ /* 0x000fea0003800000 */
[----:B--234-:R2:W3:Y:S01]  /*5300*/  LDS.128 R16, [R6+0x8080] ;  /* 0x0080800006107984 */ /* 0x01c4e20000000c00 */
[----:B------:R-:W-:-:S04]  /*5310*/  IMAD R0, R3, c[0x0][0x330], RZ ;  /* 0x0000cc0003007a24 */ /* 0x000fc800078e02ff */
[----:B------:R-:W-:Y:S01]  /*5320*/  IMAD R0, R2, c[0x0][0x334], R0 ;  /* 0x0000cd0002007a24 */ /* 0x000fe200078e0200 */
[----:B-12---:R-:W-:-:S05]  /*5330*/  MOV R6, R10 ;  /* 0x0000000a00067202 */ /* 0x006fca0000000f00 */
[----:B------:R-:W-:-:S05]  /*5340*/  IMAD.WIDE.U32 R12, R2, c[0x0][0x330], R6 ;  /* 0x0000cc00020c7a25 */ /* 0x000fca00078e0006 */
[----:B------:R-:W-:Y:S02]  /*5350*/  IADD3 R0, R13, R0, RZ ;  /* 0x000000000d007210 */ /* 0x000fe40007ffe0ff */
[----:B------:R-:W-:-:S04]  /*5360*/  LEA R14, P0, R12, c[0x0][0x318], 0x1 ;  /* 0x0000c6000c0e7a11 */ /* 0x000fc800078008ff */
[----:B------:R-:W-:-:S05]  /*5370*/  LEA.HI.X R15, R12, c[0x0][0x31c], R0, 0x1, P0 ;  /* 0x0000c7000c0f7a11 */ /* 0x000fca00000f0c00 */
[----:B---3--:R1:W-:Y:S04]  /*5380*/  STG.E.128 [R14.64], R16 ;  /* 0x000000100e007986 */ /* 0x0083e8000c101d12 */
.L_x_6:
[----:B--234-:R-:W-:Y:S05]  /*5390*/  BSYNC B0 ;  /* 0x0000000000007941 */ /* 0x01cfea0003800000 */
.L_x_5:
[----:B------:R-:W-:Y:S01]  /*53a0*/  IADD3 R0, R8, 0x8, RZ ;  /* 0x0000000808007810 */ /* 0x000fe20007ffe0ff */
[----:B------:R-:W-:Y:S03]  /*53b0*/  BSSY B0, `(.L_x_7) ;  /* 0x0000010000007945 */ /* 0x000fe60003800000 */
[----:B------:R-:W-:-:S04]  /*53c0*/  ISETP.GE.AND P0, PT, R0, R20, PT ;  /* 0x000000140000720c */ /* 0x000fc80003f06270 */
[----:B-1----:R-:W-:Y:S02]  /*53d0*/  P2R R16, PR, RZ, 0x1 ;  /* 0x00000001ff107803 */ /* 0x002fe40000000000 */
[----:B------:R-:W-:-:S13]  /*53e0*/  ISETP.GE.OR P0, PT, R4, c[0x0][0x324], P0 ;  /* 0x0000c90004007a0c */ /* 0x000fda0000706670 */
[----:B------:R-:W-:Y:S05]  /*53f0*/  @P0 BRA `(.L_x_8) ;  /* 0x000000b000000947 */ /* 0x000fea0003800000 */
[----:B------:R-:W-:Y:S02]  /*5400*/  IADD3 R0, P0, R2, 0x8, RZ ;  /* 0x0000000802007810 */ /* 0x000fe40007f1e0ff */
[----:B------:R-:W-:-:S03]  /*5410*/  MOV R13, R7 ;  /* 0x00000007000d7202 */ /* 0x000fc60000000f00 */
[----:B------:R-:W-:-:S04]  /*5420*/  IMAD.X R12, RZ, RZ, R3, P0 ;  /* 0x000000ffff0c7224 */ /* 0x000fc800000e0603 */
[----:B------:R-:W-:Y:S02]  /*5430*/  IMAD R14, R12, c[0x0][0x330], RZ ;  /* 0x0000cc000c0e7a24 */ /* 0x000fe400078e02ff */
[----:B------:R-:W-:-:S04]  /*5440*/  IMAD.MOV.U32 R12, RZ, RZ, R10 ;  /* 0x000000ffff0c7224 */ /* 0x000fc800078e000a */
[----:B------:R-:W-:-:S04]  /*5450*/  IMAD.WIDE.U32 R12, R0, c[0x0][0x330], R12 ;  /* 0x0000cc00000c7a25 */ /* 0x000fc800078e000c */
[----:B------:R-:W-:Y:S01]  /*5460*/  IMAD R0, R0, c[0x0][0x334], R14 ;  /* 0x0000cd0000007a24 */ /* 0x000fe200078e020e */
[----:B------:R-:W-:-:S04]  /*5470*/  LEA R14, P0, R12, c[0x0][0x318], 0x1 ;  /* 0x0000c6000c0e7a11 */ /* 0x000fc800078008ff */
[----:B------:R-:W-:-:S04]  /*5480*/  IADD3 R0, R13, R0, RZ ;  /* 0x000000000d007210 */ /* 0x000fc80007ffe0ff */
[----:B------:R-:W-:-:S05]  /*5490*/  LEA.HI.X R15, R12, c[0x0][0x31c], R0, 0x1, P0 ;  /* 0x0000c7000c0f7a11 */ /* 0x000fca00000f0c00 */
[----:B------:R1:W-:Y:S02]  /*54a0*/  STG.E.128 [R14.64], R24 ;  /* 0x000000180e007986 */ /* 0x0003e4000c101d12 */
.L_x_8:
[----:B------:R-:W-:Y:S05]  /*54b0*/  BSYNC B0 ;  /* 0x0000000000007941 */ /* 0x000fea0003800000 */
.L_x_7:
[----:B------:R-:W-:Y:S01]  /*54c0*/  IADD3 R0, R8, 0x10, RZ ;  /* 0x0000001008007810 */ /* 0x000fe20007ffe0ff */
[----:B------:R-:W-:Y:S03]  /*54d0*/  BSSY B0, `(.L_x_9) ;  /* 0x000000f000007945 */ /* 0x000fe60003800000 */
[----:B------:R-:W-:-:S04]  /*54e0*/  ISETP.GE.AND P6, PT, R0, R20, PT ;  /* 0x000000140000720c */ /* 0x000fc80003fc6270 */
[----:B------:R-:W-:-:S13]  /*54f0*/  ISETP.GE.OR P0, PT, R4, c[0x0][0x324], P6 ;  /* 0x0000c90004007a0c */ /* 0x000fda0003706670 */
[----:B------:R-:W-:Y:S05]  /*5500*/  @P0 BRA `(.L_x_10) ;  /* 0x000000b000000947 */ /* 0x000fea0003800000 */
[----:B------:R-:W-:Y:S02]  /*5510*/  IADD3 R0, P0, R2, 0x10, RZ ;  /* 0x0000001002007810 */ /* 0x000fe40007f1e0ff */
[----:B------:R-:W-:-:S03]  /*5520*/  MOV R13, R7 ;  /* 0x00000007000d7202 */ /* 0x000fc60000000f00 */
[----:B------:R-:W-:-:S04]  /*5530*/  IMAD.X R12, RZ, RZ, R3, P0 ;  /* 0x000000ffff0c7224 */ /* 0x000fc800000e0603 */
[----:B-1----:R-:W-:Y:S02]  /*5540*/  IMAD R14, R12, c[0x0][0x330], RZ ;  /* 0x0000cc000c0e7a24 */ /* 0x002fe400078e02ff */
[----:B------:R-:W-:-:S04]  /*5550*/  IMAD.MOV.U32 R12, RZ, RZ, R10 ;  /* 0x000000ffff0c7224 */ /* 0x000fc800078e000a */
[----:B------:R-:W-:-:S04]  /*5560*/  IMAD.WIDE.U32 R12, R0, c[0x0][0x330], R12 ;  /* 0x0000cc00000c7a25 */ /* 0x000fc800078e000c */
[----:B------:R-:W-:Y:S01]  /*5570*/  IMAD R0, R0, c[0x0][0x334], R14 ;  /* 0x0000cd0000007a24 */ /* 0x000fe200078e020e */
[----:B------:R-:W-:-:S04]  /*5580*/  LEA R14, P0, R12, c[0x0][0x318], 0x1 ;  /* 0x0000c6000c0e7a11 */ /* 0x000fc800078008ff */
[----:B------:R-:W-:-:S04]  /*5590*/  IADD3 R0, R13, R0, RZ ;  /* 0x000000000d007210 */ /* 0x000fc80007ffe0ff */
[----:B------:R-:W-:-:S05]  /*55a0*/  LEA.HI.X R15, R12, c[0x0][0x31c], R0, 0x1, P0 ;  /* 0x0000c7000c0f7a11 */ /* 0x000fca00000f0c00 */
[----:B------:R1:W-:Y:S02]  /*55b0*/  STG.E.128 [R14.64], R28 ;  /* 0x0000001c0e007986 */ /* 0x0003e4000c101d12 */
.L_x_10:
[----:B------:R-:W-:Y:S05]  /*55c0*/  BSYNC B0 ;  /* 0x0000000000007941 */ /* 0x000fea0003800000 */
.L_x_9:
        /* <DEDUP_REMOVED lines=16> */
.L_x_12:
[----:B------:R-:W-:Y:S05]  /*56d0*/  BSYNC B0 ;  /* 0x0000000000007941 */ /* 0x000fea0003800000 */
.L_x_11:
        /* <DEDUP_REMOVED lines=16> */
.L_x_14:
[----:B------:R-:W-:Y:S05]  /*57e0*/  BSYNC B0 ;  /* 0x0000000000007941 */ /* 0x000fea0003800000 */
.L_x_13:
        /* <DEDUP_REMOVED lines=16> */
.L_x_16:
[----:B------:R-:W-:Y:S05]  /*58f0*/  BSYNC B0 ;  /* 0x0000000000007941 */ /* 0x000fea0003800000 */
.L_x_15:
        /* <DEDUP_REMOVED lines=16> */
.L_x_18:
[----:B------:R-:W-:Y:S05]  /*5a00*/  BSYNC B0 ;  /* 0x0000000000007941 */ /* 0x000fea0003800000 */
.L_x_17:
[----:B------:R-:W-:Y:S01]  /*5a10*/  IADD3 R0, R8, 0x38, RZ ;  /* 0x0000003808007810 */ /* 0x000fe20007ffe0ff */
[----:B------:R-:W-:Y:S03]  /*5a20*/  BSSY B0, `(.L_x_19) ;  /* 0x000000e000007945 */ /* 0x000fe60003800000 */
[----:B------:R-:W-:-:S04]  /*5a30*/  ISETP.GE.AND P1, PT, R0, R20, PT ;  /* 0x000000140000720c */ /* 0x000fc80003f26270 */
[----:B------:R-:W-:-:S13]  /*5a40*/  ISETP.GE.OR P0, PT, R4, c[0x0][0x324], P1 ;  /* 0x0000c90004007a0c */ /* 0x000fda0000f06670 */
[----:B------:R-:W-:Y:S05]  /*5a50*/  @P0 BRA `(.L_x_20) ;  /* 0x000000a000000947 */ /* 0x000fea0003800000 */
[----:B------:R-:W-:-:S04]  /*5a60*/  IADD3 R0, P0, R2, 0x38, RZ ;  /* 0x0000003802007810 */ /* 0x000fc80007f1e0ff */
[----:B------:R-:W-:-:S05]  /*5a70*/  IADD3.X R6, RZ, R3, RZ, P0, !PT ;  /* 0x00000003ff067210 */ /* 0x000fca00007fe4ff */
[----:B------:R-:W-:Y:S01]  /*5a80*/  IMAD R11, R6, c[0x0][0x330], RZ ;  /* 0x0000cc00060b7a24 */ /* 0x000fe200078e02ff */
[----:B------:R-:W-:-:S05]  /*5a90*/  MOV R6, R10 ;  /* 0x0000000a00067202 */ /* 0x000fca0000000f00 */
[----:B------:R-:W-:-:S04]  /*5aa0*/  IMAD.WIDE.U32 R8, R0, c[0x0][0x330], R6 ;  /* 0x0000cc0000087a25 */ /* 0x000fc800078e0006 */
[----:B------:R-:W-:Y:S01]  /*5ab0*/  IMAD R0, R0, c[0x0][0x334], R11 ;  /* 0x0000cd0000007a24 */ /* 0x000fe200078e020b */
[----:B------:R-:W-:-:S04]  /*5ac0*/  LEA R6, P0, R8, c[0x0][0x318], 0x1 ;  /* 0x0000c60008067a11 */ /* 0x000fc800078008ff */
[----:B------:R-:W-:-:S04]  /*5ad0*/  IADD3 R0, R9, R0, RZ ;  /* 0x0000000009007210 */ /* 0x000fc80007ffe0ff */
[----:B------:R-:W-:-:S05]  /*5ae0*/  LEA.HI.X R7, R8, c[0x0][0x31c], R0, 0x1, P0 ;  /* 0x0000c70008077a11 */ /* 0x000fca00000f0c00 */
[----:B------:R2:W-:Y:S02]  /*5af0*/  STG.E.128 [R6.64], R48 ;  /* 0x0000003006007986 */ /* 0x0005e4000c101d12 */
.L_x_20:
[----:B------:R-:W-:Y:S05]  /*5b00*/  BSYNC B0 ;  /* 0x0000000000007941 */ /* 0x000fea0003800000 */
.L_x_19:
[----:B------:R-:W-:Y:S01]  /*5b10*/  IMAD R0, R23, c[0x0][0x308], RZ ;  /* 0x0000c20017007a24 */ /* 0x000fe200078e02ff */
[----:B------:R-:W-:Y:S01]  /*5b20*/  ISETP.NE.AND P0, PT, R21, RZ, PT ;  /* 0x000000ff1500720c */ /* 0x000fe20003f05270 */
[----:B--2---:R-:W-:Y:S01]  /*5b30*/  IMAD.WIDE.U32 R6, R22, c[0x0][0x308], R4 ;  /* 0x0000c20016067a25 */ /* 0x004fe200078e0004 */
[----:B------:R-:W-:Y:S01]  /*5b40*/  ULDC.64 UR4, c[0x0][0x310] ;  /* 0x0000c40000047ab9 */ /* 0x000fe20000000a00 */
[----:B------:R-:W-:Y:S01]  /*5b50*/  BSSY B0, `(.L_x_21) ;  /* 0x0000012000007945 */ /* 0x000fe20003800000 */
[----:B------:R-:W-:Y:S01]  /*5b60*/  ISETP.GE.OR P0, PT, R4, c[0x0][0x2f4], P0 ;  /* 0x0000bd0004007a0c */ /* 0x000fe20000706670 */
[----:B------:R-:W-:Y:S01]  /*5b70*/  IMAD R0, R22, c[0x0][0x30c], R0 ;  /* 0x0000c30016007a24 */ /* 0x000fe200078e0200 */
[----:B------:R-:W-:-:S04]  /*5b80*/  UIMAD UR4, UR6, UR4, URZ ;  /* 0x00000004060472a4 */ /* 0x000fc8000f8e023f */
[----:B------:R-:W-:Y:S01]  /*5b90*/  IADD3 R7, R7, R0, RZ ;  /* 0x0000000007077210 */ /* 0x000fe20007ffe0ff */
[----:B------:R-:W-:Y:S01]  /*5ba0*/  UIMAD UR4, UR12, UR5, UR4 ;  /* 0x000000050c0472a4 */ /* 0x000fe2000f8e0204 */
[----:B------:R-:W-:-:S05]  /*5bb0*/  MOV R0, UR12 ;  /* 0x0000000c00007c02 */ /* 0x000fca0008000f00 */
[----:B------:R-:W-:-:S05]  /*5bc0*/  IMAD.WIDE.U32 R8, R0, c[0x0][0x310], R6 ;  /* 0x0000c40000087a25 */ /* 0x000fca00078e0006 */
[----:B------:R-:W-:Y:S01]  /*5bd0*/  IADD3 R7, R9, UR4, RZ ;  /* 0x0000000409077c10 */ /* 0x000fe2000fffe0ff */
[----:B------:R-:W-:Y:S05]  /*5be0*/  @P0 BRA `(.L_x_22) ;  /* 0x0000008000000947 */ /* 0x000fea0003800000 */
[----:B------:R-:W-:Y:S01]  /*5bf0*/  MOV R6, R8 ;  /* 0x0000000800067202 */ /* 0x000fe20000000f00 */
[----:B------:R-:W-:-:S04]  /*5c00*/  IMAD R0, R3, c[0x0][0x300], RZ ;  /* 0x0000c00003007a24 */ /* 0x000fc800078e02ff */
[----:B------:R-:W-:-:S04]  /*5c10*/  IMAD.WIDE.U32 R10, R2, c[0x0][0x300], R6 ;  /* 0x0000c000020a7a25 */ /* 0x000fc800078e0006 */
[----:B------:R-:W-:Y:S01]  /*5c20*/  IMAD R0, R2, c[0x0][0x304], R0 ;  /* 0x0000c10002007a24 */ /* 0x000fe200078e0200 */
[----:B------:R-:W-:-:S04]  /*5c30*/  LEA R12, P0, R10, c[0x0][0x2e8], 0x1 ;  /* 0x0000ba000a0c7a11 */ /* 0x000fc800078008ff */
[----:B------:R-:W-:-:S04]  /*5c40*/  IADD3 R0, R11, R0, RZ ;  /* 0x000000000b007210 */ /* 0x000fc80007ffe0ff */
[----:B------:R-:W-:-:S05]  /*5c50*/  LEA.HI.X R13, R10, c[0x0][0x2ec], R0, 0x1, P0 ;  /* 0x0000bb000a0d7a11 */ /* 0x000fca00000f0c00 */
[----:B------:R2:W-:Y:S02]  /*5c60*/  STG.E.128 [R12.64], R52 ;  /* 0x000000340c007986 */ /* 0x0005e4000c101d12 */
.L_x_22:
[----:B------:R-:W-:Y:S05]  /*5c70*/  BSYNC B0 ;  /* 0x0000000000007941 */ /* 0x000fea0003800000 */
.L_x_21:
[----:B------:R-:W-:Y:S01]  /*5c80*/  ISETP.NE.AND P0, PT, R16, RZ, PT ;  /* 0x000000ff1000720c */ /* 0x000fe20003f05270 */
[----:B------:R-:W-:Y:S03]  /*5c90*/  BSSY B0, `(.L_x_23) ;  /* 0x000000e000007945 */ /* 0x000fe60003800000 */
[----:B------:R-:W-:-:S13]  /*5ca0*/  ISETP.GE.OR P0, PT, R4, c[0x0][0x2f4], P0 ;  /* 0x0000bd0004007a0c */ /* 0x000fda0000706670 */
[----:B------:R-:W-:Y:S05]  /*5cb0*/  @P0 BRA `(.L_x_24) ;  /* 0x000000b000000947 */ /* 0x000fea0003800000 */
[----:B------:R-:W-:Y:S02]  /*5cc0*/  IADD3 R0, P0, R2, 0x8, RZ ;  /* 0x0000000802007810 */ /* 0x000fe40007f1e0ff */
[----:B------:R-:W-:-:S03]  /*5cd0*/  MOV R11, R7 ;  /* 0x00000007000b7202 */ /* 0x000fc60000000f00 */
[----:B------:R-:W-:-:S04]  /*5ce0*/  IMAD.X R10, RZ, RZ, R3, P0 ;  /* 0x000000ffff0a7224 */ /* 0x000fc800000e0603 */
[----:B--2---:R-:W-:Y:S02]  /*5cf0*/  IMAD R12, R10, c[0x0][0x300], RZ ;  /* 0x0000c0000a0c7a24 */ /* 0x004fe400078e02ff */
[----:B------:R-:W-:-:S04]  /*5d00*/  IMAD.MOV.U32 R10, RZ, RZ, R8 ;  /* 0x000000ffff0a7224 */ /* 0x000fc800078e0008 */
[----:B------:R-:W-:-:S04]  /*5d10*/  IMAD.WIDE.U32 R10, R0, c[0x0][0x300], R10 ;  /* 0x0000c000000a7a25 */ /* 0x000fc800078e000a */
[----:B------:R-:W-:Y:S01]  /*5d20*/  IMAD R0, R0, c[0x0][0x304], R12 ;  /* 0x0000c10000007a24 */ /* 0x000fe200078e020c */
[----:B------:R-:W-:-:S04]  /*5d30*/  LEA R12, P0, R10, c[0x0][0x2e8], 0x1 ;  /* 0x0000ba000a0c7a11 */ /* 0x000fc800078008ff */
[----:B------:R-:W-:-:S04]  /*5d40*/  IADD3 R0, R11, R0, RZ ;  /* 0x000000000b007210 */ /* 0x000fc80007ffe0ff */
[----:B------:R-:W-:-:S05]  /*5d50*/  LEA.HI.X R13, R10, c[0x0][0x2ec], R0, 0x1, P0 ;  /* 0x0000bb000a0d7a11 */ /* 0x000fca00000f0c00 */
[----:B------:R2:W-:Y:S02]  /*5d60*/  STG.E.128 [R12.64], R56 ;  /* 0x000000380c007986 */ /* 0x0005e4000c101d12 */
.L_x_24:
[----:B------:R-:W-:Y:S05]  /*5d70*/  BSYNC B0 ;  /* 0x0000000000007941 */ /* 0x000fea0003800000 */
.L_x_23:
[----:B------:R-:W-:Y:S01]  /*5d80*/  ISETP.GE.OR P6, PT, R4, c[0x0][0x2f4], P6 ;  /* 0x0000bd0004007a0c */ /* 0x000fe200037c6670 */
[----:B------:R-:W-:-:S12]  /*5d90*/  BSSY B0, `(.L_x_25) ;  /* 0x000000d000007945 */ /* 0x000fd80003800000 */
        /* <DEDUP_REMOVED lines=12> */
.L_x_26:
[----:B------:R-:W-:Y:S05]  /*5e60*/  BSYNC B0 ;  /* 0x0000000000007941 */ /* 0x000fea0003800000 */
.L_x_25:
        /* <DEDUP_REMOVED lines=14> */
.L_x_28:
[----:B------:R-:W-:Y:S05]  /*5f50*/  BSYNC B0 ;  /* 0x0000000000007941 */ /* 0x000fea0003800000 */
.L_x_27:
        /* <DEDUP_REMOVED lines=14> */
.L_x_30:
[----:B------:R-:W-:Y:S05]  /*6040*/  BSYNC B0 ;  /* 0x0000000000007941 */ /* 0x000fea0003800000 */
.L_x_29:
        /* <DEDUP_REMOVED lines=14> */
.L_x_32:
[----:B------:R-:W-:Y:S05]  /*6130*/  BSYNC B0 ;  /* 0x0000000000007941 */ /* 0x000fea0003800000 */
.L_x_31:
        /* <DEDUP_REMOVED lines=14> */
.L_x_34:
[----:B------:R-:W-:Y:S05]  /*6220*/  BSYNC B0 ;  /* 0x0000000000007941 */ /* 0x000fea0003800000 */
.L_x_33:
[----:B------:R-:W-:-:S13]  /*6230*/  ISETP.GE.OR P1, PT, R4, c[0x0][0x2f4], P1 ;  /* 0x0000bd0004007a0c */ /* 0x000fda0000f26670 */
[----:B------:R-:W-:Y:S05]  /*6240*/  @P1 EXIT ;  /* 0x000000000000194d */ /* 0x000fea0003800000 */
[----:B------:R-:W-:-:S05]  /*6250*/  IADD3 R0, P0, R2, 0x38, RZ ;  /* 0x0000003802007810 */ /* 0x000fca0007f1e0ff */
[----:B------:R-:W-:Y:S01]  /*6260*/  IMAD.X R2, RZ, RZ, R3, P0 ;  /* 0x000000ffff027224 */ /* 0x000fe200000e0603 */
[----:B------:R-:W-:-:S03]  /*6270*/  MOV R3, R7 ;  /* 0x0000000700037202 */ /* 0x000fc60000000f00 */
[----:B------:R-:W-:Y:S02]  /*6280*/  IMAD R6, R2, c[0x0][0x300], RZ ;  /* 0x0000c00002067a24 */ /* 0x000fe400078e02ff */
[----:B------:R-:W-:-:S04]  /*6290*/  IMAD.MOV.U32 R2, RZ, RZ, R8 ;  /* 0x000000ffff027224 */ /* 0x000fc800078e0008 */
[----:B------:R-:W-:-:S04]  /*62a0*/  IMAD.WIDE.U32 R4, R0, c[0x0][0x300], R2 ;  /* 0x0000c00000047a25 */ /* 0x000fc800078e0002 */
[----:B------:R-:W-:Y:S01]  /*62b0*/  IMAD R0, R0, c[0x0][0x304], R6 ;  /* 0x0000c10000007a24 */ /* 0x000fe200078e0206 */
[----:B------:R-:W-:-:S04]  /*62c0*/  LEA R2, P0, R4, c[0x0][0x2e8], 0x1 ;  /* 0x0000ba0004027a11 */ /* 0x000fc800078008ff */
[----:B------:R-:W-:-:S04]  /*62d0*/  IADD3 R0, R5, R0, RZ ;  /* 0x0000000005007210 */ /* 0x000fc80007ffe0ff */
[----:B------:R-:W-:-:S05]  /*62e0*/  LEA.HI.X R3, R4, c[0x0][0x2ec], R0, 0x1, P0 ;  /* 0x0000bb0004037a11 */ /* 0x000fca00000f0c00 */
[----:B------:R-:W-:Y:S01]  /*62f0*/  STG.E.128 [R2.64], R80 ;  /* 0x0000005002007986 */ /* 0x000fe2000c101d12 */
[----:B------:R-:W-:Y:S05]  /*6300*/  EXIT ;  /* 0x000000000000794d */ /* 0x000fea0003800000 */
.L_x_35:
[----:B------:R-:W-:-:S00]  /*6310*/  BRA `(.L_x_35) ;  /* 0xfffffff000007947 */ /* 0x000fc0000383ffff */
[----:B------:R-:W-:-:S00]  /*6320*/  NOP ;  /* 0x0000000000007918 */ /* 0x000fc00000000000 */
        /* <DEDUP_REMOVED lines=13> */
.L_x_1146:


//--------------------- .text._ZN7cutlass13device_kernelIN5flash19enable_sm80_to_sm89INS1_16FlashAttnBwdSm80INS1_25CollectiveMainloopBwdSm80ILi1ELi1EN4cute5tupleIJNS5_1CILi32EEENS7_ILi64EEENS7_ILi256EEEEEENS_6half_tEfNS_4arch4Sm80ELb0ELb0ELb0ELb0ELb0ELb0ELb0ELb0ELi2ELi2ELi2ELi1ELb1EEENS1_24CollectiveEpilogueBwdGQAISB_fSE_Li256ELb0ELb0EEENS1_19SingleTileSchedulerILb0ELb0ELb0ELi64EEEEEEEEEvNT_6ParamsE --------------------------
	.section	.text._ZN7cutlass13device_kernelIN5flash19enable_sm80_to_sm89INS1_16FlashAttnBwdSm80INS1_25CollectiveMainloopBwdSm80ILi1ELi1EN4cute5tupleIJNS5_1CILi32EEENS7_ILi64EEENS7_ILi256EEEEEENS_6half_tEfNS_4arch4Sm80ELb0ELb0ELb0ELb0ELb0ELb0ELb0ELb0ELi2ELi2ELi2ELi1ELb1EEENS1_24CollectiveEpilogueBwdGQAISB_fSE_Li256ELb0ELb0EEENS1_19SingleTileSchedulerILb0ELb0ELb0ELi64EEEEEEEEEvNT_6ParamsE,"ax",@progbits
	.sectioninfo	@"SHI_REGISTERS=255"
	.align	128
.text._ZN7cutlass13device_kernelIN5flash19enable_sm80_to_sm89INS1_16FlashAttnBwdSm80INS1_25CollectiveMainloopBwdSm80ILi1ELi1EN4cute5tupleIJNS5_1CILi32EEENS7_ILi64EEENS7_ILi256EEEEEENS_6half_tEfNS_4arch4Sm80ELb0ELb0ELb0ELb0ELb0ELb0ELb0ELb0ELi2ELi2ELi2ELi1ELb1EEENS1_24CollectiveEpilogueBwdGQAISB_fSE_Li256ELb0ELb0EEENS1_19SingleTileSchedulerILb0ELb0ELb0ELi64EEEEEEEEEvNT_6ParamsE:
        .type           _ZN7cutlass13device_kernelIN5flash19enable_sm80_to_sm89INS1_16FlashAttnBwdSm80INS1_25CollectiveMainloopBwdSm80ILi1ELi1EN4cute5tupleIJNS5_1CILi32EEENS7_ILi64EEENS7_ILi256EEEEEENS_6half_tEfNS_4arch4Sm80ELb0ELb0ELb0ELb0ELb0ELb0ELb0ELb0ELi2ELi2ELi2ELi1ELb1EEENS1_24CollectiveEpilogueBwdGQAISB_fSE_Li256ELb0ELb0EEENS1_19SingleTileSchedulerILb0ELb0ELb0ELi64EEEEEEEEEvNT_6ParamsE,@function
        .size           _ZN7cutlass13device_kernelIN5flash19enable_sm80_to_sm89INS1_16FlashAttnBwdSm80INS1_25CollectiveMainloopBwdSm80ILi1ELi1EN4cute5tupleIJNS5_1CILi32EEENS7_ILi64EEENS7_ILi256EEEEEENS_6half_tEfNS_4arch4Sm80ELb0ELb0ELb0ELb0ELb0ELb0ELb0ELb0ELi2ELi2ELi2ELi1ELb1EEENS1_24CollectiveEpilogueBwdGQAISB_fSE_Li256ELb0ELb0EEENS1_19SingleTileSchedulerILb0ELb0ELb0ELi64EEEEEEEEEvNT_6ParamsE,(.L_x_1147 - _ZN7cutlass13device_kernelIN5flash19enable_sm80_to_sm89INS1_16FlashAttnBwdSm80INS1_25CollectiveMainloopBwdSm80ILi1ELi1EN4cute5tupleIJNS5_1CILi32EEENS7_ILi64EEENS7_ILi256EEEEEENS_6half_tEfNS_4arch4Sm80ELb0ELb0ELb0ELb0ELb0ELb0ELb0ELb0ELi2ELi2ELi2ELi1ELb1EEENS1_24CollectiveEpilogueBwdGQAISB_fSE_Li256ELb0ELb0EEENS1_19SingleTileSchedulerILb0ELb0ELb0ELi64EEEEEEEEEvNT_6ParamsE)
        .other          _ZN7cutlass13device_kernelIN5flash19enable_sm80_to_sm89INS1_16FlashAttnBwdSm80INS1_25CollectiveMainloopBwdSm80ILi1ELi1EN4cute5tupleIJNS5_1CILi32EEENS7_ILi64EEENS7_ILi256EEEEEENS_6half_tEfNS_4arch4Sm80ELb0ELb0ELb0ELb0ELb0ELb0ELb0ELb0ELi2ELi2ELi2ELi1ELb1EEENS1_24CollectiveEpilogueBwdGQAISB_fSE_Li256ELb0ELb0EEENS1_19SingleTileSchedulerILb0ELb0ELb0ELi64EEEEEEEEEvNT_6ParamsE,@"STO_CUDA_ENTRY STV_DEFAULT"
_ZN7cutlass13device_kernelIN5flash19enable_sm80_to_sm89INS1_16FlashAttnBwdSm80INS1_25CollectiveMainloopBwdSm80ILi1ELi1EN4cute5tupleIJNS5_1CILi32EEENS7_ILi64EEENS7_ILi256EEEEEENS_6half_tEfNS_4arch4Sm80ELb0ELb0ELb0ELb0ELb0ELb0ELb0ELb0ELi2ELi2ELi2ELi1ELb1EEENS1_24CollectiveEpilogueBwdGQAISB_fSE_Li256ELb0ELb0EEENS1_19SingleTileSchedulerILb0ELb0ELb0ELi64EEEEEEEEEvNT_6ParamsE:
        /* <DEDUP_REMOVED lines=17> */
[----:B------:R-:W-:Y:S01]  /*0110*/  ULDC.64 UR18, c[0x0][0x118] ;  /* 0x0000460000127ab9 */ /* 0x000fe20000000a00 */
[----:B------:R-:W-:Y:S01]  /*0120*/  CS2R R142, SRZ ;  /* 0x00000000008e7805 */ /* 0x000fe2000001ff00 */
[----:B------:R-:W-:Y:S01]  /*0130*/  UIMAD UR13, UR12, UR5, UR4 ;  /* 0x000000050c0d72a4 */ /* 0x000fe2000f8e0204 */
[----:B------:R-:W-:Y:S01]  /*0140*/  CS2R R140, SRZ ;  /* 0x00000000008c7805 */ /* 0x000fe2000001ff00 */
[----:B------:R-:W-:Y:S01]  /*0150*/  CS2R R146, SRZ ;  /* 0x0000000000927805 */ /* 0x000fe2000001ff00 */
[----:B------:R-:W-:Y:S01]  /*0160*/  ULDC.64 UR4, c[0x0][0x278] ;  /* 0x00009e0000047ab9 */ /* 0x000fe20000000a00 */
[----:B------:R-:W-:Y:S01]  /*0170*/  CS2R R144, SRZ ;  /* 0x0000000000907805 */ /* 0x000fe2000001ff00 */
[----:B------:R-:W-:Y:S01]  /*0180*/  UIMAD UR8, UR10, UR4, URZ ;  /* 0x000000040a0872a4 */ /* 0x000fe2000f8e023f */
[----:B------:R-:W-:Y:S01]  /*0190*/  CS2R R138, SRZ ;  /* 0x00000000008a7805 */ /* 0x000fe2000001ff00 */
[----:B------:R-:W-:Y:S01]  /*01a0*/  UIMAD.WIDE.U32 UR14, UR12, UR4, URZ ;  /* 0x000000040c0e72a5 */ /* 0x000fe2000f8e003f */
[----:B------:R-:W-:Y:S01]  /*01b0*/  CS2R R136, SRZ ;  /* 0x0000000000887805 */ /* 0x000fe2000001ff00 */
[----:B------:R-:W-:Y:S01]  /*01c0*/  UIMAD UR8, UR12, UR5, UR8 ;  /* 0x000000050c0872a4 */ /* 0x000fe2000f8e0208 */
[--C-:B-1----:R-:W-:Y:S01]  /*01d0*/  IMAD.MOV.U32 R154, RZ, RZ, R2.reuse ;  /* 0x000000ffff9a7224 */ /* 0x102fe200078e0002 */
[----:B--2---:R-:W-:Y:S01]  /*01e0*/  UIMAD.WIDE.U32 UR16, UR11, UR7, URZ ;  /* 0x000000070b1072a5 */ /* 0x004fe2000f8e003f */
[----:B------:R-:W-:Y:S01]  /*01f0*/  IMAD.MOV.U32 R154, RZ, RZ, R2 ;  /* 0x000000ffff9a7224 */ /* 0x000fe200078e0002 */
[----:B------:R-:W-:Y:S01]  /*0200*/  UMOV UR6, UR11 ;  /* 0x0000000b00067c82 */ /* 0x000fe20008000000 */
[----:B------:R1:W-:Y:S01]  /*0210*/  STL [R1+0x70], R2 ;  /* 0x0000700201007387 */ /* 0x0003e20000100800 */
[----:B------:R-:W-:Y:S01]  /*0220*/  ULDC UR7, c[0x0][0x250] ;  /* 0x0000940000077ab9 */ /* 0x000fe20000000800 */
[C---:B------:R-:W-:Y:S01]  /*0230*/  IMAD.SHL.U32 R4, R154.reuse, 0x4, RZ ;  /* 0x000000049a047824 */ /* 0x040fe200078e00ff */
[----:B------:R-:W-:Y:S01]  /*0240*/  SHF.R.S32.HI R31, RZ, 0x1f, R154 ;  /* 0x0000001fff1f7819 */ /* 0x000fe2000001149a */
[----:B------:R-:W-:Y:S01]  /*0250*/  @UP0 USHF.R.U32.HI UR6, URZ, UR7, UR17 ;  /* 0x000000073f060299 */ /* 0x000fe20008011611 */
[----:B------:R-:W-:Y:S01]  /*0260*/  IMAD.U32 R3, RZ, RZ, UR11 ;  /* 0x0000000bff037e24 */ /* 0x000fe2000f8e00ff */
[----:B------:R-:W-:Y:S01]  /*0270*/  ULDC.64 UR4, c[0x0][0x1e0] ;  /* 0x0000780000047ab9 */ /* 0x000fe20000000a00 */
[-C--:B------:R-:W-:Y:S01]  /*0280*/  LEA.HI R29, R31, R154.reuse, RZ, 0x3 ;  /* 0x0000009a1f1d7211 */ /* 0x080fe200078f18ff */
[----:B------:R-:W-:Y:S01]  /*0290*/  USHF.R.S32.HI UR9, URZ, 0x1f, UR6 ;  /* 0x0000001f3f097899 */ /* 0x000fe20008011406 */
[--C-:B------:R-:W-:Y:S01]  /*02a0*/  SHF.R.S32.HI R5, RZ, 0x1f, R4.reuse ;  /* 0x0000001fff057819 */ /* 0x100fe20000011404 */
[----:B------:R-:W-:Y:S01]  /*02b0*/  UIADD3 UR8, UR15, UR8, URZ ;  /* 0x000000080f087290 */ /* 0x000fe2000fffe03f */
[----:B------:R-:W-:Y:S01]  /*02c0*/  LOP3.LUT R0, R29, 0xfffffff8, RZ, 0xc0, !PT ;  /* 0xfffffff81d007812 */ /* 0x000fe200078ec0ff */
[----:B------:R-:W-:Y:S01]  /*02d0*/  UIMAD UR4, UR9, UR4, URZ ;  /* 0x00000004090472a4 */ /* 0x000fe2000f8e023f */
[----:B------:R-:W-:Y:S01]  /*02e0*/  SHF.R.S32.HI R38, RZ, 0x3, R29 ;  /* 0x00000003ff267819 */ /* 0x000fe2000001141d */
[----:B------:R2:W-:Y:S01]  /*02f0*/  STL.64 [R1+0x78], R4 ;  /* 0x0000780401007387 */ /* 0x0005e20000100a00 */
[----:B------:R-:W-:Y:S01]  /*0300*/  IMAD.WIDE.U32 R20, R3, c[0x0][0x288], R4 ;  /* 0x0000a20003147a25 */ /* 0x000fe200078e0004 */
[----:B------:R-:W-:Y:S01]  /*0310*/  UIMAD UR7, UR6, UR5, UR4 ;  /* 0x00000005060772a4 */ /* 0x000fe2000f8e0204 */
[----:B------:R-:W-:Y:S01]  /*0320*/  SHF.R.S32.HI R39, RZ, 0x1f, R38 ;  /* 0x0000001fff277819 */ /* 0x000fe20000011426 */
[----:B------:R-:W-:Y:S01]  /*0330*/  CS2R R134, SRZ ;  /* 0x0000000000867805 */ /* 0x000fe2000001ff00 */
        /* <DEDUP_REMOVED lines=16> */
[----:B------:R1:W-:Y:S01]  /*0440*/  STL.64 [R1+0x58], R38 ;  /* 0x0000582601007387 */ /* 0x0003e20000100a00 */
[----:B------:R-:W-:Y:S01]  /*0450*/  UIMAD UR4, UR12, UR5, UR4 ;  /* 0x000000050c0472a4 */ /* 0x000fe2000f8e0204 */
[----:B------:R-:W-:Y:S01]  /*0460*/  IMAD.SHL.U32 R6, R38, 0x40, RZ ;  /* 0x0000004026067824 */ /* 0x000fe200078e00ff */
[----:B------:R-:W-:Y:S01]  /*0470*/  IADD3 R3, R3, UR16, RZ ;  /* 0x0000001003037c10 */ /* 0x000fe2000fffe0ff */
[----:B------:R-:W-:Y:S01]  /*0480*/  IMAD.U32 R23, RZ, RZ, UR11 ;  /* 0x0000000bff177e24 */ /* 0x000fe2000f8e00ff */
[----:B------:R-:W-:Y:S01]  /*0490*/  LEA R26, P2, R12, c[0x0][0x258], 0x2 ;  /* 0x000096000c1a7a11 */ /* 0x000fe200078410ff */
[----:B--2---:R-:W-:Y:S01]  /*04a0*/  IMAD.WIDE.U32 R4, R0, c[0x0][0x1e0], R14 ;  /* 0x0000780000047a25 */ /* 0x004fe200078e000e */
[----:B------:R-:W-:Y:S01]  /*04b0*/  ISETP.GE.AND P4, PT, R14, c[0x0][0x1cc], PT ;  /* 0x000073000e007a0c */ /* 0x000fe20003f86270 */
[----:B------:R-:W-:Y:S01]  /*04c0*/  CS2R R132, SRZ ;  /* 0x0000000000847805 */ /* 0x000fe2000001ff00 */
[----:B------:R-:W-:Y:S01]  /*04d0*/  ISETP.GE.AND P3, PT, R28, c[0x0][0x1cc], PT ;  /* 0x000073001c007a0c */ /* 0x000fe20003f66270 */
[----:B------:R-:W-:Y:S01]  /*04e0*/  IMAD.U32 R0, RZ, RZ, UR12 ;  /* 0x0000000cff007e24 */ /* 0x000fe2000f8e00ff */
[----:B------:R-:W-:Y:S01]  /*04f0*/  IADD3 R5, R5, UR7, RZ ;  /* 0x0000000705057c10 */ /* 0x000fe2000fffe0ff */
[----:B------:R-:W-:Y:S01]  /*0500*/  ULDC.64 UR6, c[0x0][0x270] ;  /* 0x00009c0000067ab9 */ /* 0x000fe20000000a00 */
[----:B------:R-:W-:Y:S01]  /*0510*/  IMAD.WIDE.U32 R2, R8, c[0x0][0x1b8], R2 ;  /* 0x00006e0008027a25 */ /* 0x000fe200078e0002 */
[----:B------:R-:W-:Y:S01]  /*0520*/  UIMAD UR6, UR9, UR6, URZ ;  /* 0x00000006090672a4 */ /* 0x000fe2000f8e023f */
[----:B------:R-:W-:Y:S01]  /*0530*/  IADD3 R25, R14, 0x80, RZ ;  /* 0x000000800e197810 */ /* 0x000fe20007ffe0ff */
[----:B------:R-:W-:Y:S01]  /*0540*/  CS2R R126, SRZ ;  /* 0x00000000007e7805 */ /* 0x000fe2000001ff00 */
        /* <DEDUP_REMOVED lines=32> */
[----:B------:R-:W-:Y:S01]  /*0750*/  IMAD.IADD R0, R7, 0x1, R10 ;  /* 0x0000000107007824 */ /* 0x000fe200078e020a */
[----:B------:R-:W-:Y:S01]  /*0760*/  CS2R R124, SRZ ;  /* 0x00000000007c7805 */ /* 0x000fe2000001ff00 */
[----:B------:R-:W-:Y:S01]  /*0770*/  IMAD.IADD R5, R5, 0x1, R11 ;  /* 0x0000000105057824 */ /* 0x000fe200078e020b */
[----:B------:R-:W-:Y:S01]  /*0780*/  LOP3.LUT R10, R22, R9, R3, 0xf6, !PT ;  /* 0x00000009160a7212 */ /* 0x000fe200078ef603 */
[----:B------:R-:W-:Y:S01]  /*0790*/  IMAD.MOV.U32 R7, RZ, RZ, c[0x0][0x1dc] ;  /* 0x00007700ff077624 */ /* 0x000fe200078e00ff */
[----:B------:R-:W-:Y:S01]  /*07a0*/  LEA.HI.X R3, R6, c[0x0][0x1c4], R0, 0x1, P1 ;  /* 0x0000710006037a11 */ /* 0x000fe200008f0c00 */
[----:B------:R-:W-:Y:S01]  /*07b0*/  IMAD.MOV.U32 R0, RZ, RZ, c[0x0][0x1a8] ;  /* 0x00006a00ff007624 */ /* 0x000fe200078e00ff */
[----:B------:R-:W-:Y:S01]  /*07c0*/  LEA.HI.X R9, R4, c[0x0][0x194], R5, 0x1, P0 ;  /* 0x0000650004097a11 */ /* 0x000fe200000f0c05 */
[----:B------:R-:W-:Y:S01]  /*07d0*/  IMAD.MOV.U32 R6, RZ, RZ, c[0x0][0x1ac] ;  /* 0x00006b00ff067624 */ /* 0x000fe200078e00ff */
[----:B------:R-:W-:Y:S01]  /*07e0*/  CS2R R130, SRZ ;  /* 0x0000000000827805 */ /* 0x000fe2000001ff00 */
[----:B------:R-:W-:Y:S01]  /*07f0*/  IMAD.MOV.U32 R5, RZ, RZ, c[0x0][0x1d8] ;  /* 0x00007600ff057624 */ /* 0x000fe200078e00ff */
[----:B------:R-:W-:Y:S01]  /*0800*/  LEA R12, P0, R0, R8, 0x6 ;  /* 0x00000008000c7211 */ /* 0x000fe200078030ff */
[----:B------:R-:W-:Y:S01]  /*0810*/  IMAD.SHL.U32 R33, R10, 0x2, RZ ;  /* 0x000000020a217824 */ /* 0x000fe200078e00ff */
[----:B------:R-:W-:Y:S01]  /*0820*/  CS2R R128, SRZ ;  /* 0x0000000000807805 */ /* 0x000fe2000001ff00 */
        /* <DEDUP_REMOVED lines=37> */
[----:B------:R-:W-:Y:S01]  /*0a80*/  ISETP.GE.AND P6, PT, R25, c[0x0][0x1fc], PT ;  /* 0x00007f0019007a0c */ /* 0x000fe20003fc6270 */
[----:B------:R-:W-:Y:S01]  /*0a90*/  CS2R R122, SRZ ;  /* 0x00000000007a7805 */ /* 0x000fe2000001ff00 */
[----:B------:R-:W-:Y:S01]  /*0aa0*/  IMAD.WIDE.U32 R10, R23, c[0x0][0x180], R10 ;  /* 0x00006000170a7a25 */ /* 0x000fe200078e000a */
[----:B------:R2:W-:Y:S01]  /*0ab0*/  LDGSTS.E.BYPASS.LTC128B.128 [R33+0xe080], [R2.64+0x180], !P5 ;  /* 0x0e08018002217fae */ /* 0x0005e2000e901d52 */
[----:B------:R-:W-:Y:S01]  /*0ac0*/  ISETP.GE.AND P5, PT, R14, c[0x0][0x19c], PT ;  /* 0x000067000e007a0c */ /* 0x000fe20003fa6270 */
[----:B------:R-:W-:Y:S01]  /*0ad0*/  CS2R R120, SRZ ;  /* 0x0000000000787805 */ /* 0x000fe2000001ff00 */
[----:B------:R-:W-:Y:S01]  /*0ae0*/  CS2R R118, SRZ ;  /* 0x0000000000767805 */ /* 0x000fe2000001ff00 */
[----:B------:R3:W-:Y:S01]  /*0af0*/  LDGSTS.E.BYPASS.LTC128B.128 [R33+0x9080], [R4.64], !P4 ;  /* 0x0908000004217fae */ /* 0x0007e2000e101d52 */
[----:B------:R-:W-:Y:S01]  /*0b00*/  ISETP.GE.AND P4, PT, R28, c[0x0][0x19c], PT ;  /* 0x000067001c007a0c */ /* 0x000fe20003f86270 */
[----:B------:R-:W-:Y:S01]  /*0b10*/  CS2R R116, SRZ ;  /* 0x0000000000747805 */ /* 0x000fe2000001ff00 */
[----:B------:R-:W-:Y:S01]  /*0b20*/  CS2R R110, SRZ ;  /* 0x00000000006e7805 */ /* 0x000fe2000001ff00 */
[----:B------:R3:W-:Y:S01]  /*0b30*/  LDGSTS.E.BYPASS.LTC128B.128 [R33+0xb080], [R4.64+0x80], !P3 ;  /* 0x0b08008004217fae */ /* 0x0007e2000d901d52 */
[C---:B------:R-:W-:Y:S01]  /*0b40*/  ISETP.LT.OR P0, PT, R0.reuse, 0x1, P4 ;  /* 0x000000010000780c */ /* 0x040fe20002701670 */
[----:B------:R-:W-:Y:S01]  /*0b50*/  CS2R R108, SRZ ;  /* 0x00000000006c7805 */ /* 0x000fe2000001ff00 */
[----:B------:R-:W-:Y:S01]  /*0b60*/  ISETP.GE.AND P3, PT, R25, c[0x0][0x19c], PT ;  /* 0x0000670019007a0c */ /* 0x000fe20003f66270 */
[----:B------:R3:W-:Y:S01]  /*0b70*/  LDGSTS.E.BYPASS.LTC128B.128 [R33+0xd080], [R4.64+0x100], !P2 ;  /* 0x0d08010004217fae */ /* 0x0007e2000d101d52 */
[C---:B------:R-:W-:Y:S01]  /*0b80*/  ISETP.LT.OR P2, PT, R0.reuse, 0x1, P5 ;  /* 0x000000010000780c */ /* 0x040fe20002f41670 */
[----:B------:R-:W-:Y:S01]  /*0b90*/  CS2R R114, SRZ ;  /* 0x0000000000727805 */ /* 0x000fe2000001ff00 */
[----:B------:R-:W-:Y:S01]  /*0ba0*/  ISETP.LT.OR P5, PT, R0, 0x21, P5 ;  /* 0x000000210000780c */ /* 0x000fe20002fa1670 */
[----:B------:R3:W-:Y:S01]  /*0bb0*/  LDGSTS.E.BYPASS.LTC128B.128 [R33+0xf080], [R4.64+0x180], !P1 ;  /* 0x0f08018004217fae */ /* 0x0007e2000c901d52 */
[----:B------:R-:W-:Y:S01]  /*0bc0*/  ISETP.GE.AND P1, PT, R30, c[0x0][0x19c], PT ;  /* 0x000067001e007a0c */ /* 0x000fe20003f26270 */
[----:B------:R-:W-:Y:S01]  /*0bd0*/  CS2R R112, SRZ ;  /* 0x0000000000707805 */ /* 0x000fe2000001ff00 */
[C---:B------:R-:W-:Y:S01]  /*0be0*/  ISETP.LT.OR P4, PT, R0.reuse, 0x21, P4 ;  /* 0x000000210000780c */ /* 0x040fe20002781670 */
[----:B------:R-:W0:Y:S01]  /*0bf0*/  LDGDEPBAR ;  /* 0x00000000000079af */ /* 0x000e220000000000 */
[----:B------:R-:W-:Y:S01]  /*0c00*/  CS2R R106, SRZ ;  /* 0x00000000006a7805 */ /* 0x000fe2000001ff00 */
[----:B------:R-:W-:Y:S01]  /*0c10*/  CS2R R104, SRZ ;  /* 0x0000000000687805 */ /* 0x000fe2000001ff00 */
[----:B------:R-:W-:Y:S01]  /*0c20*/  CS2R R102, SRZ ;  /* 0x0000000000667805 */ /* 0x000fe2000001ff00 */
[----:B------:R-:W-:Y:S01]  /*0c30*/  CS2R R100, SRZ ;  /* 0x0000000000647805 */ /* 0x000fe2000001ff00 */
[----:B------:R-:W-:Y:S01]  /*0c40*/  CS2R R94, SRZ ;  /* 0x00000000005e7805 */ /* 0x000fe2000001ff00 */
[----:B------:R4:W-:Y:S01]  /*0c50*/  LDGSTS.E.BYPASS.LTC128B.128 [R33+0x80], [R8.64], !P2 ;  /* 0x0008000008217fae */ /* 0x0009e2000d101d52 */
[C---:B------:R-:W-:Y:S01]  /*0c60*/  ISETP.LT.OR P2, PT, R0.reuse, 0x1, P3 ;  /* 0x000000010000780c */ /* 0x040fe20001f41670 */
[----:B------:R-:W-:Y:S01]  /*0c70*/  CS2R R92, SRZ ;  /* 0x00000000005c7805 */ /* 0x000fe2000001ff00 */
[C---:B------:R-:W-:Y:S01]  /*0c80*/  ISETP.LT.OR P3, PT, R0.reuse, 0x21, P3 ;  /* 0x000000210000780c */ /* 0x040fe20001f61670 */
[----:B------:R4:W-:Y:S01]  /*0c90*/  LDGSTS.E.BYPASS.LTC128B.128 [R33+0x2080], [R8.64+0x80], !P0 ;  /* 0x0208008008217fae */ /* 0x0009e2000c101d52 */
[C---:B------:R-:W-:Y:S01]  /*0ca0*/  ISETP.LT.OR P0, PT, R0.reuse, 0x1, P1 ;  /* 0x000000010000780c */ /* 0x040fe20000f01670 */
[----:B------:R-:W-:Y:S01]  /*0cb0*/  CS2R R98, SRZ ;  /* 0x0000000000627805 */ /* 0x000fe2000001ff00 */
[----:B------:R-:W-:Y:S01]  /*0cc0*/  ISETP.LT.OR P1, PT, R0, 0x21, P1 ;  /* 0x000000210000780c */ /* 0x000fe20000f21670 */
[C---:B------:R-:W-:Y:S01]  /*0cd0*/  IMAD.SHL.U32 R0, R19.reuse, 0x40, RZ ;  /* 0x0000004013007824 */ /* 0x040fe200078e00ff */
[----:B--2---:R-:W-:Y:S01]  /*0ce0*/  SHF.R.S32.HI R2, RZ, 0x1f, R20 ;  /* 0x0000001fff027819 */ /* 0x004fe20000011414 */
[----:B------:R-:W-:Y:S01]  /*0cf0*/  CS2R R96, SRZ ;  /* 0x0000000000607805 */ /* 0x000fe2000001ff00 */
[----:B------:R-:W-:Y:S01]  /*0d00*/  CS2R R90, SRZ ;  /* 0x00000000005a7805 */ /* 0x000fe2000001ff00 */
[----:B------:R-:W-:Y:S01]  /*0d10*/  CS2R R88, SRZ ;  /* 0x0000000000587805 */ /* 0x000fe2000001ff00 */
[----:B------:R-:W-:Y:S01]  /*0d20*/  CS2R R86, SRZ ;  /* 0x0000000000567805 */ /* 0x000fe2000001ff00 */
[----:B------:R4:W-:Y:S01]  /*0d30*/  LDGSTS.E.BYPASS.LTC128B.128 [R33+0x4080], [R8.64+0x100], !P2 ;  /* 0x0408010008217fae */ /* 0x0009e2000d101d52 */
[----:B------:R-:W-:Y:S01]  /*0d40*/  LOP3.LUT P2, RZ, R19, 0x4, RZ, 0xc0, !PT ;  /* 0x0000000413ff7812 */ /* 0x000fe2000784c0ff */
[----:B------:R-:W-:Y:S01]  /*0d50*/  CS2R R84, SRZ ;  /* 0x0000000000547805 */ /* 0x000fe2000001ff00 */
[----:B---3--:R-:W-:Y:S01]  /*0d60*/  SHF.R.S32.HI R5, RZ, 0x4, R18 ;  /* 0x00000004ff057819 */ /* 0x008fe20000011412 */
[----:B------:R4:W-:Y:S01]  /*0d70*/  LDGSTS.E.BYPASS.LTC128B.128 [R33+0x6080], [R8.64+0x180], !P0 ;  /* 0x0608018008217fae */ /* 0x0009e2000c101d52 */
[----:B------:R-:W-:Y:S01]  /*0d80*/  SHF.R.S32.HI R4, RZ, 0x2, R20 ;  /* 0x00000002ff047819 */ /* 0x000fe20000011414 */
[----:B------:R-:W-:Y:S01]  /*0d90*/  CS2R R78, SRZ ;  /* 0x00000000004e7805 */ /* 0x000fe2000001ff00 */
[----:B------:R-:W-:Y:S01]  /*0da0*/  LEA.HI R3, R18, R5, RZ, 0x1 ;  /* 0x0000000512037211 */ /* 0x000fe200078f08ff */
[----:B------:R2:W-:Y:S01]  /*0db0*/  LDGSTS.E.BYPASS.LTC128B.128 [R33+0x1080], [R12.64], !P5 ;  /* 0x010800000c217fae */ /* 0x0005e2000e901d52 */
[----:B------:R-:W-:Y:S01]  /*0dc0*/  LEA.HI R2, R2, R4, RZ, 0x3 ;  /* 0x0000000402027211 */ /* 0x000fe200078f18ff */
[----:B------:R-:W-:Y:S01]  /*0dd0*/  CS2R R76, SRZ ;  /* 0x00000000004c7805 */ /* 0x000fe2000001ff00 */
[----:B------:R-:W-:Y:S01]  /*0de0*/  LOP3.LUT R16, R3, 0xfffffffe, RZ, 0xc0, !PT ;  /* 0xfffffffe03107812 */ /* 0x000fe200078ec0ff */
[----:B------:R2:W-:Y:S01]  /*0df0*/  LDGSTS.E.BYPASS.LTC128B.128 [R33+0x3080], [R12.64+0x80], !P4 ;  /* 0x030800800c217fae */ /* 0x0005e2000e101d52 */
[----:B------:R-:W-:Y:S01]  /*0e00*/  LOP3.LUT R15, R2, 0xfffffff8, RZ, 0xc0, !PT ;  /* 0xfffffff8020f7812 */ /* 0x000fe200078ec0ff */
[----:B------:R-:W-:Y:S01]  /*0e10*/  IMAD.WIDE.U32 R2, R17, c[0x0][0x210], R6 ;  /* 0x0000840011027a25 */ /* 0x000fe200078e0006 */
[----:B------:R-:W-:Y:S01]  /*0e20*/  LOP3.LUT P0, RZ, R19, 0x2, RZ, 0xc0, !PT ;  /* 0x0000000213ff7812 */ /* 0x000fe2000780c0ff */
[----:B------:R2:W-:Y:S01]  /*0e30*/  LDGSTS.E.BYPASS.LTC128B.128 [R33+0x5080], [R12.64+0x100], !P3 ;  /* 0x050801000c217fae */ /* 0x0005e2000d901d52 */
[----:B------:R-:W-:Y:S01]  /*0e40*/  LEA.HI R17, R31, R154, RZ, 0x5 ;  /* 0x0000009a1f117211 */ /* 0x000fe200078f28ff */
        /* <DEDUP_REMOVED lines=10> */
[----:B------:R-:W-:Y:S01]  /*0ef0*/  IMAD.U32 R6, RZ, RZ, UR12 ;  /* 0x0000000cff067e24 */ /* 0x000fe2000f8e00ff */
[----:B------:R-:W-:Y:S01]  /*0f00*/  ISETP.GE.AND P4, PT, R14, c[0x0][0x16c], PT ;  /* 0x00005b000e007a0c */ /* 0x000fe20003f86270 */
[----:B------:R-:W-:Y:S01]  /*0f10*/  ULDC.64 UR4, c[0x0][0x218] ;  /* 0x0000860000047ab9 */ /* 0x000fe20000000a00 */
[----:B----4-:R-:W-:Y:S01]  /*0f20*/  IMAD.U32 R8, RZ, RZ, UR12 ;  /* 0x0000000cff087e24 */ /* 0x010fe2000f8e00ff */
[----:B------:R-:W-:Y:S01]  /*0f30*/  LOP3.LUT R9, R0, 0x1c0, RZ, 0xc0, !PT ;  /* 0x000001c000097812 */ /* 0x000fe200078ec0ff */
[----:B------:R-:W-:Y:S01]  /*0f40*/  IMAD.WIDE.U32 R6, R6, c[0x0][0x188], R4 ;  /* 0x0000620006067a25 */ /* 0x000fe200078e0004 */
[----:B------:R-:W-:Y:S01]  /*0f50*/  UIMAD UR4, UR10, UR4, URZ ;  /* 0x000000040a0472a4 */ /* 0x000fe2000f8e023f */
[----:B------:R-:W-:Y:S01]  /*0f60*/  SEL R32, RZ, 0x1, P4 ;  /* 0x00000001ff207807 */ /* 0x000fe20002000000 */
[----:B------:R-:W-:Y:S01]  /*0f70*/  CS2R R82, SRZ ;  /* 0x0000000000527805 */ /* 0x000fe2000001ff00 */
[----:B------:R-:W-:Y:S01]  /*0f80*/  IMAD.WIDE.U32 R4, R8, c[0x0][0x218], R2 ;  /* 0x0000860008047a25 */ /* 0x000fe200078e0002 */
[----:B------:R-:W-:Y:S01]  /*0f90*/  LOP3.LUT R2, R9, 0x8, R29, 0xf8, !PT ;  /* 0x0000000809027812 */ /* 0x000fe200078ef81d */
[----:B------:R-:W-:Y:S01]  /*0fa0*/  UIMAD UR4, UR12, UR5, UR4 ;  /* 0x000000050c0472a4 */ /* 0x000fe2000f8e0204 */
[----:B------:R-:W-:Y:S01]  /*0fb0*/  SHF.R.U32.HI R8, RZ, 0x3, R9 ;  /* 0x00000003ff087819 */ /* 0x000fe20000011609 */
[----:B------:R-:W-:Y:S01]  /*0fc0*/  IMAD R0, R16, 0x800, R22 ;  /* 0x0000080010007824 */ /* 0x000fe200078e0216 */
[----:B------:R-:W-:Y:S01]  /*0fd0*/  IADD3 R3, R7, UR7, RZ ;  /* 0x0000000707037c10 */ /* 0x000fe2000fffe0ff */
[----:B------:R-:W-:Y:S01]  /*0fe0*/  ULDC UR7, c[0x0][0x168] ;  /* 0x00005a0000077ab9 */ /* 0x000fe20000000800 */
[----:B------:R-:W-:Y:S01]  /*0ff0*/  LOP3.LUT R2, R2, R8, RZ, 0x3c, !PT ;  /* 0x0000000802027212 */ /* 0x000fe200078e3cff */
[----:B------:R-:W-:Y:S01]  /*1000*/  UISETP.GE.AND UP0, UPT, UR7, 0x1, UPT ;  /* 0x000000010700788c */ /* 0x000fe2000bf06270 */
[----:B------:R-:W-:Y:S01]  /*1010*/  LEA R36, P3, R6, c[0x0][0x160], 0x1 ;  /* 0x0000580006247a11 */ /* 0x000fe200078608ff */
[----:B--2---:R-:W-:Y:S01]  /*1020*/  IMAD.SHL.U32 R13, R16, 0x20, RZ ;  /* 0x00000020100d7824 */ /* 0x004fe200078e00ff */
[----:B------:R-:W-:-:S04]  /*1030*/  DEPBAR.LE SB0, 0x1 ;  /* 0x000080400000791a */ /* 0x000fc80000000000 */
[----:B------:R-:W-:Y:S01]  /*1040*/  IMAD.IADD R2, R0, 0x1, R2 ;  /* 0x0000000100027824 */ /* 0x000fe200078e0202 */
[----:B------:R-:W-:Y:S01]  /*1050*/  IADD3 R0, R5, UR4, RZ ;  /* 0x0000000405007c10 */ /* 0x000fe2000fffe0ff */
[----:B------:R-:W-:Y:S01]  /*1060*/  CS2R R80, SRZ ;  /* 0x0000000000507805 */ /* 0x000fe2000001ff00 */
[----:B------:R-:W-:Y:S01]  /*1070*/  LEA R34, P1, R4, c[0x0][0x1f0], 0x1 ;  /* 0x00007c0004227a11 */ /* 0x000fe200078208ff */
[----:B------:R-:W-:Y:S01]  /*1080*/  IMAD.SHL.U32 R2, R2, 0x2, RZ ;  /* 0x0000000202027824 */ /* 0x000fe200078e00ff */
[----:B------:R-:W-:Y:S01]  /*1090*/  BAR.SYNC.DEFER_BLOCKING 0x0 ;  /* 0x0000000000007b1d */ /* 0x000fe20000010000 */
[----:B------:R-:W-:Y:S01]  /*10a0*/  LEA.HI.X R37, R6, c[0x0][0x164], R3, 0x1, P3 ;  /* 0x0000590006257a11 */ /* 0x000fe200018f0c03 */
[----:B------:R-:W-:Y:S01]  /*10b0*/  IMAD.MOV.U32 R3, RZ, RZ, 0x40 ;  /* 0x00000040ff037424 */ /* 0x000fe200078e00ff */
[----:B------:R-:W-:Y:S01]  /*10c0*/  LEA.HI.X R35, R4, c[0x0][0x1f4], R0, 0x1, P1 ;  /* 0x00007d0004237a11 */ /* 0x000fe200008f0c00 */
[----:B------:R-:W-:Y:S01]  /*10d0*/  CS2R R74, SRZ ;  /* 0x00000000004a7805 */ /* 0x000fe2000001ff00 */
[----:B------:R-:W-:Y:S01]  /*10e0*/  SEL R0, R152, 0xffffffe0, !P0 ;  /* 0xffffffe098007807 */ /* 0x000fe20004000000 */
[----:B------:R-:W-:Y:S01]  /*10f0*/  STL.64 [R1+0x88], R36 ;  /* 0x0000882401007387 */ /* 0x000fe20000100a00 */
[----:B------:R-:W-:Y:S01]  /*1100*/  SEL R3, R3, 0xffffffc0, !P2 ;  /* 0xffffffc003037807 */ /* 0x000fe20005000000 */
[----:B------:R-:W-:Y:S01]  /*1110*/  CS2R R72, SRZ ;  /* 0x0000000000487805 */ /* 0x000fe2000001ff00 */
        /* <DEDUP_REMOVED lines=8> */
[----:B------:R-:W-:Y:S01]  /*11a0*/  ISETP.GE.OR P2, PT, R25, c[0x0][0x16c], P1 ;  /* 0x00005b0019007a0c */ /* 0x000fe20000f46670 */
[----:B------:R-:W-:Y:S01]  /*11b0*/  CS2R R70, SRZ ;  /* 0x0000000000467805 */ /* 0x000fe2000001ff00 */
[----:B------:R-:W-:Y:S01]  /*11c0*/  ISETP.GE.OR P0, PT, R30, c[0x0][0x16c], P1 ;  /* 0x00005b001e007a0c */ /* 0x000fe20000f06670 */
[----:B------:R-:W-:Y:S01]  /*11d0*/  STL [R1+0x2c], R6 ;  /* 0x00002c0601007387 */ /* 0x000fe20000100800 */
[----:B------:R-:W-:Y:S01]  /*11e0*/  LOP3.LUT R0, R18, 0xfffffff0, RZ, 0xc0, !PT ;  /* 0xfffffff012007812 */ /* 0x000fe200078ec0ff */
[----:B------:R-:W-:Y:S01]  /*11f0*/  CS2R R68, SRZ ;  /* 0x0000000000447805 */ /* 0x000fe2000001ff00 */
[----:B------:R-:W-:Y:S01]  /*1200*/  ISETP.GE.OR P4, PT, R28, c[0x0][0x1fc], P1 ;  /* 0x00007f001c007a0c */ /* 0x000fe20000f86670 */
[----:B------:R-:W2:Y:S01]  /*1210*/  LDSM.16.M88.4 R164, [R2+0x8080] ;  /* 0x0080800002a4783b */ /* 0x000ea20000000200 */
[----:B------:R-:W-:Y:S01]  /*1220*/  LOP3.LUT R20, R20, 0x3ffffffc, RZ, 0xc0, !PT ;  /* 0x3ffffffc14147812 */ /* 0x000fe200078ec0ff */
[----:B------:R-:W-:Y:S01]  /*1230*/  IMAD.IADD R0, R154, 0x1, -R0 ;  /* 0x000000019a007824 */ /* 0x000fe200078e0a00 */
[----:B------:R-:W-:Y:S01]  /*1240*/  SEL R19, RZ, 0x4, P6 ;  /* 0x00000004ff137807 */ /* 0x000fe20003000000 */
[----:B------:R-:W3:Y:S01]  /*1250*/  LDSM.16.M88.4 R168, [R6+0x8080] ;  /* 0x0080800006a8783b */ /* 0x000ee20000000200 */
[----:B------:R-:W-:Y:S01]  /*1260*/  CS2R R62, SRZ ;  /* 0x00000000003e7805 */ /* 0x000fe2000001ff00 */
[----:B------:R-:W-:Y:S01]  /*1270*/  CS2R R60, SRZ ;  /* 0x00000000003c7805 */ /* 0x000fe2000001ff00 */
[----:B------:R-:W-:Y:S01]  /*1280*/  SHF.R.S32.HI R7, RZ, 0x1f, R0 ;  /* 0x0000001fff077819 */ /* 0x000fe20000011400 */
[----:B------:R-:W4:Y:S01]  /*1290*/  LDSM.16.M88.4 R172, [R5+0x8080] ;  /* 0x0080800005ac783b */ /* 0x000f220000000200 */
[----:B------:R-:W-:Y:S01]  /*12a0*/  CS2R R66, SRZ ;  /* 0x0000000000427805 */ /* 0x000fe2000001ff00 */
[----:B------:R-:W-:Y:S01]  /*12b0*/  CS2R R64, SRZ ;  /* 0x0000000000407805 */ /* 0x000fe2000001ff00 */
[----:B------:R-:W-:Y:S01]  /*12c0*/  LEA.HI R7, R7, R0, RZ, 0x3 ;  /* 0x0000000007077211 */ /* 0x000fe200078f18ff */
[----:B------:R-:W2:Y:S01]  /*12d0*/  LDSM.16.M88.4 R176, [R4+0x8080] ;  /* 0x0080800004b0783b */ /* 0x000ea20000000200 */
[----:B------:R-:W-:Y:S01]  /*12e0*/  CS2R R58, SRZ ;  /* 0x00000000003a7805 */ /* 0x000fe2000001ff00 */
[----:B------:R-:W-:Y:S01]  /*12f0*/  CS2R R56, SRZ ;  /* 0x0000000000387805 */ /* 0x000fe2000001ff00 */
[----:B------:R-:W-:Y:S01]  /*1300*/  LOP3.LUT R12, R7, 0xfffffff8, RZ, 0xc0, !PT ;  /* 0xfffffff8070c7812 */ /* 0x000fe200078ec0ff */
[----:B------:R-:W2:Y:S01]  /*1310*/  LDSM.16.M88.4 R180, [R2+0xa080] ;  /* 0x00a0800002b4783b */ /* 0x000ea20000000200 */
[----:B------:R-:W-:Y:S01]  /*1320*/  CS2R R54, SRZ ;  /* 0x0000000000367805 */ /* 0x000fe2000001ff00 */
[----:B------:R-:W-:Y:S01]  /*1330*/  CS2R R52, SRZ ;  /* 0x0000000000347805 */ /* 0x000fe2000001ff00 */
[----:B------:R-:W-:Y:S01]  /*1340*/  CS2R R46, SRZ ;  /* 0x00000000002e7805 */ /* 0x000fe2000001ff00 */
[----:B------:R-:W2:Y:S01]  /*1350*/  LDSM.16.M88.4 R184, [R6+0xa080] ;  /* 0x00a0800006b8783b */ /* 0x000ea20000000200 */
[----:B------:R-:W-:Y:S01]  /*1360*/  IMAD.IADD R0, R0, 0x1, -R12 ;  /* 0x0000000100007824 */ /* 0x000fe200078e0a0c */
[----:B------:R-:W-:Y:S01]  /*1370*/  CS2R R44, SRZ ;  /* 0x00000000002c7805 */ /* 0x000fe2000001ff00 */
[----:B------:R-:W-:Y:S01]  /*1380*/  CS2R R50, SRZ ;  /* 0x0000000000327805 */ /* 0x000fe2000001ff00 */
[----:B------:R-:W2:Y:S01]  /*1390*/  LDSM.16.M88.4 R188, [R5+0xa080] ;  /* 0x00a0800005bc783b */ /* 0x000ea20000000200 */
[----:B------:R-:W-:Y:S01]  /*13a0*/  CS2R R48, SRZ ;  /* 0x0000000000307805 */ /* 0x000fe2000001ff00 */
[----:B------:R-:W-:Y:S01]  /*13b0*/  CS2R R42, SRZ ;  /* 0x00000000002a7805 */ /* 0x000fe2000001ff00 */
[----:B------:R-:W-:Y:S01]  /*13c0*/  CS2R R40, SRZ ;  /* 0x0000000000287805 */ /* 0x000fe2000001ff00 */
[----:B------:R-:W2:Y:S01]  /*13d0*/  LDSM.16.M88.4 R192, [R4+0xa080] ;  /* 0x00a0800004c0783b */ /* 0x000ea20000000200 */
[----:B-1----:R-:W-:-:S03]  /*13e0*/  CS2R R38, SRZ ;  /* 0x0000000000267805 */ /* 0x002fc6000001ff00 */
[----:B------:R-:W1:Y:S04]  /*13f0*/  LDSM.16.M88.4 R196, [R2+0xc080] ;  /* 0x00c0800002c4783b */ /* 0x000e680000000200 */
[----:B------:R-:W1:Y:S04]  /*1400*/  LDSM.16.M88.4 R200, [R6+0xc080] ;  /* 0x00c0800006c8783b */ /* 0x000e680000000200 */
[----:B------:R-:W1:Y:S04]  /*1410*/  LDSM.16.M88.4 R204, [R5+0xc080] ;  /* 0x00c0800005cc783b */ /* 0x000e680000000200 */
[----:B------:R-:W1:Y:S04]  /*1420*/  LDSM.16.M88.4 R208, [R4+0xc080] ;  /* 0x00c0800004d0783b */ /* 0x000e680000000200 */
[----:B------:R5:W1:Y:S04]  /*1430*/  LDSM.16.M88.4 R212, [R2+0xe080] ;  /* 0x00e0800002d4783b */ /* 0x000a680000000200 */
[----:B------:R2:W1:Y:S04]  /*1440*/  LDSM.16.M88.4 R216, [R6+0xe080] ;  /* 0x00e0800006d8783b */ /* 0x0004680000000200 */
[----:B------:R-:W1:Y:S04]  /*1450*/  LDSM.16.M88.4 R220, [R5+0xe080] ;  /* 0x00e0800005dc783b */ /* 0x000e680000000200 */
[----:B------:R-:W1:Y:S04]  /*1460*/  LDSM.16.M88.4 R224, [R4+0xe080] ;  /* 0x00e0800004e0783b */ /* 0x000e680000000200 */
[----:B------:R-:W-:Y:S06]  /*1470*/  BAR.SYNC.DEFER_BLOCKING 0x0 ;  /* 0x0000000000007b1d */ /* 0x000fec0000010000 */
[----:B------:R3:W-:Y:S01]  /*1480*/  STL [R1+0x34], R5 ;  /* 0x0000340501007387 */ /* 0x0007e20000100800 */
[----:B-----5:R-:W-:-:S03]  /*1490*/  SHF.R.S32.HI R2, RZ, 0x5, R17 ;  /* 0x00000005ff027819 */ /* 0x020fc60000011411 */
[----:B------:R5:W-:Y:S01]  /*14a0*/  STL [R1+0x30], R4 ;  /* 0x0000300401007387 */ /* 0x000be20000100800 */
[----:B--2---:R-:W-:-:S04]  /*14b0*/  LEA.HI R6, R17, R2, RZ, 0x1 ;  /* 0x0000000211067211 */ /* 0x004fc800078f08ff */
[----:B------:R-:W-:-:S05]  /*14c0*/  LOP3.LUT R6, R6, 0xfffffffe, RZ, 0xc0, !PT ;  /* 0xfffffffe06067812 */ /* 0x000fca00078ec0ff */
[----:B------:R-:W-:Y:S01]  /*14d0*/  IMAD.IADD R6, R2, 0x1, -R6 ;  /* 0x0000000102067824 */ /* 0x000fe200078e0a06 */
[----:B------:R-:W-:Y:S01]  /*14e0*/  @!PT LDS RZ, [RZ] ;  /* 0x00000000fffff984 */ /* 0x000fe20000000800 */
[----:B------:R-:W-:Y:S01]  /*14f0*/  @!PT LDS RZ, [RZ] ;  /* 0x00000000fffff984 */ /* 0x000fe20000000800 */
[----:B------:R-:W-:Y:S01]  /*1500*/  @!PT LDS RZ, [RZ] ;  /* 0x00000000fffff984 */ /* 0x000fe20000000800 */
[----:B------:R2:W-:Y:S03]  /*1510*/  LDGSTS.E.BYPASS.LTC128B.128 [R33+0x8080], [R36.64], !P3 ;  /* 0x0808000024217fae */ /* 0x0005e6000d901d52 */
[----:B------:R-:W-:Y:S01]  /*1520*/  IMAD.SHL.U32 R149, R6, 0x10, RZ ;  /* 0x0000001006957824 */ /* 0x000fe200078e00ff */
[----:B------:R-:W-:Y:S01]  /*1530*/  ISETP.GE.AND P3, PT, R14, c[0x0][0x1fc], PT ;  /* 0x00007f000e007a0c */ /* 0x000fe20003f66270 */
[----:B------:R-:W-:Y:S01]  /*1540*/  IMAD.SHL.U32 R6, R6, 0x400, RZ ;  /* 0x0000040006067824 */ /* 0x000fe200078e00ff */
[----:B------:R2:W-:Y:S01]  /*1550*/  LDGSTS.E.BYPASS.LTC128B.128 [R33+0x9080], [R36.64+0x80], !P5 ;  /* 0x0908008024217fae */ /* 0x0005e2000e901d52 */
[----:B------:R-:W-:Y:S01]  /*1560*/  ISETP.GE.OR P5, PT, R14, c[0x0][0x1fc], P1 ;  /* 0x00007f000e007a0c */ /* 0x000fe20000fa6670 */
[----:B---3--:R-:W-:Y:S02]  /*1570*/  IMAD.SHL.U32 R5, R150, 0x40, RZ ;  /* 0x0000004096057824 */ /* 0x008fe400078e00ff */
[----:B------:R2:W-:Y:S01]  /*1580*/  LDGSTS.E.BYPASS.LTC128B.128 [R33+0xa080], [R36.64+0x100], !P2 ;  /* 0x0a08010024217fae */ /* 0x0005e2000d101d52 */
[----:B------:R-:W-:Y:S01]  /*1590*/  ISETP.GE.AND P2, PT, R28, c[0x0][0x16c], PT ;  /* 0x00005b001c007a0c */ /* 0x000fe20003f46270 */
[----:B-----5:R-:W-:-:S02]  /*15a0*/  IMAD.SHL.U32 R4, R148, 0x8, RZ ;  /* 0x0000000894047824 */ /* 0x020fc400078e00ff */
[----:B------:R2:W-:Y:S01]  /*15b0*/  LDGSTS.E.BYPASS.LTC128B.128 [R33+0xb080], [R36.64+0x180], !P0 ;  /* 0x0b08018024217fae */ /* 0x0005e2000c101d52 */
[----:B------:R-:W-:Y:S02]  /*15c0*/  SEL R15, RZ, 0xffffffff, P2 ;  /* 0xffffffffff0f7807 */ /* 0x000fe40001000000 */
[----:B------:R-:W-:Y:S02]  /*15d0*/  ISETP.GE.AND P2, PT, R30, c[0x0][0x16c], PT ;  /* 0x00005b001e007a0c */ /* 0x000fe40003f46270 */
[----:B------:R-:W-:Y:S01]  /*15e0*/  LOP3.LUT R5, R5, 0x1c0, RZ, 0xc0, !PT ;  /* 0x000001c005057812 */ /* 0x000fe200078ec0ff */
[----:B------:R-:W-:Y:S01]  /*15f0*/  IMAD.SHL.U32 R15, R15, 0x2, RZ ;  /* 0x000000020f0f7824 */ /* 0x000fe200078e00ff */
[----:B------:R-:W-:Y:S02]  /*1600*/  SEL R22, RZ, 0x8, P2 ;  /* 0x00000008ff167807 */ /* 0x000fe40001000000 */
[----:B------:R-:W-:Y:S02]  /*1610*/  LEA R10, P2, R24, c[0x0][0x280], 0x2 ;  /* 0x0000a000180a7a11 */ /* 0x000fe400078410ff */
[----:B------:R-:W-:-:S02]  /*1620*/  ISETP.GE.AND P0, PT, R28, c[0x0][0x1fc], PT ;  /* 0x00007f001c007a0c */ /* 0x000fc40003f06270 */
[----:B------:R-:W-:Y:S02]  /*1630*/  LEA.HI.X R11, R24, c[0x0][0x284], R21, 0x2, P2 ;  /* 0x0000a100180b7a11 */ /* 0x000fe400010f1415 */
[----:B------:R-:W-:Y:S02]  /*1640*/  ISETP.GT.AND P2, PT, R154, 0x7, PT ;  /* 0x000000079a00780c */ /* 0x000fe40003f44270 */
[----:B------:R-:W-:Y:S02]  /*1650*/  LOP3.LUT R4, R4, 0x18, RZ, 0xc0, !PT ;  /* 0x0000001804047812 */ /* 0x000fe400078ec0ff */
[----:B------:R-:W-:Y:S02]  /*1660*/  SHF.R.U32.HI R14, RZ, 0x3, R5 ;  /* 0x00000003ff0e7819 */ /* 0x000fe40000011605 */
[----:B------:R-:W-:Y:S02]  /*1670*/  SEL R18, RZ, 0xffffffff, P0 ;  /* 0xffffffffff127807 */ /* 0x000fe40000000000 */
[----:B------:R-:W-:-:S02]  /*1680*/  LOP3.LUT R9, R9, 0x10, R149, 0xf8, !PT ;  /* 0x0000001009097812 */ /* 0x000fc400078ef895 */
[----:B------:R-:W-:Y:S02]  /*1690*/  LOP3.LUT R13, R4, 0x20, R13, 0xf8, !PT ;  /* 0x00000020040d7812 */ /* 0x000fe400078ef80d */
[----:B------:R-:W-:Y:S01]  /*16a0*/  LOP3.LUT R14, R14, R5, R4, 0x1e, !PT ;  /* 0x000000050e0e7212 */ /* 0x000fe200078e1e04 */
[----:B------:R-:W-:Y:S01]  /*16b0*/  @!P2 IMAD.SHL.U32 R4, R154, 0x10, RZ ;  /* 0x000000109a04a824 */ /* 0x000fe200078e00ff */
[----:B------:R-:W-:Y:S01]  /*16c0*/  SEL R28, RZ, 0x1, P3 ;  /* 0x00000001ff1c7807 */ /* 0x000fe20001800000 */
[----:B------:R-:W-:Y:S01]  /*16d0*/  IMAD.SHL.U32 R5, R18, 0x2, RZ ;  /* 0x0000000212057824 */ /* 0x000fe200078e00ff */
[----:B------:R-:W-:Y:S01]  /*16e0*/  LOP3.LUT R9, R9, 0x8, R29, 0xf8, !PT ;  /* 0x0000000809097812 */ /* 0x000fe200078ef81d */
[----:B--2---:R-:W-:Y:S01]  /*16f0*/  CS2R R36, SRZ ;  /* 0x0000000000247805 */ /* 0x004fe2000001ff00 */
[----:B------:R-:W-:Y:S01]  /*1700*/  ISETP.GE.AND P3, PT, R25, c[0x0][0x16c], PT ;  /* 0x00005b0019007a0c */ /* 0x000fe20003f66270 */
[----:B------:R2:W-:Y:S01]  /*1710*/  @!P2 LDGSTS.E.BYPASS.LTC128B.128 [R4+0x14080], [R26.64] ;  /* 0x140800001a04afae */ /* 0x0005e2000b901d52 */
[----:B------:R-:W-:-:S02]  /*1720*/  ISETP.GE.AND P0, PT, R30, c[0x0][0x1fc], PT ;  /* 0x00007f001e007a0c */ /* 0x000fc40003f06270 */
[----:B------:R-:W-:Y:S01]  /*1730*/  LOP3.LUT R12, R9, R8, RZ, 0x3c, !PT ;  /* 0x00000008090c7212 */ /* 0x000fe200078e3cff */
[----:B------:R-:W0:Y:S01]  /*1740*/  LDGDEPBAR ;  /* 0x00000000000079af */ /* 0x000e220000000000 */
[----:B------:R-:W-:Y:S02]  /*1750*/  SEL R23, RZ, 0x4, P3 ;  /* 0x00000004ff177807 */ /* 0x000fe40001800000 */
[----:B------:R-:W-:Y:S01]  /*1760*/  LOP3.LUT R8, R15, 0x2, R32, 0xe2, !PT ;  /* 0x000000020f087812 */ /* 0x000fe200078ee220 */
[----:B------:R3:W-:Y:S01]  /*1770*/  LDGSTS.E.BYPASS.LTC128B.128 [R33+0x10080], [R34.64], !P5 ;  /* 0x1008000022217fae */ /* 0x0007e2000e901d52 */
[----:B------:R-:W-:Y:S02]  /*1780*/  LOP3.LUT R5, R5, 0x2, R28, 0xe2, !PT ;  /* 0x0000000205057812 */ /* 0x000fe400078ee21c */
[----:B------:R-:W-:Y:S01]  /*1790*/  SEL R9, RZ, 0x8, P0 ;  /* 0x00000008ff097807 */ /* 0x000fe20000000000 */
[----:B------:R3:W-:Y:S01]  /*17a0*/  LDGSTS.E.BYPASS.LTC128B.128 [R33+0x11080], [R34.64+0x80], !P4 ;  /* 0x1108008022217fae */ /* 0x0007e2000e101d52 */
[C---:B------:R-:W-:Y:S01]  /*17b0*/  LOP3.LUT P0, RZ, R0.reuse, 0x4, RZ, 0xc0, !PT ;  /* 0x0000000400ff7812 */ /* 0x040fe2000780c0ff */
[----:B------:R-:W-:Y:S01]  /*17c0*/  CS2R R28, SRZ ;  /* 0x00000000001c7805 */ /* 0x000fe2000001ff00 */
[C---:B------:R-:W-:Y:S01]  /*17d0*/  LOP3.LUT P5, RZ, R0.reuse, 0x2, RZ, 0xc0, !PT ;  /* 0x0000000200ff7812 */ /* 0x040fe200078ac0ff */
[----:B------:R-:W-:Y:S01]  /*17e0*/  IMAD.SHL.U32 R0, R0, 0x40, RZ ;  /* 0x0000004000007824 */ /* 0x000fe200078e00ff */
[----:B------:R-:W-:-:S02]  /*17f0*/  LOP3.LUT R8, R22, R8, R23, 0xfe, !PT ;  /* 0x0000000816087212 */ /* 0x000fc400078efe17 */
[----:B------:R-:W-:Y:S01]  /*1800*/  LOP3.LUT R5, R9, R5, R19, 0xfe, !PT ;  /* 0x0000000509057212 */ /* 0x000fe200078efe13 */
[----:B------:R-:W-:Y:S01]  /*1810*/  CS2R R22, SRZ ;  /* 0x0000000000167805 */ /* 0x000fe2000001ff00 */
[----:B------:R-:W-:Y:S01]  /*1820*/  LOP3.LUT R0, R0, 0x1c0, RZ, 0xc0, !PT ;  /* 0x000001c000007812 */ /* 0x000fe200078ec0ff */
[----:B------:R5:W-:Y:S01]  /*1830*/  STL [R1+0x60], R8 ;  /* 0x0000600801007387 */ /* 0x000be20000100800 */
[----:B------:R-:W-:Y:S02]  /*1840*/  ISETP.GE.OR P3, PT, R25, c[0x0][0x1fc], P1 ;  /* 0x00007f0019007a0c */ /* 0x000fe40000f66670 */
[----:B------:R-:W-:Y:S01]  /*1850*/  ISETP.GE.OR P1, PT, R30, c[0x0][0x1fc], P1 ;  /* 0x00007f001e007a0c */ /* 0x000fe20000f26670 */
[----:B------:R1:W-:Y:S01]  /*1860*/  STL [R1+0x54], R5 ;  /* 0x0000540501007387 */ /* 0x0003e20000100800 */
[----:B--2---:R-:W-:Y:S01]  /*1870*/  IMAD.IADD R4, R154, 0x1, -R20 ;  /* 0x000000019a047824 */ /* 0x004fe200078e0a14 */
[----:B------:R-:W-:Y:S01]  /*1880*/  CS2R R30, SRZ ;  /* 0x00000000001e7805 */ /* 0x000fe2000001ff00 */
[----:B------:R-:W-:Y:S01]  /*1890*/  CS2R R26, SRZ ;  /* 0x00000000001a7805 */ /* 0x000fe2000001ff00 */
[----:B------:R-:W-:Y:S01]  /*18a0*/  CS2R R24, SRZ ;  /* 0x0000000000187805 */ /* 0x000fe2000001ff00 */
[----:B------:R-:W-:Y:S01]  /*18b0*/  IMAD R4, R4, 0x2, R6 ;  /* 0x0000000204047824 */ /* 0x000fe200078e0206 */
[----:B------:R-:W-:-:S03]  /*18c0*/  CS2R R20, SRZ ;  /* 0x0000000000147805 */ /* 0x000fc6000001ff00 */
[----:B------:R-:W-:Y:S01]  /*18d0*/  IMAD.IADD R14, R4, 0x1, R14 ;  /* 0x00000001040e7824 */ /* 0x000fe200078e020e */
[----:B------:R3:W-:Y:S01]  /*18e0*/  LDGSTS.E.BYPASS.LTC128B.128 [R33+0x12080], [R34.64+0x100], !P3 ;  /* 0x1208010022217fae */ /* 0x0007e2000d901d52 */
[----:B------:R-:W-:-:S03]  /*18f0*/  IMAD.SHL.U32 R4, R16, 0x8, RZ ;  /* 0x0000000810047824 */ /* 0x000fc600078e00ff */
[----:B------:R3:W-:Y:S01]  /*1900*/  LDGSTS.E.BYPASS.LTC128B.128 [R33+0x13080], [R34.64+0x180], !P1 ;  /* 0x1308018022217fae */ /* 0x0007e2000c901d52 */
[----:B------:R-:W-:Y:S02]  /*1910*/  PLOP3.LUT P1, PT, PT, PT, UP0, 0x80, 0x0 ;  /* 0x000000000000781c */ /* 0x000fe40003f2f008 */
[----:B------:R-:W-:Y:S01]  /*1920*/  LOP3.LUT R4, R0, 0x8, R4, 0xf8, !PT ;  /* 0x0000000800047812 */ /* 0x000fe200078ef804 */
[----:B-----5:R-:W-:Y:S02]  /*1930*/  IMAD.SHL.U32 R8, R7, 0x40, RZ ;  /* 0x0000004007087824 */ /* 0x020fe400078e00ff */
[----:B-1----:R-:W-:Y:S01]  /*1940*/  IMAD.SHL.U32 R5, R2, 0x8, RZ ;  /* 0x0000000802057824 */ /* 0x002fe200078e00ff */
[----:B------:R-:W-:Y:S02]  /*1950*/  SHF.R.U32.HI R2, RZ, 0x3, R0 ;  /* 0x00000003ff027819 */ /* 0x000fe40000011600 */
[----:B------:R-:W-:Y:S02]  /*1960*/  LOP3.LUT R8, R8, 0xfffffe00, RZ, 0xc0, !PT ;  /* 0xfffffe0008087812 */ /* 0x000fe400078ec0ff */
[----:B------:R-:W-:-:S02]  /*1970*/  LOP3.LUT R5, R0, 0x38, R5, 0xf8, !PT ;  /* 0x0000003800057812 */ /* 0x000fc400078ef805 */
[----:B------:R-:W-:Y:S01]  /*1980*/  LOP3.LUT R0, R2, R13, R0, 0x1e, !PT ;  /* 0x0000000d02007212 */ /* 0x000fe200078e1e00 */
[C---:B------:R-:W-:Y:S01]  /*1990*/  IMAD R7, R16.reuse, 0x1000, R8 ;  /* 0x0000100010077824 */ /* 0x040fe200078e0208 */
[----:B------:R-:W-:Y:S02]  /*19a0*/  LOP3.LUT R13, R17, 0xffffffe0, RZ, 0xc0, !PT ;  /* 0xffffffe0110d7812 */ /* 0x000fe400078ec0ff */
[-C--:B------:R-:W-:Y:S01]  /*19b0*/  LOP3.LUT R9, R5, R2.reuse, RZ, 0x3c, !PT ;  /* 0x0000000205097212 */ /* 0x080fe200078e3cff */
[----:B------:R-:W-:Y:S01]  /*19c0*/  IMAD R5, R16, 0x200, R12 ;  /* 0x0000020010057824 */ /* 0x000fe200078e020c */
[----:B------:R-:W-:Y:S01]  /*19d0*/  LOP3.LUT R4, R4, R2, RZ, 0x3c, !PT ;  /* 0x0000000204047212 */ /* 0x000fe200078e3cff */
[----:B------:R-:W-:Y:S01]  /*19e0*/  IMAD.IADD R13, R154, 0x1, -R13 ;  /* 0x000000019a0d7824 */ /* 0x000fe200078e0a0d */
[-C--:B------:R-:W-:Y:S01]  /*19f0*/  LOP3.LUT R0, R0, R8.reuse, RZ, 0xfc, !PT ;  /* 0x0000000800007212 */ /* 0x080fe200078efcff */
[----:B------:R-:W-:Y:S01]  /*1a00*/  IMAD.IADD R7, R7, 0x1, R9 ;  /* 0x0000000107077824 */ /* 0x000fe200078e0209 */
[CC--:B------:R-:W-:Y:S01]  /*1a10*/  IADD3 R2, R4.reuse, R8.reuse, R6 ;  /* 0x0000000804027210 */ /* 0x0c0fe20007ffe006 */
[----:B------:R-:W-:Y:S01]  /*1a20*/  IMAD.MOV.U32 R6, RZ, RZ, 0x10 ;  /* 0x00000010ff067424 */ /* 0x000fe200078e00ff */
[----:B------:R-:W-:Y:S01]  /*1a30*/  SHF.R.S32.HI R12, RZ, 0x1f, R13 ;  /* 0x0000001fff0c7819 */ /* 0x000fe2000001140d */
[----:B---3--:R-:W-:Y:S01]  /*1a40*/  CS2R R34, SRZ ;  /* 0x0000000000227805 */ /* 0x008fe2000001ff00 */
[----:B------:R-:W-:Y:S01]  /*1a50*/  LOP3.LUT R8, R4, R8, RZ, 0xfc, !PT ;  /* 0x0000000804087212 */ /* 0x000fe200078efcff */
[----:B------:R-:W-:Y:S01]  /*1a60*/  @!P2 IMAD.SHL.U32 R4, R154, 0x10, RZ ;  /* 0x000000109a04a824 */ /* 0x000fe200078e00ff */
[----:B------:R-:W-:Y:S01]  /*1a70*/  LEA.HI R12, R12, R13, RZ, 0x2 ;  /* 0x0000000d0c0c7211 */ /* 0x000fe200078f10ff */
[----:B------:R-:W-:Y:S01]  /*1a80*/  CS2R R32, SRZ ;  /* 0x0000000000207805 */ /* 0x000fe2000001ff00 */
[----:B------:R-:W-:-:S02]  /*1a90*/  SEL R6, R6, 0xfffffff0, !P5 ;  /* 0xfffffff006067807 */ /* 0x000fc40006800000 */
[----:B------:R-:W-:Y:S01]  /*1aa0*/  LEA.HI R9, R12, R149, RZ, 0x1e ;  /* 0x000000950c097211 */ /* 0x000fe200078ff0ff */
[----:B------:R1:W-:Y:S04]  /*1ab0*/  @!P2 LDGSTS.E.BYPASS.LTC128B.128 [R4+0x14100], [R10.64] ;  /* 0x141000000a04afae */ /* 0x0003e8000b901d52 */
[----:B------:R2:W-:Y:S04]  /*1ac0*/  STL [R1+0x6c], R9 ;  /* 0x00006c0901007387 */ /* 0x0005e80000100800 */
[----:B------:R-:W0:Y:S01]  /*1ad0*/  LDGDEPBAR ;  /* 0x00000000000079af */ /* 0x000e220000000000 */
[----:B-1----:R-:W-:Y:S01]  /*1ae0*/  SEL R4, R152, 0xffffffe0, !P0 ;  /* 0xffffffe098047807 */ /* 0x002fe20004000000 */
[----:B------:R-:W-:Y:S05]  /*1af0*/  @!P1 BRA `(.L_x_36) ;  /* 0x0000274000009947 */ /* 0x000fea0003800000 */
[----:B--2-4-:R-:W-:Y:S01]  /*1b00*/  SHF.R.S32.HI R9, RZ, 0x1f, R148 ;  /* 0x0000001fff097819 */ /* 0x014fe20000011494 */
[----:B------:R-:W-:Y:S01]  /*1b10*/  ULDC.64 UR4, c[0x0][0x238] ;  /* 0x00008e0000047ab9 */ /* 0x000fe20000000a00 */
[----:B------:R-:W-:Y:S01]  /*1b20*/  LOP3.LUT P0, RZ, R150, 0x4, RZ, 0xc0, !PT ;  /* 0x0000000496ff7812 */ /* 0x000fe2000780c0ff */
[----:B------:R-:W-:Y:S01]  /*1b30*/  UIMAD UR4, UR9, UR4, URZ ;  /* 0x00000004090472a4 */ /* 0x000fe2000f8e023f */
[----:B------:R-:W-:Y:S01]  /*1b40*/  LEA.HI R9, R9, R148, RZ, 0x2 ;  /* 0x0000009409097211 */ /* 0x000fe200078f10ff */
[----:B------:R-:W-:Y:S01]  /*1b50*/  IMAD.SHL.U32 R14, R14, 0x2, RZ ;  /* 0x000000020e0e7824 */ /* 0x000fe200078e00ff */
[----:B------:R-:W-:Y:S01]  /*1b60*/  LOP3.LUT R12, R12, 0xfffffffc, RZ, 0xc0, !PT ;  /* 0xfffffffc0c0c7812 */ /* 0x000fe200078ec0ff */
[----:B------:R-:W-:Y:S01]  /*1b70*/  IMAD.U32 R10, RZ, RZ, UR11 ;  /* 0x0000000bff0a7e24 */ /* 0x000fe2000f8e00ff */
[----:B------:R-:W-:Y:S01]  /*1b80*/  LOP3.LUT R9, R9, 0xfffffffc, RZ, 0xc0, !PT ;  /* 0xfffffffc09097812 */ /* 0x000fe200078ec0ff */
[----:B------:R-:W-:Y:S01]  /*1b90*/  UIMAD UR4, UR11, UR5, UR4 ;  /* 0x000000050b0472a4 */ /* 0x000fe2000f8e0204 */
[--C-:B------:R-:W-:Y:S01]  /*1ba0*/  SHF.R.S32.HI R155, RZ, 0x1f, R154.reuse ;  /* 0x0000001fff9b7819 */ /* 0x100fe2000001149a */
[----:B------:R-:W-:Y:S01]  /*1bb0*/  IMAD.SHL.U32 R2, R2, 0x2, RZ ;  /* 0x0000000202027824 */ /* 0x000fe200078e00ff */
[----:B------:R-:W-:Y:S01]  /*1bc0*/  IADD3 R13, R13, -R12, RZ ;  /* 0x8000000c0d0d7210 */ /* 0x000fe20007ffe0ff */
[----:B------:R-:W-:Y:S01]  /*1bd0*/  IMAD.IADD R9, R148, 0x1, -R9 ;  /* 0x0000000194097824 */ /* 0x000fe200078e0a09 */
[----:B------:R-:W-:Y:S01]  /*1be0*/  IADD3 R15, R14, 0x141c0, RZ ;  /* 0x000141c00e0f7810 */ /* 0x000fe20007ffe0ff */
[----:B------:R-:W-:Y:S01]  /*1bf0*/  IMAD.WIDE.U32 R10, R10, c[0x0][0x238], R154 ;  /* 0x00008e000a0a7a25 */ /* 0x000fe200078e009a */
[----:B------:R-:W-:Y:S01]  /*1c00*/  STL [R1+0x74], R155 ;  /* 0x0000749b01007387 */ /* 0x000fe20000100800 */
[----:B------:R-:W-:Y:S01]  /*1c10*/  LEA R7, R7, 0x80, 0x1 ;  /* 0x0000008007077811 */ /* 0x000fe200078e08ff */
[----:B------:R-:W-:Y:S01]  /*1c20*/  UIADD3 UR7, UR7, 0x1f, URZ ;  /* 0x0000001f07077890 */ /* 0x000fe2000fffe03f */
[----:B------:R-:W-:Y:S01]  /*1c30*/  IMAD R12, R9, -0x8, R151 ;  /* 0xfffffff8090c7824 */ /* 0x000fe200078e0297 */
[----:B------:R-:W-:Y:S01]  /*1c40*/  IADD3 R9, R14, 0x14180, RZ ;  /* 0x000141800e097810 */ /* 0x000fe20007ffe0ff */
[----:B------:R1:W-:Y:S01]  /*1c50*/  STL [R1+0x64], R14 ;  /* 0x0000640e01007387 */ /* 0x0003e20000100800 */
[----:B------:R-:W-:Y:S01]  /*1c60*/  IADD3 R11, R11, UR4, RZ ;  /* 0x000000040b0b7c10 */ /* 0x000fe2000fffe0ff */
[----:B------:R-:W-:Y:S01]  /*1c70*/  ULDC.64 UR4, c[0x0][0x240] ;  /* 0x0000900000047ab9 */ /* 0x000fe20000000a00 */
[----:B------:R-:W-:Y:S01]  /*1c80*/  @P0 IADD3 R15, R9, -0x40, RZ ;  /* 0xffffffc0090f0810 */ /* 0x000fe20007ffe0ff */
[----:B------:R-:W-:Y:S01]  /*1c90*/  UIMAD UR4, UR10, UR4, URZ ;  /* 0x000000040a0472a4 */ /* 0x000fe2000f8e023f */
[----:B------:R-:W-:Y:S01]  /*1ca0*/  LEA R8, R8, 0x15180, 0x1 ;  /* 0x0001518008087811 */ /* 0x000fe200078e08ff */
[----:B------:R-:W-:Y:S01]  /*1cb0*/  IMAD R12, R13, -0x2, R12 ;  /* 0xfffffffe0d0c7824 */ /* 0x000fe200078e020c */
[----:B------:R-:W-:Y:S01]  /*1cc0*/  CS2R R146, SRZ ;  /* 0x0000000000927805 */ /* 0x000fe2000001ff00 */
[----:B------:R2:W-:Y:S01]  /*1cd0*/  STL [R1+0x68], R15 ;  /* 0x0000680f01007387 */ /* 0x0005e20000100800 */
[----:B------:R-:W-:Y:S01]  /*1ce0*/  UIMAD UR5, UR12, UR5, UR4 ;  /* 0x000000050c0572a4 */ /* 0x000fe2000f8e0204 */
[----:B------:R-:W-:Y:S01]  /*1cf0*/  IMAD.SHL.U32 R0, R0, 0x2, RZ ;  /* 0x0000000200007824 */ /* 0x000fe200078e00ff */
[----:B------:R-:W-:Y:S01]  /*1d00*/  USHF.R.S32.HI UR4, URZ, 0x1f, UR7 ;  /* 0x0000001f3f047899 */ /* 0x000fe20008011407 */
[----:B------:R-:W-:Y:S01]  /*1d10*/  CS2R R144, SRZ ;  /* 0x0000000000907805 */ /* 0x000fe2000001ff00 */
[----:B------:R-:W-:Y:S01]  /*1d20*/  CS2R R142, SRZ ;  /* 0x00000000008e7805 */ /* 0x000fe2000001ff00 */
[----:B------:R-:W-:Y:S01]  /*1d30*/  CS2R R140, SRZ ;  /* 0x00000000008c7805 */ /* 0x000fe2000001ff00 */
[----:B------:R-:W-:Y:S01]  /*1d40*/  ULEA.HI UR4, UR4, UR7, URZ, 0x5 ;  /* 0x0000000704047291 */ /* 0x000fe2000f8f283f */
        /* <DEDUP_REMOVED lines=9> */
[----:B-1----:R-:W-:Y:S01]  /*1de0*/  IMAD.U32 R14, RZ, RZ, UR12 ;  /* 0x0000000cff0e7e24 */ /* 0x002fe2000f8e00ff */
[----:B------:R-:W-:Y:S01]  /*1df0*/  CS2R R120, SRZ ;  /* 0x0000000000787805 */ /* 0x000fe2000001ff00 */
[----:B------:R-:W-:Y:S01]  /*1e00*/  CS2R R118, SRZ ;  /* 0x0000000000767805 */ /* 0x000fe2000001ff00 */
[----:B------:R-:W-:Y:S01]  /*1e10*/  CS2R R116, SRZ ;  /* 0x0000000000747805 */ /* 0x000fe2000001ff00 */
[----:B------:R-:W-:Y:S01]  /*1e20*/  CS2R R114, SRZ ;  /* 0x0000000000727805 */ /* 0x000fe2000001ff00 */
[----:B------:R-:W-:Y:S01]  /*1e30*/  CS2R R112, SRZ ;  /* 0x0000000000707805 */ /* 0x000fe2000001ff00 */
[----:B------:R-:W-:Y:S01]  /*1e40*/  CS2R R110, SRZ ;  /* 0x00000000006e7805 */ /* 0x000fe2000001ff00 */
[----:B------:R-:W-:Y:S01]  /*1e50*/  CS2R R108, SRZ ;  /* 0x00000000006c7805 */ /* 0x000fe2000001ff00 */
[----:B--2---:R-:W-:Y:S01]  /*1e60*/  IMAD.WIDE.U32 R14, R14, c[0x0][0x240], R10 ;  /* 0x000090000e0e7a25 */ /* 0x004fe200078e000a */
        /* <DEDUP_REMOVED lines=33> */
[C---:B-1----:R-:W-:Y:S01]  /*2080*/  LEA R7, R5.reuse, R3, 0x1 ;  /* 0x0000000305077211 */ /* 0x042fe200078e08ff */
[----:B------:R-:W-:Y:S01]  /*2090*/  IMAD.SHL.U32 R3, R5, 0x2, RZ ;  /* 0x0000000205037824 */ /* 0x000fe200078e00ff */
[----:B------:R-:W-:Y:S01]  /*20a0*/  CS2R R46, SRZ ;  /* 0x00000000002e7805 */ /* 0x000fe2000001ff00 */
[----:B------:R-:W-:Y:S01]  /*20b0*/  IMAD R5, R4, 0x2, R8 ;  /* 0x0000000204057824 */ /* 0x000fe200078e0208 */
        /* <DEDUP_REMOVED lines=15> */
[----:B------:R-:W-:-:S02]  /*21b0*/  UMOV UR10, URZ ;  /* 0x0000003f000a7c82 */ /* 0x000fc40008000000 */
[----:B------:R-:W-:Y:S02]  /*21c0*/  ULDC UR9, c[0x0][0x168] ;  /* 0x00005a0000097ab9 */ /* 0x000fe40000000800 */
[----:B------:R-:W-:Y:S02]  /*21d0*/  USHF.R.S32.HI UR11, URZ, 0x5, UR4 ;  /* 0x000000053f0b7899 */ /* 0x000fe40008011404 */
[----:B------:R-:W-:Y:S01]  /*21e0*/  ULDC UR7, c[0x0][0x168] ;  /* 0x00005a0000077ab9 */ /* 0x000fe20000000800 */
[C---:B-1----:R-:W-:Y:S01]  /*21f0*/  LEA R7, R6.reuse, R8, 0x1 ;  /* 0x0000000806077211 */ /* 0x042fe200078e08ff */
[----:B--2---:R-:W-:-:S04]  /*2200*/  IMAD R3, R6, 0x2, R2 ;  /* 0x0000000206037824 */ /* 0x004fc800078e0202 */
[----:B------:R-:W-:Y:S01]  /*2210*/  STL [R1+0x44], R7 ;  /* 0x0000440701007387 */ /* 0x000fe20000100800 */
[C---:B------:R-:W-:Y:S01]  /*2220*/  IMAD R6, R4.reuse, 0x2, R2 ;  /* 0x0000000204067824 */ /* 0x040fe200078e0202 */
[----:B------:R-:W-:-:S04]  /*2230*/  LEA R252, R4, R3, 0x1 ;  /* 0x0000000304fc7211 */ /* 0x000fc800078e08ff */
[----:B------:R-:W-:Y:S04]  /*2240*/  STL [R1+0x20], R6 ;  /* 0x0000200601007387 */ /* 0x000fe80000100800 */
[----:B------:R1:W-:Y:S02]  /*2250*/  STL [R1+0x4c], R5 ;  /* 0x00004c0501007387 */ /* 0x0003e40000100800 */
[----:B-1----:R-:W-:Y:S01]  /*2260*/  IMAD R5, R4, 0x2, R7 ;  /* 0x0000000204057824 */ /* 0x002fe200078e0207 */
[----:B------:R-:W-:-:S04]  /*2270*/  IADD3 R4, R15, UR5, RZ ;  /* 0x000000050f047c10 */ /* 0x000fc8000fffe0ff */
[----:B------:R1:W-:Y:S04]  /*2280*/  STL [R1+0x48], R5 ;  /* 0x0000480501007387 */ /* 0x0003e80000100800 */
[----:B------:R1:W-:Y:S02]  /*2290*/  STL [R1+0x98], R4 ;  /* 0x0000980401007387 */ /* 0x0003e40000100800 */
[C---:B------:R-:W-:Y:S02]  /*22a0*/  ISETP.GT.AND P6, PT, R12.reuse, RZ, PT ;  /* 0x000000ff0c00720c */ /* 0x040fe40003fc4270 */
[C---:B------:R-:W-:Y:S02]  /*22b0*/  ISETP.GT.AND P5, PT, R12.reuse, 0x1, PT ;  /* 0x000000010c00780c */ /* 0x040fe40003fa4270 */
[C---:B------:R-:W-:Y:S02]  /*22c0*/  ISETP.GT.AND P4, PT, R12.reuse, 0x20, PT ;  /* 0x000000200c00780c */ /* 0x040fe40003f84270 */
[----:B------:R-:W-:-:S02]  /*22d0*/  ISETP.GT.AND P3, PT, R12, 0x21, PT ;  /* 0x000000210c00780c */ /* 0x000fc40003f64270 */
.L_x_39:
        /* <DEDUP_REMOVED lines=255> */
[----:B------:R-:W-:Y:S01]  /*32d0*/  UIMAD UR4, UR13, -0x20, UR9 ;  /* 0xffffffe00d0478a4 */ /* 0x000fe2000f8e0209 */
        /* <DEDUP_REMOVED lines=43> */
.L_x_37:
        /* <DEDUP_REMOVED lines=101> */
.L_x_38:
        /* <DEDUP_REMOVED lines=102> */
.L_x_36:
[----:B-12-4-:R-:W2:Y:S01]  /*4240*/  LDL.LU.64 R8, [R1+0x70] ;  /* 0x0000700001087983 */ /* 0x016ea20000300a00 */
[----:B------:R-:W1:Y:S01]  /*4250*/  S2UR UR4, SR_CTAID.X ;  /* 0x00000000000479c3 */ /* 0x000e620000002500 */
[----:B-----5:R-:W-:Y:S01]  /*4260*/  MOV R0, c[0x0][0x338] ;  /* 0x0000ce0000007a02 */ /* 0x020fe20000000f00 */
[----:B------:R-:W-:Y:S01]  /*4270*/  USHF.R.S32.HI UR6, URZ, 0x1f, UR12 ;  /* 0x0000001f3f067899 */ /* 0x000fe2000801140c */
[----:B------:R-:W3:Y:S01]  /*4280*/  S2R R2, SR_CTAID.Y ;  /* 0x0000000000027919 */ /* 0x000ee20000002600 */
[----:B------:R-:W-:Y:S01]  /*4290*/  FMUL.FTZ R84, R84, c[0x0][0x298] ;  /* 0x0000a60054547a20 */ /* 0x000fe20000410000 */
[----:B------:R-:W-:Y:S01]  /*42a0*/  ISETP.NE.AND P1, PT, R0, 0x1, PT ;  /* 0x000000010000780c */ /* 0x000fe20003f25270 */
[----:B-1----:R-:W-:-:S12]  /*42b0*/  USHF.L.U32 UR4, UR4, 0xe, URZ ;  /* 0x0000000e04047899 */ /* 0x002fd8000800063f */
[----:B---3--:R-:W-:Y:S01]  /*42c0*/  @P1 IMAD.HI.U32 R0, R2, c[0x0][0x33c], RZ ;  /* 0x0000cf0002001a27 */ /* 0x008fe200078e00ff */
[----:B------:R-:W-:Y:S01]  /*42d0*/  USHF.R.S32.HI UR8, URZ, 0x1f, UR4 ;  /* 0x0000001f3f087899 */ /* 0x000fe20008011404 */
[----:B------:R-:W-:-:S03]  /*42e0*/  SHF.R.S32.HI R3, RZ, 0x1f, R2 ;  /* 0x0000001fff037819 */ /* 0x000fc60000011402 */
[----:B------:R-:W-:-:S04]  /*42f0*/  @P1 SHF.R.U32.HI R0, RZ, c[0x0][0x340], R0 ;  /* 0x0000d000ff001a19 */ /* 0x000fc80000011600 */
[----:B------:R-:W-:Y:S02]  /*4300*/  @P1 SHF.R.S32.HI R6, RZ, 0x1f, R0 ;  /* 0x0000001fff061819 */ /* 0x000fe40000011400 */
[----:B------:R-:W-:Y:S02]  /*4310*/  @P1 MOV R2, R0 ;  /* 0x0000000000021202 */ /* 0x000fe40000000f00 */
[----:B------:R-:W-:-:S05]  /*4320*/  @P1 MOV R3, R6 ;  /* 0x0000000600031202 */ /* 0x000fca0000000f00 */
[C---:B------:R-:W-:Y:S02]  /*4330*/  IMAD R0, R3.reuse, c[0x0][0x328], RZ ;  /* 0x0000ca0003007a24 */ /* 0x040fe400078e02ff */
[----:B------:R-:W-:Y:S02]  /*4340*/  IMAD R3, R3, c[0x0][0x300], RZ ;  /* 0x0000c00003037a24 */ /* 0x000fe400078e02ff */
[----:B------:R-:W-:Y:S02]  /*4350*/  IMAD R0, R2, c[0x0][0x32c], R0 ;  /* 0x0000cb0002007a24 */ /* 0x000fe400078e0200 */
[----:B------:R-:W-:Y:S02]  /*4360*/  FMUL.FTZ R85, R85, c[0x0][0x298] ;  /* 0x0000a60055557a20 */ /* 0x000fe40000410000 */
[----:B------:R-:W-:Y:S02]  /*4370*/  FMUL.FTZ R87, R87, c[0x0][0x298] ;  /* 0x0000a60057577a20 */ /* 0x000fe40000410000 */
[----:B------:R-:W-:-:S02]  /*4380*/  FMUL.FTZ R88, R88, c[0x0][0x298] ;  /* 0x0000a60058587a20 */ /* 0x000fc40000410000 */
[----:B------:R-:W-:Y:S02]  /*4390*/  FMUL.FTZ R89, R89, c[0x0][0x298] ;  /* 0x0000a60059597a20 */ /* 0x000fe40000410000 */
[----:B------:R-:W-:Y:S02]  /*43a0*/  FMUL.FTZ R90, R90, c[0x0][0x298] ;  /* 0x0000a6005a5a7a20 */ /* 0x000fe40000410000 */
[----:B------:R-:W-:Y:S02]  /*43b0*/  FMUL.FTZ R91, R91, c[0x0][0x298] ;  /* 0x0000a6005b5b7a20 */ /* 0x000fe40000410000 */
        /* <DEDUP_REMOVED lines=45> */
[----:B------:R-:W-:Y:S01]  /*4690*/  FMUL.FTZ R137, R137, c[0x0][0x298] ;  /* 0x0000a60089897a20 */ /* 0x000fe20000410000 */
[C---:B--2---:R-:W-:Y:S01]  /*46a0*/  IADD3 R4, P0, R8.reuse, UR4, RZ ;  /* 0x0000000408047c10 */ /* 0x044fe2000ff1e0ff */
[----:B------:R-:W-:Y:S02]  /*46b0*/  ULDC.64 UR4, c[0x0][0x330] ;  /* 0x0000cc0000047ab9 */ /* 0x000fe40000000a00 */
[----:B------:R-:W-:Y:S01]  /*46c0*/  UIMAD UR4, UR6, UR4, URZ ;  /* 0x00000004060472a4 */ /* 0x000fe2000f8e023f */
[----:B------:R-:W-:-:S03]  /*46d0*/  LEA.HI.X.SX32 R5, R8, UR8, 0x1, P0 ;  /* 0x0000000808057c11 */ /* 0x000fc600080f0eff */
[----:B------:R-:W-:Y:S02]  /*46e0*/  UIMAD UR8, UR12, UR5, UR4 ;  /* 0x000000050c0872a4 */ /* 0x000fe4000f8e0204 */
[C-C-:B------:R-:W-:Y:S01]  /*46f0*/  IMAD.WIDE.U32 R8, R2.reuse, c[0x0][0x328], R4.reuse ;  /* 0x0000ca0002087a25 */ /* 0x140fe200078e0004 */
[----:B------:R-:W-:Y:S02]  /*4700*/  ULDC.64 UR4, c[0x0][0x308] ;  /* 0x0000c20000047ab9 */ /* 0x000fe40000000a00 */
[----:B------:R-:W-:Y:S01]  /*4710*/  UIMAD UR4, UR6, UR4, URZ ;  /* 0x00000004060472a4 */ /* 0x000fe2000f8e023f */
[C---:B------:R-:W-:Y:S01]  /*4720*/  IMAD.WIDE.U32 R6, R2.reuse, c[0x0][0x300], R4 ;  /* 0x0000c00002067a25 */ /* 0x040fe200078e0004 */
[----:B------:R-:W-:Y:S02]  /*4730*/  IADD3 R5, R9, R0, RZ ;  /* 0x0000000009057210 */ /* 0x000fe40007ffe0ff */
[----:B------:R-:W-:Y:S01]  /*4740*/  MOV R9, UR12 ;  /* 0x0000000c00097c02 */ /* 0x000fe20008000f00 */
[----:B------:R-:W-:Y:S01]  /*4750*/  IMAD R2, R2, c[0x0][0x304], R3 ;  /* 0x0000c10002027a24 */ /* 0x000fe200078e0203 */
[----:B------:R-:W-:Y:S01]  /*4760*/  MOV R4, R8 ;  /* 0x0000000800047202 */ /* 0x000fe20000000f00 */
[----:B------:R-:W-:Y:S01]  /*4770*/  UIMAD UR4, UR12, UR5, UR4 ;  /* 0x000000050c0472a4 */ /* 0x000fe2000f8e0204 */
[----:B------:R-:W-:-:S02]  /*4780*/  MOV R0, UR12 ;  /* 0x0000000c00007c02 */ /* 0x000fc40008000f00 */
[----:B------:R-:W-:Y:S01]  /*4790*/  IADD3 R3, R7, R2, RZ ;  /* 0x0000000207037210 */ /* 0x000fe20007ffe0ff */
[----:B------:R-:W-:Y:S01]  /*47a0*/  IMAD.WIDE.U32 R8, R9, c[0x0][0x330], R4 ;  /* 0x0000cc0009087a25 */ /* 0x000fe200078e0004 */
[----:B------:R-:W-:-:S05]  /*47b0*/  MOV R2, R6 ;  /* 0x0000000600027202 */ /* 0x000fca0000000f00 */
[----:B------:R-:W-:Y:S01]  /*47c0*/  IMAD.WIDE.U32 R6, R0, c[0x0][0x308], R2 ;  /* 0x0000c20000067a25 */ /* 0x000fe200078e0002 */
[----:B------:R-:W-:Y:S02]  /*47d0*/  IADD3 R0, R9, UR8, RZ ;  /* 0x0000000809007c10 */ /* 0x000fe4000fffe0ff */
[----:B------:R-:W-:Y:S02]  /*47e0*/  LEA R2, P1, R8, c[0x0][0x310], 0x2 ;  /* 0x0000c40008027a11 */ /* 0x000fe400078210ff */
[----:B------:R-:W-:Y:S02]  /*47f0*/  LEA R4, P0, R6, c[0x0][0x2e8], 0x2 ;  /* 0x0000ba0006047a11 */ /* 0x000fe400078010ff */
[----:B------:R-:W-:Y:S01]  /*4800*/  LEA.HI.X R3, R8, c[0x0][0x314], R0, 0x2, P1 ;  /* 0x0000c50008037a11 */ /* 0x000fe200008f1400 */
[----:B------:R-:W-:Y:S01]  /*4810*/  BAR.SYNC.DEFER_BLOCKING 0x1, 0x100 ;  /* 0x0044000000007b1d */ /* 0x000fe20000010000 */
[----:B------:R-:W-:-:S05]  /*4820*/  IADD3 R5, R7, UR4, RZ ;  /* 0x0000000407057c10 */ /* 0x000fca000fffe0ff */
[----:B------:R-:W-:Y:S01]  /*4830*/  RED.E.ADD.F32.FTZ.RN.STRONG.GPU [R2.64], R20 ;  /* 0x000000140200798e */ /* 0x000fe2000c10e792 */
[----:B------:R-:W-:-:S03]  /*4840*/  LEA.HI.X R5, R6, c[0x0][0x2ec], R5, 0x2, P0 ;  /* 0x0000bb0006057a11 */ /* 0x000fc600000f1405 */
[----:B------:R-:W-:Y:S04]  /*4850*/  RED.E.ADD.F32.FTZ.RN.STRONG.GPU [R2.64+0x400], R21 ;  /* 0x000400150200798e */ /* 0x000fe8000c10e792 */
        /* <DEDUP_REMOVED lines=55> */
[----:B------:R-:W-:Y:S01]  /*4bd0*/  RED.E.ADD.F32.FTZ.RN.STRONG.GPU [R2.64+0xe400], R81 ;  /* 0x00e400510200798e */ /* 0x000fe2000c10e792 */
[----:B------:R-:W-:-:S03]  /*4be0*/  FMUL.FTZ R7, R86, c[0x0][0x298] ;  /* 0x0000a60056077a20 */ /* 0x000fc60000410000 */
[----:B------:R-:W-:Y:S04]  /*4bf0*/  RED.E.ADD.F32.FTZ.RN.STRONG.GPU [R2.64+0xe800], R82 ;  /* 0x00e800520200798e */ /* 0x000fe8000c10e792 */
[----:B------:R-:W-:Y:S04]  /*4c00*/  RED.E.ADD.F32.FTZ.RN.STRONG.GPU [R2.64+0xec00], R83 ;  /* 0x00ec00530200798e */ /* 0x000fe8000c10e792 */
[----:B------:R-:W-:Y:S04]  /*4c10*/  RED.E.ADD.F32.FTZ.RN.STRONG.GPU [R2.64+0xf000], R76 ;  /* 0x00f0004c0200798e */ /* 0x000fe8000c10e792 */
[----:B------:R-:W-:Y:S04]  /*4c20*/  RED.E.ADD.F32.FTZ.RN.STRONG.GPU [R2.64+0xf400], R77 ;  /* 0x00f4004d0200798e */ /* 0x000fe8000c10e792 */
[----:B------:R-:W-:Y:S04]  /*4c30*/  RED.E.ADD.F32.FTZ.RN.STRONG.GPU [R2.64+0xf800], R78 ;  /* 0x00f8004e0200798e */ /* 0x000fe8000c10e792 */
[----:B------:R-:W-:Y:S04]  /*4c40*/  RED.E.ADD.F32.FTZ.RN.STRONG.GPU [R2.64+0xfc00], R79 ;  /* 0x00fc004f0200798e */ /* 0x000fe8000c10e792 */
[----:B------:R-:W-:Y:S04]  /*4c50*/  RED.E.ADD.F32.FTZ.RN.STRONG.GPU [R4.64], R84 ;  /* 0x000000540400798e */ /* 0x000fe8000c10e792 */
        /* <DEDUP_REMOVED lines=73> */
[----:B------:R-:W-:Y:S05]  /*50f0*/  EXIT ;  /* 0x000000000000794d */ /* 0x000fea0003800000 */
.L_x_40:
        /* <DEDUP_REMOVED lines=16> */
.L_x_1147:


//--------------------- .text._ZN7cutlass13device_kernelIN5flash19enable_sm80_to_sm89INS1_16FlashAttnBwdSm80INS1_25CollectiveMainloopBwdSm80ILi1ELi1EN4cute5tupleIJNS5_1CILi32EEENS7_ILi64EEENS7_ILi256EEEEEENS_6half_tEfNS_4arch4Sm80ELb0ELb0ELb0ELb1ELb0ELb0ELb0ELb0ELi2ELi2ELi2ELi1ELb1EEENS1_21CollectiveEpilogueBwdISB_SC_SE_Li256ELb1ELb0ELi4EEENS1_19SingleTileSchedulerILb1ELb0ELb0ELi64EEEEEEEEEvNT_6ParamsE --------------------------
	.section	.text._ZN7cutlass13device_kernelIN5flash19enable_sm80_to_sm89INS1_16FlashAttnBwdSm80INS1_25CollectiveMainloopBwdSm80ILi1ELi1EN4cute5tupleIJNS5_1CILi32EEENS7_ILi64EEENS7_ILi256EEEEEENS_6half_tEfNS_4arch4Sm80ELb0ELb0ELb0ELb1ELb0ELb0ELb0ELb0ELi2ELi2ELi2ELi1ELb1EEENS1_21CollectiveEpilogueBwdISB_SC_SE_Li256ELb1ELb0ELi4EEENS1_19SingleTileSchedulerILb1ELb0ELb0ELi64EEEEEEEEEvNT_6ParamsE,"ax",@progbits
	.sectioninfo	@"SHI_REGISTERS=255"
	.align	128
.text._ZN7cutlass13device_kernelIN5flash19enable_sm80_to_sm89INS1_16FlashAttnBwdSm80INS1_25CollectiveMainloopBwdSm80ILi1ELi1EN4cute5tupleIJNS5_1CILi32EEENS7_ILi64EEENS7_ILi256EEEEEENS_6half_tEfNS_4arch4Sm80ELb0ELb0ELb0ELb1ELb0ELb0ELb0ELb0ELi2ELi2ELi2ELi1ELb1EEENS1_21CollectiveEpilogueBwdISB_SC_SE_Li256ELb1ELb0ELi4EEENS1_19SingleTileSchedulerILb1ELb0ELb0ELi64EEEEEEEEEvNT_6ParamsE:
        .type           _ZN7cutlass13device_kernelIN5flash19enable_sm80_to_sm89INS1_16FlashAttnBwdSm80INS1_25CollectiveMainloopBwdSm80ILi1ELi1EN4cute5tupleIJNS5_1CILi32EEENS7_ILi64EEENS7_ILi256EEEEEENS_6half_tEfNS_4arch4Sm80ELb0ELb0ELb0ELb1ELb0ELb0ELb0ELb0ELi2ELi2ELi2ELi1ELb1EEENS1_21CollectiveEpilogueBwdISB_SC_SE_Li256ELb1ELb0ELi4EEENS1_19SingleTileSchedulerILb1ELb0ELb0ELi64EEEEEEEEEvNT_6ParamsE,@function
        .size           _ZN7cutlass13device_kernelIN5flash19enable_sm80_to_sm89INS1_16FlashAttnBwdSm80INS1_25CollectiveMainloopBwdSm80ILi1ELi1EN4cute5tupleIJNS5_1CILi32EEENS7_ILi64EEENS7_ILi256EEEEEENS_6half_tEfNS_4arch4Sm80ELb0ELb0ELb0ELb1ELb0ELb0ELb0ELb0ELi2ELi2ELi2ELi1ELb1EEENS1_21CollectiveEpilogueBwdISB_SC_SE_Li256ELb1ELb0ELi4EEENS1_19SingleTileSchedulerILb1ELb0ELb0ELi64EEEEEEEEEvNT_6ParamsE,(.L_x_1148 - _ZN7cutlass13device_kernelIN5flash19enable_sm80_to_sm89INS1_16FlashAttnBwdSm80INS1_25CollectiveMainloopBwdSm80ILi1ELi1EN4cute5tupleIJNS5_1CILi32EEENS7_ILi64EEENS7_ILi256EEEEEENS_6half_tEfNS_4arch4Sm80ELb0ELb0ELb0ELb1ELb0ELb0ELb0ELb0ELi2ELi2ELi2ELi1ELb1EEENS1_21CollectiveEpilogueBwdISB_SC_SE_Li256ELb1ELb0ELi4EEENS1_19SingleTileSchedulerILb1ELb0ELb0ELi64EEEEEEEEEvNT_6ParamsE)
        .other          _ZN7cutlass13device_kernelIN5flash19enable_sm80_to_sm89INS1_16FlashAttnBwdSm80INS1_25CollectiveMainloopBwdSm80ILi1ELi1EN4cute5tupleIJNS5_1CILi32EEENS7_ILi64EEENS7_ILi256EEEEEENS_6half_tEfNS_4arch4Sm80ELb0ELb0ELb0ELb1ELb0ELb0ELb0ELb0ELi2ELi2ELi2ELi1ELb1EEENS1_21CollectiveEpilogueBwdISB_SC_SE_Li256ELb1ELb0ELi4EEENS1_19SingleTileSchedulerILb1ELb0ELb0ELi64EEEEEEEEEvNT_6ParamsE,@"STO_CUDA_ENTRY STV_DEFAULT"
_ZN7cutlass13device_kernelIN5flash19enable_sm80_to_sm89INS1_16FlashAttnBwdSm80INS1_25CollectiveMainloopBwdSm80ILi1ELi1EN4cute5tupleIJNS5_1CILi32EEENS7_ILi64EEENS7_ILi256EEEEEENS_6half_tEfNS_4arch4Sm80ELb0ELb0ELb0ELb1ELb0ELb0ELb0ELb0ELi2ELi2ELi2ELi1ELb1EEENS1_21CollectiveEpilogueBwdISB_SC_SE_Li256ELb1ELb0ELi4EEENS1_19SingleTileSchedulerILb1ELb0ELb0ELi64EEEEEEEEEvNT_6ParamsE:
[----:B------:R-:W-:Y:S02]  /*0000*/  MOV R1, c[0x0][0x28] ;  /* 0x00000a0000017a02 */ /* 0x000fe40000000f00 */
[----:B------:R-:W1:Y:S01]  /*0010*/  S2R R86, SR_TID.X ;  /* 0x0000000000567919 */ /* 0x000e620000002100 */
[----:B------:R-:W-:Y:S01]  /*0020*/  IMAD.MOV.U32 R11, RZ, RZ, 0x4 ;  /* 0x00000004ff0b7424 */ /* 0x000fe200078e00ff */
[----:B------:R-:W-:Y:S01]  /*0030*/  ULDC.64 UR10, c[0x0][0x118] ;  /* 0x00004600000a7ab9 */ /* 0x000fe20000000a00 */
[----:B------:R-:W-:Y:S01]  /*0040*/  IADD3 R1, R1, -0xb0, RZ ;  /* 0xffffff5001017810 */ /* 0x000fe20007ffe0ff */
[----:B------:R-:W2:Y:S04]  /*0050*/  S2R R5, SR_CTAID.Z ;  /* 0x0000000000057919 */ /* 0x000ea80000002700 */
[----:B------:R-:W3:Y:S04]  /*0060*/  S2R R85, SR_CTAID.X ;  /* 0x0000000000557919 */ /* 0x000ee80000002500 */
[----:B------:R-:W4:Y:S01]  /*0070*/  S2R R84, SR_CTAID.Y ;  /* 0x0000000000547919 */ /* 0x000f220000002600 */
[----:B-1----:R-:W-:Y:S01]  /*0080*/  SHF.R.U32.HI R0, RZ, 0x5, R86 ;  /* 0x00000005ff007819 */ /* 0x002fe20000011656 */
[----:B--2---:R-:W-:-:S05]  /*0090*/  IMAD.WIDE R2, R5, R11, c[0x0][0x3c0] ;  /* 0x0000f00005027625 */ /* 0x004fca00078e020b */
[----:B------:R-:W1:Y:S02]  /*00a0*/  SHFL.IDX PT, R0, R0, RZ, 0x1f ;  /* 0x00001fff00007589 */ /* 0x000e6400000e0000 */
[----:B-1----:R-:W-:-:S13]  /*00b0*/  ISETP.NE.AND P0, PT, R0, RZ, PT ;  /* 0x000000ff0000720c */ /* 0x002fda0003f05270 */
[----:B------:R-:W-:Y:S05]  /*00c0*/  @!P0 BRA `(.L_x_41) ;  /* 0x0000013000008947 */ /* 0x000fea0003800000 */
[----:B---34-:R-:W-:-:S04]  /*00d0*/  ISETP.NE.U32.AND P0, PT, RZ, c[0x0][0x3c0], PT ;  /* 0x0000f000ff007a0c */ /* 0x018fc80003f05070 */
[----:B------:R-:W-:-:S13]  /*00e0*/  ISETP.NE.AND.EX P0, PT, RZ, c[0x0][0x3c4], PT, P0 ;  /* 0x0000f100ff007a0c */ /* 0x000fda0003f05300 */
[----:B------:R-:W-:Y:S05]  /*00f0*/  @!P0 BRA `(.L_x_42) ;  /* 0x0000002000008947 */ /* 0x000fea0003800000 */
[----:B------:R1:W5:Y:S01]  /*0100*/  LDG.E R0, [R2.64] ;  /* 0x0000000a02007981 */ /* 0x000362000c1e1900 */
[----:B------:R-:W-:Y:S05]  /*0110*/  BRA `(.L_x_43) ;  /* 0x0000009000007947 */ /* 0x000fea0003800000 */
.L_x_42:
[----:B------:R-:W-:-:S04]  /*0120*/  ISETP.NE.U32.AND P0, PT, RZ, c[0x0][0x3b8], PT ;  /* 0x0000ee00ff007a0c */ /* 0x000fc80003f05070 */
[----:B------:R-:W-:-:S13]  /*0130*/  ISETP.NE.AND.EX P0, PT, RZ, c[0x0][0x3bc], PT, P0 ;  /* 0x0000ef00ff007a0c */ /* 0x000fda0003f05300 */
[----:B------:R-:W-:Y:S05]  /*0140*/  @!P0 BRA `(.L_x_44) ;  /* 0x0000005000008947 */ /* 0x000fea0003800000 */
[----:B------:R-:W-:-:S05]  /*0150*/  IMAD.WIDE R2, R5, R11, c[0x0][0x3b8] ;  /* 0x0000ee0005027625 */ /* 0x000fca00078e020b */
[----:B------:R-:W2:Y:S04]  /*0160*/  LDG.E R4, [R2.64] ;  /* 0x0000000a02047981 */ /* 0x000ea8000c1e1900 */
[----:B------:R-:W2:Y:S02]  /*0170*/  LDG.E R0, [R2.64+0x4] ;  /* 0x0000040a02007981 */ /* 0x000ea4000c1e1900 */
[----:B--2---:R-:W-:Y:S01]  /*0180*/  IADD3 R0, -R4, R0, RZ ;  /* 0x0000000004007210 */ /* 0x004fe20007ffe1ff */
[----:B------:R-:W-:Y:S05]  /*0190*/  BRA `(.L_x_43) ;  /* 0x0000001000007947 */ /* 0x000fea0003800000 */
.L_x_44:
[----:B------:R-:W-:Y:S02]  /*01a0*/  MOV R0, c[0x0][0x3a4] ;  /* 0x0000e90000007a02 */ /* 0x000fe40000000f00 */
.L_x_43:
[----:B-1----:R-:W-:-:S05]  /*01b0*/  IMAD.SHL.U32 R2, R85, 0x40, RZ ;  /* 0x0000004055027824 */ /* 0x002fca00078e00ff */
[----:B-----5:R-:W-:-:S04]  /*01c0*/  ISETP.GE.AND P0, PT, R2, R0, PT ;  /* 0x000000000200720c */ /* 0x020fc80003f06270 */
[----:B------:R-:W-:-:S05]  /*01d0*/  SEL R0, R5, 0xffffffff, !P0 ;  /* 0xffffffff05007807 */ /* 0x000fca0004000000 */
[----:B------:R1:W-:Y:S01]  /*01e0*/  STL [R1+0x98], R0 ;  /* 0x0000980001007387 */ /* 0x0003e20000100800 */
[----:B------:R-:W-:Y:S05]  /*01f0*/  BRA `(.L_x_45) ;  /* 0x0000012000007947 */ /* 0x000fea0003800000 */
.L_x_41:
[----:B---34-:R-:W-:-:S04]  /*0200*/  ISETP.NE.U32.AND P0, PT, RZ, c[0x0][0x3c0], PT ;  /* 0x0000f000ff007a0c */ /* 0x018fc80003f05070 */
[----:B------:R-:W-:-:S13]  /*0210*/  ISETP.NE.AND.EX P0, PT, RZ, c[0x0][0x3c4], PT, P0 ;  /* 0x0000f100ff007a0c */ /* 0x000fda0003f05300 */
[----:B------:R-:W-:Y:S05]  /*0220*/  @!P0 BRA `(.L_x_46) ;  /* 0x0000002000008947 */ /* 0x000fea0003800000 */
[----:B------:R1:W5:Y:S01]  /*0230*/  LDG.E R0, [R2.64] ;  /* 0x0000000a02007981 */ /* 0x000362000c1e1900 */
[----:B------:R-:W-:Y:S05]  /*0240*/  BRA `(.L_x_47) ;  /* 0x0000009000007947 */ /* 0x000fea0003800000 */
.L_x_46:
        /* <DEDUP_REMOVED lines=8> */
.L_x_48:
[----:B------:R-:W-:Y:S02]  /*02d0*/  MOV R0, c[0x0][0x3a4] ;  /* 0x0000e90000007a02 */ /* 0x000fe40000000f00 */
.L_x_47:
[----:B-1----:R-:W-:-:S05]  /*02e0*/  IMAD.SHL.U32 R2, R85, 0x40, RZ ;  /* 0x0000004055027824 */ /* 0x002fca00078e00ff */
[----:B-----5:R-:W-:-:S04]  /*02f0*/  ISETP.GE.AND P0, PT, R2, R0, PT ;  /* 0x000000000200720c */ /* 0x020fc80003f06270 */
[----:B------:R-:W-:-:S05]  /*0300*/  SEL R0, R5, 0xffffffff, !P0 ;  /* 0xffffffff05007807 */ /* 0x000fca0004000000 */
[----:B------:R1:W-:Y:S04]  /*0310*/  STL [R1+0x98], R0 ;  /* 0x0000980001007387 */ /* 0x0003e80000100800 */
.L_x_45:
[----:B------:R-:W2:Y:S02]  /*0320*/  LDL R87, [R1+0x98] ;  /* 0x0000980001577983 */ /* 0x000ea40000100800 */
[----:B--2---:R-:W-:-:S13]  /*0330*/  ISETP.GE.AND P0, PT, R87, RZ, PT ;  /* 0x000000ff5700720c */ /* 0x004fda0003f06270 */
[----:B------:R-:W-:Y:S05]  /*0340*/  @!P0 EXIT ;  /* 0x000000000000894d */ /* 0x000fea0003800000 */
[----:B------:R-:W-:Y:S01]  /*0350*/  ISETP.NE.U32.AND P0, PT, RZ, c[0x0][0x2d8], PT ;  /* 0x0000b600ff007a0c */ /* 0x000fe20003f05070 */
[----:B------:R-:W-:Y:S01]  /*0360*/  IMAD.WIDE R6, R87, R11, c[0x0][0x2c8] ;  /* 0x0000b20057067625 */ /* 0x000fe200078e020b */
[----:B------:R-:W-:Y:S02]  /*0370*/  ISETP.NE.U32.AND P3, PT, RZ, c[0x0][0x2c8], PT ;  /* 0x0000b200ff007a0c */ /* 0x000fe40003f65070 */
[----:B------:R-:W-:Y:S02]  /*0380*/  ISETP.NE.AND.EX P0, PT, RZ, c[0x0][0x2dc], PT, P0 ;  /* 0x0000b700ff007a0c */ /* 0x000fe40003f05300 */
[----:B------:R-:W-:Y:S02]  /*0390*/  ISETP.NE.AND.EX P3, PT, RZ, c[0x0][0x2cc], PT, P3 ;  /* 0x0000b300ff007a0c */ /* 0x000fe40003f65330 */
[----:B------:R-:W-:-:S09]  /*03a0*/  ISETP.NE.U32.AND P5, PT, RZ, c[0x0][0x2d0], PT ;  /* 0x0000b400ff007a0c */ /* 0x000fd20003fa5070 */
[----:B------:R-:W-:Y:S02]  /*03b0*/  @P0 IMAD.WIDE R2, R87, R11, c[0x0][0x2d8] ;  /* 0x0000b60057020625 */ /* 0x000fe400078e020b */
[----:B-1----:R-:W2:Y:S01]  /*03c0*/  @P3 LDG.E R0, [R6.64] ;  /* 0x0000000a06003981 */ /* 0x002ea2000c1e1900 */
[----:B------:R-:W-:-:S03]  /*03d0*/  ISETP.NE.AND.EX P5, PT, RZ, c[0x0][0x2d4], PT, P5 ;  /* 0x0000b500ff007a0c */ /* 0x000fc60003fa5350 */
[----:B------:R-:W3:Y:S01]  /*03e0*/  @P0 LDG.E R2, [R2.64] ;  /* 0x0000000a02020981 */ /* 0x000ee2000c1e1900 */
[----:B------:R-:W-:Y:S01]  /*03f0*/  CS2R R8, SRZ ;  /* 0x0000000000087805 */ /* 0x000fe2000001ff00 */
[----:B------:R-:W-:Y:S02]  /*0400*/  IMAD.MOV.U32 R10, RZ, RZ, RZ ;  /* 0x000000ffff0a7224 */ /* 0x000fe400078e00ff */
[----:B------:R-:W-:-:S03]  /*0410*/  IMAD.WIDE R4, R87, R11, c[0x0][0x2d0] ;  /* 0x0000b40057047625 */ /* 0x000fc600078e020b */
[----:B------:R1:W5:Y:S04]  /*0420*/  @P3 LDG.E R9, [R6.64] ;  /* 0x0000000a06093981 */ /* 0x000368000c1e1900 */
[----:B------:R1:W5:Y:S01]  /*0430*/  @P5 LDG.E R10, [R4.64] ;  /* 0x0000000a040a5981 */ /* 0x000362000c1e1900 */
[----:B------:R-:W-:Y:S01]  /*0440*/  ULDC UR9, c[0x0][0x168] ;  /* 0x00005a0000097ab9 */ /* 0x000fe20000000800 */
[----:B------:R-:W-:Y:S02]  /*0450*/  IMAD.MOV.U32 R18, RZ, RZ, c[0x0][0x198] ;  /* 0x00006600ff127624 */ /* 0x000fe400078e00ff */
[----:B--2---:R-:W-:Y:S01]  /*0460*/  @P3 IMAD R0, R87, 0x20, R0 ;  /* 0x0000002057003824 */ /* 0x004fe200078e0200 */
[----:B---3--:R2:W3:Y:S04]  /*0470*/  @P0 R2UR UR9, R2 ;  /* 0x00000000020903c2 */ /* 0x0084e800000e0000 */
[----:B--2---:R-:W-:-:S04]  /*0480*/  @P3 SHF.R.S32.HI R2, RZ, 0x1f, R0 ;  /* 0x0000001fff023819 */ /* 0x004fc80000011400 */
[----:B------:R-:W-:-:S04]  /*0490*/  @P3 LEA.HI R0, R2, R0, RZ, 0x5 ;  /* 0x0000000002003211 */ /* 0x000fc800078f28ff */
[----:B------:R-:W-:Y:S01]  /*04a0*/  @P3 LOP3.LUT R8, R0, 0xffffffe0, RZ, 0xc0, !PT ;  /* 0xffffffe000083812 */ /* 0x000fe200078ec0ff */
[----:B---3--:R-:W-:Y:S05]  /*04b0*/  @P0 BRA `(.L_x_49) ;  /* 0x0000006000000947 */ /* 0x008fea0003800000 */
[----:B-1----:R-:W-:Y:S05]  /*04c0*/  @!P3 BRA `(.L_x_49) ;  /* 0x000000500000b947 */ /* 0x002fea0003800000 */
[----:B------:R-:W2:Y:S04]  /*04d0*/  LDG.E R2, [R6.64] ;  /* 0x0000000a06027981 */ /* 0x000ea8000c1e1900 */
[----:B------:R-:W3:Y:S01]  /*04e0*/  LDG.E R0, [R6.64+0x4] ;  /* 0x0000040a06007981 */ /* 0x000ee2000c1e1900 */
[----:B--2---:R-:W1:Y:S08]  /*04f0*/  R2UR UR9, R2 ;  /* 0x00000000020973c2 */ /* 0x004e7000000e0000 */
[----:B---3--:R-:W1:Y:S02]  /*0500*/  R2UR UR4, R0 ;  /* 0x00000000000473c2 */ /* 0x008e6400000e0000 */
[----:B-1----:R-:W-:-:S06]  /*0510*/  UIADD3 UR9, -UR9, UR4, URZ ;  /* 0x0000000409097290 */ /* 0x002fcc000fffe13f */
.L_x_49:
[----:B-1----:R-:W-:-:S04]  /*0520*/  ISETP.NE.U32.AND P0, PT, RZ, c[0x0][0x2e0], PT ;  /* 0x0000b800ff007a0c */ /* 0x002fc80003f05070 */
[----:B------:R-:W-:-:S13]  /*0530*/  ISETP.NE.AND.EX P0, PT, RZ, c[0x0][0x2e4], PT, P0 ;  /* 0x0000b900ff007a0c */ /* 0x000fda0003f05300 */
[----:B------:R-:W-:Y:S05]  /*0540*/  @!P0 BRA `(.L_x_50) ;  /* 0x0000003000008947 */ /* 0x000fea0003800000 */
[----:B------:R-:W-:-:S05]  /*0550*/  IMAD.WIDE R2, R87, R11, c[0x0][0x2e0] ;  /* 0x0000b80057027625 */ /* 0x000fca00078e020b */
[----:B------:R1:W5:Y:S01]  /*0560*/  LDG.E R18, [R2.64] ;  /* 0x0000000a02127981 */ /* 0x000362000c1e1900 */
[----:B------:R-:W-:Y:S05]  /*0570*/  BRA `(.L_x_51) ;  /* 0x0000004000007947 */ /* 0x000fea0003800000 */
.L_x_50:
[----:B------:R-:W-:Y:S05]  /*0580*/  @!P5 BRA `(.L_x_51) ;  /* 0x000000300000d947 */ /* 0x000fea0003800000 */
[----:B------:R-:W2:Y:S04]  /*0590*/  LDG.E R0, [R4.64] ;  /* 0x0000000a04007981 */ /* 0x000ea8000c1e1900 */
[----:B------:R-:W2:Y:S02]  /*05a0*/  LDG.E R2, [R4.64+0x4] ;  /* 0x0000040a04027981 */ /* 0x000ea4000c1e1900 */
[----:B--2---:R-:W-:Y:S02]  /*05b0*/  IADD3 R18, -R0, R2, RZ ;  /* 0x0000000200127210 */ /* 0x004fe40007ffe1ff */
.L_x_51:
[----:B------:R-:W-:Y:S01]  /*05c0*/  UISETP.GE.AND UP0, UPT, UR9, 0x1, UPT ;  /* 0x000000010900788c */ /* 0x000fe2000bf06270 */
[----:B------:R-:W-:Y:S01]  /*05d0*/  PLOP3.LUT P0, PT, PT, PT, PT, 0x80, 0x0 ;  /* 0x000000000000781c */ /* 0x000fe20003f0f070 */
[----:B------:R-:W-:Y:S01]  /*05e0*/  CS2R R142, SRZ ;  /* 0x00000000008e7805 */ /* 0x000fe2000001ff00 */
[----:B------:R-:W-:Y:S01]  /*05f0*/  IMAD.MOV.U32 R11, RZ, RZ, RZ ;  /* 0x000000ffff0b7224 */ /* 0x000fe200078e00ff */
[----:B------:R-:W-:Y:S01]  /*0600*/  CS2R R146, SRZ ;  /* 0x0000000000927805 */ /* 0x000fe2000001ff00 */
[----:B------:R-:W-:Y:S01]  /*0610*/  IMAD.MOV.U32 R140, RZ, RZ, RZ ;  /* 0x000000ffff8c7224 */ /* 0x000fe200078e00ff */
[----:B------:R-:W-:Y:S01]  /*0620*/  PLOP3.LUT P1, PT, PT, PT, UP0, 0x80, 0x0 ;  /* 0x000000000000781c */ /* 0x000fe20003f2f008 */
[----:B------:R-:W-:Y:S01]  /*0630*/  CS2R R144, SRZ ;  /* 0x0000000000907805 */ /* 0x000fe2000001ff00 */
[----:B------:R-:W-:Y:S01]  /*0640*/  CS2R R12, SRZ ;  /* 0x00000000000c7805 */ /* 0x000fe2000001ff00 */
[----:B------:R-:W-:Y:S01]  /*0650*/  MOV R138, RZ ;  /* 0x000000ff008a7202 */ /* 0x000fe20000000f00 */
[----:B------:R-:W-:Y:S01]  /*0660*/  CS2R R136, SRZ ;  /* 0x0000000000887805 */ /* 0x000fe2000001ff00 */
[----:B------:R-:W-:Y:S01]  /*0670*/  CS2R R134, SRZ ;  /* 0x0000000000867805 */ /* 0x000fe2000001ff00 */
[----:B------:R-:W-:Y:S01]  /*0680*/  CS2R R6, SRZ ;  /* 0x0000000000067805 */ /* 0x000fe2000001ff00 */
[----:B------:R-:W-:Y:S01]  /*0690*/  IMAD.MOV.U32 R132, RZ, RZ, RZ ;  /* 0x000000ffff847224 */ /* 0x000fe200078e00ff */
[----:B------:R-:W-:Y:S01]  /*06a0*/  CS2R R126, SRZ ;  /* 0x00000000007e7805 */ /* 0x000fe2000001ff00 */
[----:B------:R-:W-:Y:S01]  /*06b0*/  CS2R R124, SRZ ;  /* 0x00000000007c7805 */ /* 0x000fe2000001ff00 */
[----:B------:R-:W-:Y:S01]  /*06c0*/  MOV R130, RZ ;  /* 0x000000ff00827202 */ /* 0x000fe20000000f00 */
[----:B------:R-:W-:Y:S01]  /*06d0*/  CS2R R14, SRZ ;  /* 0x00000000000e7805 */ /* 0x000fe2000001ff00 */
[----:B------:R-:W-:Y:S01]  /*06e0*/  IMAD.MOV.U32 R128, RZ, RZ, RZ ;  /* 0x000000ffff807224 */ /* 0x000fe200078e00ff */
        /* <DEDUP_REMOVED lines=18> */
[----:B------:R-:W-:Y:S01]  /*0810*/  IMAD.MOV.U32 R0, RZ, RZ, RZ ;  /* 0x000000ffff007224 */ /* 0x000fe200078e00ff */
[----:B-1----:R-:W-:Y:S01]  /*0820*/  CS2R R2, SRZ ;  /* 0x0000000000027805 */ /* 0x002fe2000001ff00 */
        /* <DEDUP_REMOVED lines=34> */
[----:B------:R-:W-:Y:S05]  /*0a50*/  @!P1 BRA `(.L_x_52) ;  /* 0x0000404000009947 */ /* 0x000fea0003800000 */
[----:B------:R-:W-:Y:S01]  /*0a60*/  IMAD.MOV.U32 R2, RZ, RZ, c[0x0][0x248] ;  /* 0x00009200ff027624 */ /* 0x000fe200078e00ff */
[----:B------:R-:W-:Y:S01]  /*0a70*/  SHF.R.S32.HI R0, RZ, 0x1f, R8 ;  /* 0x0000001fff007819 */ /* 0x000fe20000011408 */
[----:B------:R-:W-:Y:S01]  /*0a80*/  IMAD.SHL.U32 R3, R86, 0x4, RZ ;  /* 0x0000000456037824 */ /* 0x000fe200078e00ff */
[----:B------:R-:W-:Y:S01]  /*0a90*/  SHF.R.S32.HI R35, RZ, 0x1f, R86 ;  /* 0x0000001fff237819 */ /* 0x000fe20000011456 */
[----:B------:R-:W-:Y:S01]  /*0aa0*/  IMAD.MOV.U32 R6, RZ, RZ, R84 ;  /* 0x000000ffff067224 */ /* 0x000fe200078e0054 */
[----:B------:R-:W-:Y:S01]  /*0ab0*/  ISETP.NE.AND P4, PT, R2, 0x1, PT ;  /* 0x000000010200780c */ /* 0x000fe20003f85270 */
[----:B-----5:R-:W-:Y:S01]  /*0ac0*/  IMAD R37, R85, -0x40, R18 ;  /* 0xffffffc055257824 */ /* 0x020fe200078e0212 */
[----:B------:R-:W-:Y:S01]  /*0ad0*/  IADD3 R2, P0, R3, R8, RZ ;  /* 0x0000000803027210 */ /* 0x000fe20007f1e0ff */
[----:B------:R-:W-:Y:S01]  /*0ae0*/  IMAD.MOV.U32 R148, RZ, RZ, 0x20 ;  /* 0x00000020ff947424 */ /* 0x000fe200078e00ff */
[----:B------:R-:W-:Y:S01]  /*0af0*/  LEA.HI R38, R35, R86, RZ, 0x3 ;  /* 0x0000005623267211 */ /* 0x000fe200078f18ff */
[----:B------:R-:W-:Y:S01]  /*0b00*/  UIADD3 UR5, UR9, 0x1f, URZ ;  /* 0x0000001f09057890 */ /* 0x000fe2000fffe03f */
[----:B------:R-:W-:Y:S01]  /*0b10*/  LEA.HI.X.SX32 R3, R3, R0, 0x1, P0 ;  /* 0x0000000003037211 */ /* 0x000fe200000f0eff */
[----:B------:R-:W-:Y:S01]  /*0b20*/  IMAD.SHL.U32 R0, R8, 0x100, RZ ;  /* 0x0000010008007824 */ /* 0x000fe200078e00ff */
[----:B------:R-:W-:Y:S01]  /*0b30*/  SHF.R.S32.HI R7, RZ, 0x1f, R86 ;  /* 0x0000001fff077819 */ /* 0x000fe20000011456 */
[----:B------:R-:W-:Y:S01]  /*0b40*/  USHF.R.S32.HI UR4, URZ, 0x1f, UR5 ;  /* 0x0000001f3f047899 */ /* 0x000fe20008011405 */
[CC--:B------:R-:W-:Y:S01]  /*0b50*/  LEA.HI R36, R35.reuse, R86.reuse, RZ, 0x2 ;  /* 0x0000005623247211 */ /* 0x0c0fe200078f10ff */
[----:B------:R-:W-:Y:S01]  /*0b60*/  CS2R R146, SRZ ;  /* 0x0000000000927805 */ /* 0x000fe2000001ff00 */
[----:B------:R-:W-:Y:S01]  /*0b70*/  IADD3 R24, P1, R0, R86, RZ ;  /* 0x0000005600187210 */ /* 0x000fe20007f3e0ff */
[----:B------:R-:W-:Y:S01]  /*0b80*/  @P4 IMAD.HI.U32 R5, R84, c[0x0][0x24c], RZ ;  /* 0x0000930054054a27 */ /* 0x000fe200078e00ff */
[----:B------:R-:W-:Y:S01]  /*0b90*/  SHF.R.S32.HI R50, RZ, 0x3, R38 ;  /* 0x00000003ff327819 */ /* 0x000fe20000011426 */
[----:B------:R-:W-:Y:S01]  /*0ba0*/  ULEA.HI UR4, UR4, UR5, URZ, 0x5 ;  /* 0x0000000504047291 */ /* 0x000fe2000f8f283f */
[----:B------:R-:W-:Y:S01]  /*0bb0*/  LEA.HI.X.SX32 R25, R0, R7, 0x1, P1 ;  /* 0x0000000700197211 */ /* 0x000fe200008f0eff */
[----:B------:R-:W-:Y:S01]  /*0bc0*/  CS2R R144, SRZ ;  /* 0x0000000000907805 */ /* 0x000fe2000001ff00 */
[--C-:B------:R-:W-:Y:S01]  /*0bd0*/  SHF.R.S32.HI R16, RZ, 0x2, R36.reuse ;  /* 0x00000002ff107819 */ /* 0x100fe20000011424 */
[----:B------:R-:W-:Y:S01]  /*0be0*/  CS2R R142, SRZ ;  /* 0x00000000008e7805 */ /* 0x000fe2000001ff00 */
[----:B------:R-:W-:Y:S01]  /*0bf0*/  SHF.R.S32.HI R0, RZ, 0x1f, R36 ;  /* 0x0000001fff007819 */ /* 0x000fe20000011424 */
[----:B------:R-:W-:Y:S01]  /*0c00*/  IMAD.WIDE.U32 R24, R84, c[0x0][0x238], R24 ;  /* 0x00008e0054187a25 */ /* 0x000fe200078e0018 */
[----:B------:R-:W-:Y:S01]  /*0c10*/  SHF.R.S32.HI R34, RZ, 0x1f, R84 ;  /* 0x0000001fff227819 */ /* 0x000fe20000011454 */
[----:B------:R-:W-:Y:S01]  /*0c20*/  CS2R R140, SRZ ;  /* 0x00000000008c7805 */ /* 0x000fe2000001ff00 */
[----:B------:R-:W-:Y:S01]  /*0c30*/  SHF.R.S32.HI R4, RZ, 0x1f, R50 ;  /* 0x0000001fff047819 */ /* 0x000fe20000011432 */
[----:B------:R-:W-:Y:S01]  /*0c40*/  CS2R R138, SRZ ;  /* 0x00000000008a7805 */ /* 0x000fe2000001ff00 */
[----:B------:R-:W-:Y:S01]  /*0c50*/  IADD3 R21, P2, R50, R9, RZ ;  /* 0x0000000932157210 */ /* 0x000fe20007f5e0ff */
[----:B------:R-:W-:Y:S01]  /*0c60*/  IMAD R12, R34, c[0x0][0x288], RZ ;  /* 0x0000a200220c7a24 */ /* 0x000fe200078e02ff */
[----:B------:R-:W-:Y:S01]  /*0c70*/  IADD3 R8, P0, R50, R10, RZ ;  /* 0x0000000a32087210 */ /* 0x000fe20007f1e0ff */
[----:B------:R-:W-:Y:S01]  /*0c80*/  IMAD R14, R34, c[0x0][0x270], RZ ;  /* 0x00009c00220e7a24 */ /* 0x000fe200078e02ff */
[----:B------:R-:W-:Y:S01]  /*0c90*/  LEA.HI R0, R0, R16, RZ, 0x3 ;  /* 0x0000001000007211 */ /* 0x000fe200078f18ff */
[C---:B------:R-:W-:Y:S01]  /*0ca0*/  IMAD R12, R84.reuse, c[0x0][0x28c], R12 ;  /* 0x0000a300540c7a24 */ /* 0x040fe200078e020c */
[----:B------:R-:W-:Y:S01]  /*0cb0*/  LEA.HI R39, R35, R86, RZ, 0x4 ;  /* 0x0000005623277211 */ /* 0x000fe200078f20ff */
[----:B------:R-:W-:Y:S01]  /*0cc0*/  IMAD R14, R84, c[0x0][0x274], R14 ;  /* 0x00009d00540e7a24 */ /* 0x000fe200078e020e */
[-C--:B------:R-:W-:Y:S01]  /*0cd0*/  LEA.HI.X.SX32 R26, R9, R4.reuse, 0x1, P2 ;  /* 0x00000004091a7211 */ /* 0x080fe200010f0eff */
[----:B------:R-:W-:Y:S01]  /*0ce0*/  CS2R R136, SRZ ;  /* 0x0000000000887805 */ /* 0x000fe2000001ff00 */
[----:B------:R-:W-:Y:S01]  /*0cf0*/  @P4 SHF.R.U32.HI R6, RZ, c[0x0][0x250], R5 ;  /* 0x00009400ff064a19 */ /* 0x000fe20000011605 */
[----:B------:R-:W-:Y:S01]  /*0d00*/  CS2R R134, SRZ ;  /* 0x0000000000867805 */ /* 0x000fe2000001ff00 */
[----:B------:R-:W-:Y:S01]  /*0d10*/  LEA.HI.X.SX32 R9, R10, R4, 0x1, P0 ;  /* 0x000000040a097211 */ /* 0x000fe200000f0eff */
[--C-:B------:R-:W-:Y:S01]  /*0d20*/  IMAD.WIDE.U32 R4, R84, c[0x0][0x270], R2.reuse ;  /* 0x00009c0054047a25 */ /* 0x100fe200078e0002 */
[----:B------:R-:W-:Y:S01]  /*0d30*/  LOP3.LUT R0, R0, 0xfffffff8, RZ, 0xc0, !PT ;  /* 0xfffffff800007812 */ /* 0x000fe200078ec0ff */
[----:B------:R-:W-:Y:S01]  /*0d40*/  CS2R R132, SRZ ;  /* 0x0000000000847805 */ /* 0x000fe2000001ff00 */
[----:B------:R-:W-:Y:S01]  /*0d50*/  LOP3.LUT R11, R38, 0xfffffff8, RZ, 0xc0, !PT ;  /* 0xfffffff8260b7812 */ /* 0x000fe200078ec0ff */
[----:B------:R-:W-:Y:S01]  /*0d60*/  IMAD.WIDE.U32 R2, R84, c[0x0][0x288], R2 ;  /* 0x0000a20054027a25 */ /* 0x000fe200078e0002 */
[----:B------:R-:W-:Y:S01]  /*0d70*/  SHF.R.S32.HI R10, RZ, 0x4, R39 ;  /* 0x00000004ff0a7819 */ /* 0x000fe20000011427 */
[----:B------:R-:W-:Y:S01]  /*0d80*/  CS2R R130, SRZ ;  /* 0x0000000000827805 */ /* 0x000fe2000001ff00 */
[----:B------:R-:W-:Y:S01]  /*0d90*/  SEL R31, R87, RZ, !P3 ;  /* 0x000000ff571f7207 */ /* 0x000fe20005800000 */
[----:B------:R-:W-:Y:S01]  /*0da0*/  IMAD.IADD R29, R16, 0x1, -R0 ;  /* 0x00000001101d7824 */ /* 0x000fe200078e0a00 */
[----:B------:R-:W-:Y:S01]  /*0db0*/  LEA.HI R7, R39, R10, RZ, 0x1 ;  /* 0x0000000a27077211 */ /* 0x000fe200078f08ff */
[----:B------:R-:W-:Y:S01]  /*0dc0*/  IMAD.IADD R22, R86, 0x1, -R11 ;  /* 0x0000000156167824 */ /* 0x000fe200078e0a0b */
[-C--:B------:R-:W-:Y:S01]  /*0dd0*/  LEA.HI R0, R35, R86.reuse, RZ, 0x6 ;  /* 0x0000005623007211 */ /* 0x080fe200078f30ff */
[----:B------:R-:W-:Y:S01]  /*0de0*/  IMAD.IADD R13, R3, 0x1, R12 ;  /* 0x00000001030d7824 */ /* 0x000fe200078e020c */
[----:B------:R-:W-:Y:S01]  /*0df0*/  LOP3.LUT R7, R7, 0xfffffffe, RZ, 0xc0, !PT ;  /* 0xfffffffe07077812 */ /* 0x000fe200078ec0ff */
[----:B------:R-:W-:Y:S01]  /*0e00*/  IMAD.SHL.U32 R3, R50, 0x40, RZ ;  /* 0x0000004032037824 */ /* 0x000fe200078e00ff */
[----:B------:R-:W-:Y:S01]  /*0e10*/  SHF.R.S32.HI R23, RZ, 0x6, R0 ;  /* 0x00000006ff177819 */ /* 0x000fe20000011400 */
[----:B------:R-:W-:Y:S01]  /*0e20*/  IMAD.IADD R15, R5, 0x1, R14 ;  /* 0x00000001050f7824 */ /* 0x000fe200078e020e */
[----:B------:R-:W-:Y:S01]  /*0e30*/  SHF.R.S32.HI R5, RZ, 0x1f, R6 ;  /* 0x0000001fff057819 */ /* 0x000fe20000011406 */
[----:B------:R-:W-:Y:S01]  /*0e40*/  IMAD.SHL.U32 R16, R22, 0x8, RZ ;  /* 0x0000000816107824 */ /* 0x000fe200078e00ff */
[----:B------:R-:W-:Y:S01]  /*0e50*/  LOP3.LUT R0, R3, 0x1c0, RZ, 0xc0, !PT ;  /* 0x000001c003007812 */ /* 0x000fe200078ec0ff */
[----:B------:R-:W-:Y:S01]  /*0e60*/  IMAD.MOV.U32 R12, RZ, RZ, R2 ;  /* 0x000000ffff0c7224 */ /* 0x000fe200078e0002 */
[----:B------:R-:W-:Y:S01]  /*0e70*/  LEA.HI R35, R35, R86, RZ, 0x5 ;  /* 0x0000005623237211 */ /* 0x000fe200078f28ff */
[----:B------:R-:W-:Y:S01]  /*0e80*/  IMAD.IADD R30, R10, 0x1, -R7 ;  /* 0x000000010a1e7824 */ /* 0x000fe200078e0a07 */
[--C-:B------:R-:W-:Y:S01]  /*0e90*/  SHF.R.S32.HI R17, RZ, 0x1f, R16.reuse ;  /* 0x0000001fff117819 */ /* 0x100fe20000011410 */
[----:B------:R-:W-:Y:S01]  /*0ea0*/  IMAD R2, R5, c[0x0][0x1e0], RZ ;  /* 0x0000780005027a24 */ /* 0x000fe200078e02ff */
[----:B------:R-:W-:Y:S01]  /*0eb0*/  LOP3.LUT R10, R0, 0x38, R16, 0xf8, !PT ;  /* 0x00000038000a7812 */ /* 0x000fe200078ef810 */
[----:B------:R-:W-:Y:S01]  /*0ec0*/  IMAD.SHL.U32 R40, R23, 0x200, RZ ;  /* 0x0000020017287824 */ /* 0x000fe200078e00ff */
[----:B------:R-:W-:Y:S01]  /*0ed0*/  SHF.R.U32.HI R7, RZ, 0x3, R0 ;  /* 0x00000003ff077819 */ /* 0x000fe20000011600 */
[----:B------:R-:W-:Y:S01]  /*0ee0*/  IMAD.MOV.U32 R14, RZ, RZ, R4 ;  /* 0x000000ffff0e7224 */ /* 0x000fe200078e0004 */
[----:B------:R-:W-:Y:S01]  /*0ef0*/  SHF.R.S32.HI R0, RZ, 0x1f, R87 ;  /* 0x0000001fff007819 */ /* 0x000fe20000011457 */
[----:B------:R-:W-:Y:S01]  /*0f00*/  IMAD R4, R6, c[0x0][0x1e4], R2 ;  /* 0x0000790006047a24 */ /* 0x000fe200078e0202 */
[----:B------:R-:W-:Y:S01]  /*0f10*/  LOP3.LUT R28, R40, R10, R7, 0xf6, !PT ;  /* 0x0000000a281c7212 */ /* 0x000fe200078ef607 */
[----:B------:R-:W-:Y:S01]  /*0f20*/  IMAD.WIDE.U32 R2, R6, c[0x0][0x1e0], R16 ;  /* 0x0000780006027a25 */ /* 0x000fe200078e0010 */
[C---:B------:R-:W-:Y:S01]  /*0f30*/  SEL R7, R0.reuse, RZ, !P5 ;  /* 0x000000ff00077207 */ /* 0x040fe20006800000 */
[----:B------:R-:W-:Y:S01]  /*0f40*/  CS2R R128, SRZ ;  /* 0x0000000000807805 */ /* 0x000fe2000001ff00 */
[----:B------:R-:W-:Y:S01]  /*0f50*/  SEL R27, R0, RZ, !P3 ;  /* 0x000000ff001b7207 */ /* 0x000fe20005800000 */
[----:B------:R-:W-:Y:S01]  /*0f60*/  IMAD R5, R5, c[0x0][0x1b0], RZ ;  /* 0x00006c0005057a24 */ /* 0x000fe200078e02ff */
[----:B------:R-:W-:Y:S01]  /*0f70*/  SEL R0, R87, RZ, !P5 ;  /* 0x000000ff57007207 */ /* 0x000fe20006800000 */
[----:B------:R-:W-:Y:S01]  /*0f80*/  IMAD.IADD R3, R3, 0x1, R4 ;  /* 0x0000000103037824 */ /* 0x000fe200078e0204 */
[----:B------:R-:W-:Y:S01]  /*0f90*/  IADD3 R32, R16, 0x40, RZ ;  /* 0x0000004010207810 */ /* 0x000fe20007ffe0ff */
[----:B------:R-:W-:Y:S01]  /*0fa0*/  IMAD R10, R6, c[0x0][0x1b4], R5 ;  /* 0x00006d00060a7a24 */ /* 0x000fe200078e0205 */
[----:B------:R-:W-:Y:S01]  /*0fb0*/  ISETP.GE.AND P3, PT, R16, c[0x0][0x1cc], PT ;  /* 0x0000730010007a0c */ /* 0x000fe20003f66270 */
[----:B------:R-:W-:Y:S01]  /*0fc0*/  IMAD.WIDE.U32 R4, R6, c[0x0][0x1b0], R16 ;  /* 0x00006c0006047a25 */ /* 0x000fe200078e0010 */
[----:B------:R-:W-:Y:S01]  /*0fd0*/  ISETP.GE.AND P2, PT, R32, c[0x0][0x1cc], PT ;  /* 0x0000730020007a0c */ /* 0x000fe20003f46270 */
[----:B------:R-:W-:Y:S01]  /*0fe0*/  CS2R R126, SRZ ;  /* 0x00000000007e7805 */ /* 0x000fe2000001ff00 */
[----:B------:R-:W-:Y:S01]  /*0ff0*/  IADD3 R33, R16, 0x80, RZ ;  /* 0x0000008010217810 */ /* 0x000fe20007ffe0ff */
[----:B------:R-:W-:Y:S01]  /*1000*/  IMAD R6, R7, c[0x0][0x1e8], RZ ;  /* 0x00007a0007067a24 */ /* 0x000fe200078e02ff */
[----:B------:R-:W-:Y:S01]  /*1010*/  CS2R R124, SRZ ;  /* 0x00000000007c7805 */ /* 0x000fe2000001ff00 */
[----:B------:R-:W-:Y:S01]  /*1020*/  IMAD.IADD R11, R5, 0x1, R10 ;  /* 0x00000001050b7824 */ /* 0x000fe200078e020a */
[----:B------:R-:W-:Y:S01]  /*1030*/  CS2R R122, SRZ ;  /* 0x00000000007a7805 */ /* 0x000fe2000001ff00 */
[----:B------:R-:W-:Y:S01]  /*1040*/  IMAD R18, R27, c[0x0][0x278], RZ ;  /* 0x00009e001b127a24 */ /* 0x000fe200078e02ff */
[----:B------:R-:W-:Y:S01]  /*1050*/  CS2R R120, SRZ ;  /* 0x0000000000787805 */ /* 0x000fe2000001ff00 */
[C---:B------:R-:W-:Y:S01]  /*1060*/  IMAD R6, R0.reuse, c[0x0][0x1ec], R6 ;  /* 0x00007b0000067a24 */ /* 0x040fe200078e0206 */
[----:B------:R-:W-:Y:S01]  /*1070*/  CS2R R118, SRZ ;  /* 0x0000000000767805 */ /* 0x000fe2000001ff00 */
[C---:B------:R-:W-:Y:S01]  /*1080*/  IMAD.WIDE.U32 R2, R0.reuse, c[0x0][0x1e8], R2 ;  /* 0x00007a0000027a25 */ /* 0x040fe200078e0002 */
[----:B------:R-:W-:Y:S01]  /*1090*/  CS2R R116, SRZ ;  /* 0x0000000000747805 */ /* 0x000fe2000001ff00 */
[----:B------:R-:W-:Y:S01]  /*10a0*/  CS2R R114, SRZ ;  /* 0x0000000000727805 */ /* 0x000fe2000001ff00 */
[----:B------:R-:W-:Y:S01]  /*10b0*/  CS2R R112, SRZ ;  /* 0x0000000000707805 */ /* 0x000fe2000001ff00 */
[----:B------:R-:W-:Y:S01]  /*10c0*/  IMAD R7, R7, c[0x0][0x1b8], RZ ;  /* 0x00006e0007077a24 */ /* 0x000fe200078e02ff */
[----:B------:R-:W-:Y:S01]  /*10d0*/  CS2R R110, SRZ ;  /* 0x00000000006e7805 */ /* 0x000fe2000001ff00 */
[----:B------:R-:W-:Y:S01]  /*10e0*/  IMAD R5, R27, c[0x0][0x290], RZ ;  /* 0x0000a4001b057a24 */ /* 0x000fe200078e02ff */
[----:B------:R-:W-:Y:S01]  /*10f0*/  CS2R R108, SRZ ;  /* 0x00000000006c7805 */ /* 0x000fe2000001ff00 */
[----:B------:R-:W-:Y:S01]  /*1100*/  IMAD.WIDE R8, R85, 0x40, R8 ;  /* 0x0000004055087825 */ /* 0x000fe200078e0208 */
[----:B------:R-:W-:Y:S01]  /*1110*/  CS2R R106, SRZ ;  /* 0x00000000006a7805 */ /* 0x000fe2000001ff00 */
[----:B------:R-:W-:Y:S01]  /*1120*/  CS2R R104, SRZ ;  /* 0x0000000000687805 */ /* 0x000fe2000001ff00 */
[----:B------:R-:W-:Y:S01]  /*1130*/  CS2R R102, SRZ ;  /* 0x0000000000667805 */ /* 0x000fe2000001ff00 */
[----:B------:R-:W-:Y:S01]  /*1140*/  IMAD.MOV.U32 R10, RZ, RZ, R4 ;  /* 0x000000ffff0a7224 */ /* 0x000fe200078e0004 */
[----:B------:R-:W-:Y:S01]  /*1150*/  CS2R R100, SRZ ;  /* 0x0000000000647805 */ /* 0x000fe2000001ff00 */
[----:B------:R-:W-:Y:S01]  /*1160*/  IMAD R19, R31, c[0x0][0x27c], R18 ;  /* 0x00009f001f137a24 */ /* 0x000fe200078e0212 */
[----:B------:R-:W-:Y:S01]  /*1170*/  CS2R R98, SRZ ;  /* 0x0000000000627805 */ /* 0x000fe2000001ff00 */
[----:B------:R-:W-:Y:S01]  /*1180*/  IMAD.IADD R3, R3, 0x1, R6 ;  /* 0x0000000103037824 */ /* 0x000fe200078e0206 */
[----:B------:R-:W-:Y:S01]  /*1190*/  CS2R R96, SRZ ;  /* 0x0000000000607805 */ /* 0x000fe2000001ff00 */
[----:B------:R-:W-:Y:S01]  /*11a0*/  IMAD R20, R0, c[0x0][0x1bc], R7 ;  /* 0x00006f0000147a24 */ /* 0x000fe200078e0207 */
[----:B------:R-:W-:Y:S01]  /*11b0*/  CS2R R94, SRZ ;  /* 0x00000000005e7805 */ /* 0x000fe2000001ff00 */
[C---:B------:R-:W-:Y:S01]  /*11c0*/  IMAD R18, R31.reuse, c[0x0][0x294], R5 ;  /* 0x0000a5001f127a24 */ /* 0x040fe200078e0205 */
[----:B------:R-:W-:Y:S01]  /*11d0*/  CS2R R92, SRZ ;  /* 0x00000000005c7805 */ /* 0x000fe2000001ff00 */
[C---:B------:R-:W-:Y:S01]  /*11e0*/  IMAD.WIDE.U32 R6, R31.reuse, c[0x0][0x278], R14 ;  /* 0x00009e001f067a25 */ /* 0x040fe200078e000e */
[----:B------:R-:W-:Y:S01]  /*11f0*/  CS2R R90, SRZ ;  /* 0x00000000005a7805 */ /* 0x000fe2000001ff00 */
[----:B------:R-:W-:Y:S01]  /*1200*/  CS2R R88, SRZ ;  /* 0x0000000000587805 */ /* 0x000fe2000001ff00 */
[----:B------:R-:W-:Y:S01]  /*1210*/  CS2R R82, SRZ ;  /* 0x0000000000527805 */ /* 0x000fe2000001ff00 */
[----:B------:R-:W-:Y:S01]  /*1220*/  IMAD.WIDE.U32 R4, R31, c[0x0][0x290], R12 ;  /* 0x0000a4001f047a25 */ /* 0x000fe200078e000c */
[----:B------:R-:W-:Y:S01]  /*1230*/  LEA R46, P1, R6, c[0x0][0x258], 0x2 ;  /* 0x00009600062e7a11 */ /* 0x000fe200078210ff */
[----:B------:R-:W-:Y:S01]  /*1240*/  CS2R R80, SRZ ;  /* 0x0000000000507805 */ /* 0x000fe2000001ff00 */
[----:B------:R-:W-:Y:S01]  /*1250*/  CS2R R78, SRZ ;  /* 0x00000000004e7805 */ /* 0x000fe2000001ff00 */
[----:B------:R-:W-:Y:S01]  /*1260*/  IMAD R14, R9, c[0x0][0x1d8], RZ ;  /* 0x00007600090e7a24 */ /* 0x000fe200078e02ff */
[----:B------:R-:W-:Y:S01]  /*1270*/  LEA R42, P0, R4, c[0x0][0x280], 0x2 ;  /* 0x0000a000042a7a11 */ /* 0x000fe200078010ff */
[----:B------:R-:W-:Y:S01]  /*1280*/  IMAD.WIDE.U32 R10, R0, c[0x0][0x1b8], R10 ;  /* 0x00006e00000a7a25 */ /* 0x000fe200078e000a */
[----:B------:R-:W-:Y:S01]  /*1290*/  CS2R R76, SRZ ;  /* 0x00000000004c7805 */ /* 0x000fe2000001ff00 */
[----:B------:R-:W-:Y:S01]  /*12a0*/  CS2R R74, SRZ ;  /* 0x00000000004a7805 */ /* 0x000fe2000001ff00 */
[----:B------:R-:W-:Y:S01]  /*12b0*/  CS2R R72, SRZ ;  /* 0x0000000000487805 */ /* 0x000fe2000001ff00 */
[----:B------:R-:W-:Y:S01]  /*12c0*/  IMAD.IADD R0, R7, 0x1, R19 ;  /* 0x0000000107007824 */ /* 0x000fe200078e0213 */
[----:B------:R-:W-:Y:S01]  /*12d0*/  CS2R R70, SRZ ;  /* 0x0000000000467805 */ /* 0x000fe2000001ff00 */
[----:B------:R-:W-:Y:S01]  /*12e0*/  IMAD.IADD R7, R5, 0x1, R18 ;  /* 0x0000000105077824 */ /* 0x000fe200078e0212 */
[----:B------:R-:W-:Y:S01]  /*12f0*/  CS2R R68, SRZ ;  /* 0x0000000000447805 */ /* 0x000fe2000001ff00 */
[----:B------:R-:W-:Y:S01]  /*1300*/  IMAD R14, R8, c[0x0][0x1dc], R14 ;  /* 0x00007700080e7a24 */ /* 0x000fe200078e020e */
[----:B------:R-:W-:Y:S01]  /*1310*/  LEA.HI.X R47, R6, c[0x0][0x25c], R0, 0x2, P1 ;  /* 0x00009700062f7a11 */ /* 0x000fe200008f1400 */
[----:B------:R-:W-:Y:S01]  /*1320*/  IMAD.WIDE.U32 R12, R8, c[0x0][0x1d8], R2 ;  /* 0x00007600080c7a25 */ /* 0x000fe200078e0002 */
[----:B------:R-:W-:Y:S01]  /*1330*/  LEA.HI.X R43, R4, c[0x0][0x284], R7, 0x2, P0 ;  /* 0x0000a100042b7a11 */ /* 0x000fe200000f1407 */
[----:B------:R-:W-:Y:S01]  /*1340*/  CS2R R66, SRZ ;  /* 0x0000000000427805 */ /* 0x000fe2000001ff00 */
[----:B------:R-:W-:Y:S01]  /*1350*/  ISETP.GE.AND P1, PT, R33, c[0x0][0x1cc], PT ;  /* 0x0000730021007a0c */ /* 0x000fe20003f26270 */
[----:B------:R-:W-:Y:S01]  /*1360*/  IMAD R3, R9, c[0x0][0x1a8], RZ ;  /* 0x00006a0009037a24 */ /* 0x000fe200078e02ff */
[----:B------:R-:W-:Y:S01]  /*1370*/  LEA R2, P0, R12, c[0x0][0x1c0], 0x1 ;  /* 0x000070000c027a11 */ /* 0x000fe200078008ff */
[----:B------:R-:W-:Y:S01]  /*1380*/  IMAD.IADD R0, R13, 0x1, R14 ;  /* 0x000000010d007824 */ /* 0x000fe200078e020e */
[----:B------:R-:W-:Y:S01]  /*1390*/  STL.64 [R1+0x90], R46 ;  /* 0x0000902e01007387 */ /* 0x000fe20000100a00 */
[----:B------:R-:W-:Y:S01]  /*13a0*/  IMAD.IADD R5, R11, 0x1, R20 ;  /* 0x000000010b057824 */ /* 0x000fe200078e0214 */
[----:B------:R-:W-:Y:S01]  /*13b0*/  CS2R R64, SRZ ;  /* 0x0000000000407805 */ /* 0x000fe2000001ff00 */
[----:B------:R-:W-:Y:S01]  /*13c0*/  IMAD.MOV.U32 R4, RZ, RZ, R10 ;  /* 0x000000ffff047224 */ /* 0x000fe200078e000a */
[----:B------:R-:W-:Y:S01]  /*13d0*/  STL.64 [R1+0x88], R42 ;  /* 0x0000882a01007387 */ /* 0x000fe20000100a00 */
[----:B------:R-:W-:Y:S01]  /*13e0*/  IMAD R7, R8, c[0x0][0x1ac], R3 ;  /* 0x00006b0008077a24 */ /* 0x000fe200078e0203 */
[----:B------:R-:W-:Y:S01]  /*13f0*/  LEA.HI.X R3, R12, c[0x0][0x1c4], R0, 0x1, P0 ;  /* 0x000071000c037a11 */ /* 0x000fe200000f0c00 */
[----:B------:R-:W-:Y:S01]  /*1400*/  IMAD.IADD R0, R37, 0x1, -R50 ;  /* 0x0000000125007824 */ /* 0x000fe200078e0a32 */
[----:B------:R-:W-:Y:S01]  /*1410*/  CS2R R62, SRZ ;  /* 0x00000000003e7805 */ /* 0x000fe2000001ff00 */
[----:B------:R-:W-:Y:S01]  /*1420*/  IMAD.WIDE.U32 R8, R8, c[0x0][0x1a8], R4 ;  /* 0x00006a0008087a25 */ /* 0x000fe200078e0004 */
[----:B------:R-:W-:Y:S01]  /*1430*/  CS2R R60, SRZ ;  /* 0x00000000003c7805 */ /* 0x000fe2000001ff00 */
[----:B------:R-:W-:Y:S01]  /*1440*/  CS2R R58, SRZ ;  /* 0x00000000003a7805 */ /* 0x000fe2000001ff00 */
[C---:B------:R-:W-:Y:S01]  /*1450*/  ISETP.LT.OR P5, PT, R0.reuse, 0x1, P3 ;  /* 0x000000010000780c */ /* 0x040fe20001fa1670 */
[----:B------:R-:W-:Y:S01]  /*1460*/  IMAD.MOV.U32 R5, RZ, RZ, c[0x0][0x1d8] ;  /* 0x00007600ff057624 */ /* 0x000fe200078e00ff */
[----:B------:R-:W-:Y:S01]  /*1470*/  ISETP.LT.OR P6, PT, R0, 0x1, P2 ;  /* 0x000000010000780c */ /* 0x000fe200017c1670 */
[----:B------:R-:W-:Y:S01]  /*1480*/  IMAD.MOV.U32 R10, RZ, RZ, c[0x0][0x1dc] ;  /* 0x00007700ff0a7624 */ /* 0x000fe200078e00ff */
[----:B------:R-:W-:Y:S01]  /*1490*/  LEA R6, P0, R8, c[0x0][0x190], 0x1 ;  /* 0x0000640008067a11 */ /* 0x000fe200078008ff */
[----:B------:R-:W-:Y:S01]  /*14a0*/  IMAD.IADD R7, R9, 0x1, R7 ;  /* 0x0000000109077824 */ /* 0x000fe200078e0207 */
[C---:B------:R-:W-:Y:S01]  /*14b0*/  LEA R4, P4, R5.reuse, R2, 0x6 ;  /* 0x0000000205047211 */ /* 0x040fe200078830ff */
[----:B------:R-:W-:Y:S01]  /*14c0*/  IMAD.SHL.U32 R41, R28, 0x2, RZ ;  /* 0x000000021c297824 */ /* 0x000fe200078e00ff */
[----:B------:R-:W-:Y:S01]  /*14d0*/  IADD3 R28, R16, 0xc0, RZ ;  /* 0x000000c0101c7810 */ /* 0x000fe20007ffe0ff */
[----:B------:R-:W-:Y:S01]  /*14e0*/  IMAD.MOV.U32 R13, RZ, RZ, c[0x0][0x1a8] ;  /* 0x00006a00ff0d7624 */ /* 0x000fe200078e00ff */
[----:B------:R-:W-:Y:S01]  /*14f0*/  LEA.HI.X R5, R5, R3, R10, 0x6, P4 ;  /* 0x0000000305057211 */ /* 0x000fe200020f340a */
[----:B------:R-:W-:Y:S01]  /*1500*/  IMAD.MOV.U32 R18, RZ, RZ, c[0x0][0x1ac] ;  /* 0x00006b00ff127624 */ /* 0x000fe200078e00ff */
[----:B------:R-:W-:Y:S01]  /*1510*/  ISETP.LT.OR P4, PT, R0, 0x1, P1 ;  /* 0x000000010000780c */ /* 0x000fe20000f81670 */
[----:B------:R-:W-:Y:S01]  /*1520*/  @!PT LDS RZ, [RZ] ;  /* 0x00000000fffff984 */ /* 0x000fe20000000800 */
[----:B------:R-:W-:Y:S01]  /*1530*/  @!PT LDS RZ, [RZ] ;  /* 0x00000000fffff984 */ /* 0x000fe20000000800 */
[----:B------:R-:W-:Y:S01]  /*1540*/  @!PT LDS RZ, [RZ] ;  /* 0x00000000fffff984 */ /* 0x000fe20000000800 */
[----:B------:R1:W-:Y:S01]  /*1550*/  LDGSTS.E.BYPASS.LTC128B.128 [R41+0x8080], [R2.64], !P5 ;  /* 0x0808000002297fae */ /* 0x0003e2000e901d4a */
[----:B------:R-:W-:Y:S01]  /*1560*/  LEA.HI.X R7, R8, c[0x0][0x194], R7, 0x1, P0 ;  /* 0x0000650008077a11 */ /* 0x000fe200000f0c07 */
[----:B------:R-:W-:Y:S01]  /*1570*/  IMAD R9, R26, c[0x0][0x208], RZ ;  /* 0x000082001a097a24 */ /* 0x000fe200078e02ff */
[----:B------:R-:W-:Y:S01]  /*1580*/  ISETP.GE.AND P0, PT, R28, c[0x0][0x1cc], PT ;  /* 0x000073001c007a0c */ /* 0x000fe20003f06270 */
[----:B------:R1:W-:Y:S01]  /*1590*/  LDGSTS.E.BYPASS.LTC128B.128 [R41+0xa080], [R2.64+0x80], !P6 ;  /* 0x0a08008002297fae */ /* 0x0003e2000f101d4a */
[----:B------:R-:W-:Y:S01]  /*15a0*/  ISETP.LT.OR P5, PT, R0, 0x21, P3 ;  /* 0x000000210000780c */ /* 0x000fe20001fa1670 */
[----:B------:R-:W-:Y:S01]  /*15b0*/  IMAD R8, R26, c[0x0][0x178], RZ ;  /* 0x00005e001a087a24 */ /* 0x000fe200078e02ff */
[C---:B------:R-:W-:Y:S01]  /*15c0*/  ISETP.LT.OR P6, PT, R0.reuse, 0x1, P0 ;  /* 0x000000010000780c */ /* 0x040fe200007c1670 */
[C---:B------:R-:W-:Y:S01]  /*15d0*/  IMAD R15, R21.reuse, c[0x0][0x20c], R9 ;  /* 0x00008300150f7a24 */ /* 0x040fe200078e0209 */
[C---:B------:R-:W-:Y:S01]  /*15e0*/  ISETP.LT.OR P3, PT, R0.reuse, 0x21, P2 ;  /* 0x000000210000780c */ /* 0x040fe20001761670 */
[C---:B------:R-:W-:Y:S01]  /*15f0*/  IMAD.WIDE.U32 R10, R21.reuse, c[0x0][0x208], R16 ;  /* 0x00008200150a7a25 */ /* 0x040fe200078e0010 */
[C---:B------:R-:W-:Y:S01]  /*1600*/  ISETP.LT.OR P2, PT, R0.reuse, 0x21, P1 ;  /* 0x000000210000780c */ /* 0x040fe20000f41670 */
[----:B------:R1:W-:Y:S01]  /*1610*/  LDGSTS.E.BYPASS.LTC128B.128 [R41+0xc080], [R2.64+0x100], !P4 ;  /* 0x0c08010002297fae */ /* 0x0003e2000e101d4a */
[----:B------:R-:W-:Y:S01]  /*1620*/  ISETP.LT.OR P1, PT, R0, 0x21, P0 ;  /* 0x000000210000780c */ /* 0x000fe20000721670 */
[----:B------:R-:W-:Y:S01]  /*1630*/  IMAD R14, R21, c[0x0][0x17c], R8 ;  /* 0x00005f00150e7a24 */ /* 0x000fe200078e0208 */
[----:B------:R-:W-:Y:S01]  /*1640*/  LEA R12, P0, R13, R6, 0x6 ;  /* 0x000000060d0c7211 */ /* 0x000fe200078030ff */
[----:B------:R-:W-:Y:S01]  /*1650*/  IMAD.WIDE.U32 R8, R21, c[0x0][0x178], R16 ;  /* 0x00005e0015087a25 */ /* 0x000fe200078e0010 */
[----:B------:R-:W-:Y:S01]  /*1660*/  ISETP.GE.AND P4, PT, R16, c[0x0][0x19c], PT ;  /* 0x0000670010007a0c */ /* 0x000fe20003f86270 */
[----:B------:R-:W-:Y:S01]  /*1670*/  STL [R1+0x50], R41 ;  /* 0x0000502901007387 */ /* 0x000fe20000100800 */
[----:B------:R-:W-:Y:S01]  /*1680*/  LEA.HI.X R13, R13, R7, R18, 0x6, P0 ;  /* 0x000000070d0d7211 */ /* 0x000fe200000f3412 */
[----:B------:R-:W-:Y:S01]  /*1690*/  IMAD R19, R34, c[0x0][0x238], RZ ;  /* 0x00008e0022137a24 */ /* 0x000fe200078e02ff */
[----:B------:R-:W-:Y:S01]  /*16a0*/  ISETP.LT.OR P0, PT, R0, 0x1, P4 ;  /* 0x000000010000780c */ /* 0x000fe20002701670 */
[----:B------:R1:W-:Y:S01]  /*16b0*/  LDGSTS.E.BYPASS.LTC128B.128 [R41+0xe080], [R2.64+0x180], !P6 ;  /* 0x0e08018002297fae */ /* 0x0003e2000f101d4a */
[----:B------:R-:W-:Y:S01]  /*16c0*/  CS2R R56, SRZ ;  /* 0x0000000000387805 */ /* 0x000fe2000001ff00 */
[----:B------:R-:W-:Y:S01]  /*16d0*/  IMAD R19, R84, c[0x0][0x23c], R19 ;  /* 0x00008f0054137a24 */ /* 0x000fe200078e0213 */
[----:B------:R-:W-:Y:S01]  /*16e0*/  CS2R R54, SRZ ;  /* 0x0000000000367805 */ /* 0x000fe2000001ff00 */
[----:B------:R2:W-:Y:S01]  /*16f0*/  LDGSTS.E.BYPASS.LTC128B.128 [R41+0x9080], [R4.64], !P5 ;  /* 0x0908000004297fae */ /* 0x0005e2000e901d4a */
[----:B------:R-:W-:Y:S01]  /*1700*/  CS2R R52, SRZ ;  /* 0x0000000000347805 */ /* 0x000fe2000001ff00 */
[----:B------:R-:W-:-:S02]  /*1710*/  USHF.R.S32.HI UR7, URZ, 0x5, UR4 ;  /* 0x000000053f077899 */ /* 0x000fc40008011404 */
[----:B------:R2:W-:Y:S01]  /*1720*/  LDGSTS.E.BYPASS.LTC128B.128 [R41+0xb080], [R4.64+0x80], !P3 ;  /* 0x0b08008004297fae */ /* 0x0005e2000d901d4a */
[----:B------:R-:W-:Y:S01]  /*1730*/  ISETP.LT.OR P3, PT, R0, 0x21, P4 ;  /* 0x000000210000780c */ /* 0x000fe20002761670 */
[----:B------:R-:W-:Y:S02]  /*1740*/  UMOV UR6, URZ ;  /* 0x0000003f00067c82 */ /* 0x000fe40008000000 */
[----:B------:R2:W-:Y:S01]  /*1750*/  LDGSTS.E.BYPASS.LTC128B.128 [R41+0xd080], [R4.64+0x100], !P2 ;  /* 0x0d08010004297fae */ /* 0x0005e2000d101d4a */
[----:B------:R-:W-:Y:S02]  /*1760*/  ISETP.GE.AND P2, PT, R28, c[0x0][0x19c], PT ;  /* 0x000067001c007a0c */ /* 0x000fe40003f46270 */
[----:B------:R-:W-:Y:S01]  /*1770*/  P2R R18, PR, RZ, 0x8 ;  /* 0x00000008ff127803 */ /* 0x000fe20000000000 */
[----:B------:R2:W-:Y:S01]  /*1780*/  LDGSTS.E.BYPASS.LTC128B.128 [R41+0xf080], [R4.64+0x180], !P1 ;  /* 0x0f08018004297fae */ /* 0x0005e2000c901d4a */
[----:B------:R-:W-:-:S03]  /*1790*/  ISETP.GE.AND P1, PT, R32, c[0x0][0x19c], PT ;  /* 0x0000670020007a0c */ /* 0x000fc60003f26270 */
[----:B------:R-:W0:Y:S01]  /*17a0*/  LDGDEPBAR ;  /* 0x00000000000079af */ /* 0x000e220000000000 */
[C---:B------:R-:W-:Y:S02]  /*17b0*/  ISETP.LT.OR P4, PT, R0.reuse, 0x1, P1 ;  /* 0x000000010000780c */ /* 0x040fe40000f81670 */
[----:B------:R-:W-:Y:S02]  /*17c0*/  ISETP.LT.OR P1, PT, R0, 0x21, P1 ;  /* 0x000000210000780c */ /* 0x000fe40000f21670 */
[----:B-1----:R-:W-:Y:S01]  /*17d0*/  P2R R2, PR, RZ, 0x1 ;  /* 0x00000001ff027803 */ /* 0x002fe20000000000 */
[----:B------:R-:W-:Y:S01]  /*17e0*/  IMAD.IADD R3, R9, 0x1, R14 ;  /* 0x0000000109037824 */ /* 0x000fe200078e020e */
[----:B------:R-:W-:Y:S02]  /*17f0*/  ISETP.GE.AND P0, PT, R33, c[0x0][0x19c], PT ;  /* 0x0000670021007a0c */ /* 0x000fe40003f06270 */
[----:B------:R-:W-:Y:S01]  /*1800*/  ISETP.NE.AND P5, PT, R2, RZ, PT ;  /* 0x000000ff0200720c */ /* 0x000fe20003fa5270 */
[----:B------:R-:W-:Y:S01]  /*1810*/  IMAD.MOV.U32 R2, RZ, RZ, R8 ;  /* 0x000000ffff027224 */ /* 0x000fe200078e0008 */
[----:B------:R-:W-:-:S02]  /*1820*/  P2R R17, PR, RZ, 0x2 ;  /* 0x00000002ff117803 */ /* 0x000fc40000000000 */
[----:B------:R-:W-:Y:S01]  /*1830*/  ISETP.LT.OR P3, PT, R0, 0x1, P0 ;  /* 0x000000010000780c */ /* 0x000fe20000761670 */
[----:B------:R-:W-:Y:S01]  /*1840*/  IMAD.WIDE.U32 R2, R84, c[0x0][0x180], R2 ;  /* 0x0000600054027a25 */ /* 0x000fe200078e0002 */
[C---:B------:R-:W-:Y:S02]  /*1850*/  ISETP.LT.OR P6, PT, R0.reuse, 0x21, P0 ;  /* 0x000000210000780c */ /* 0x040fe400007c1670 */
[----:B------:R-:W-:Y:S01]  /*1860*/  ISETP.LT.OR P1, PT, R0, 0x1, P2 ;  /* 0x000000010000780c */ /* 0x000fe20001721670 */
[----:B--2---:R-:W-:-:S04]  /*1870*/  IMAD.IADD R5, R11, 0x1, R15 ;  /* 0x000000010b057824 */ /* 0x004fc800078e020f */
[----:B------:R1:W-:Y:S01]  /*1880*/  LDGSTS.E.BYPASS.LTC128B.128 [R41+0x80], [R6.64], !P5 ;  /* 0x0008000006297fae */ /* 0x0003e2000e901d4a */
[----:B------:R-:W-:Y:S01]  /*1890*/  ISETP.LT.OR P5, PT, R0, 0x21, P2 ;  /* 0x000000210000780c */ /* 0x000fe200017a1670 */
[----:B------:R-:W-:Y:S01]  /*18a0*/  IMAD R0, R34, c[0x0][0x180], RZ ;  /* 0x0000600022007a24 */ /* 0x000fe200078e02ff */
[----:B------:R-:W-:Y:S01]  /*18b0*/  LOP3.LUT P2, RZ, R22, 0x4, RZ, 0xc0, !PT ;  /* 0x0000000416ff7812 */ /* 0x000fe2000784c0ff */
[----:B------:R-:W-:Y:S01]  /*18c0*/  IMAD R15, R34, c[0x0][0x210], RZ ;  /* 0x00008400220f7a24 */ /* 0x000fe200078e02ff */
[----:B------:R-:W-:Y:S01]  /*18d0*/  SHF.R.S32.HI R34, RZ, 0x5, R35 ;  /* 0x00000005ff227819 */ /* 0x000fe20000011423 */
[----:B------:R-:W-:Y:S01]  /*18e0*/  IMAD.MOV.U32 R4, RZ, RZ, R10 ;  /* 0x000000ffff047224 */ /* 0x000fe200078e000a */
[----:B------:R1:W-:Y:S01]  /*18f0*/  LDGSTS.E.BYPASS.LTC128B.128 [R41+0x2080], [R6.64+0x80], !P4 ;  /* 0x0208008006297fae */ /* 0x0003e2000e101d4a */
[C---:B------:R-:W-:Y:S01]  /*1900*/  IMAD R0, R84.reuse, c[0x0][0x184], R0 ;  /* 0x0000610054007a24 */ /* 0x040fe200078e0200 */
[----:B------:R-:W-:Y:S01]  /*1910*/  LOP3.LUT P4, RZ, R29, 0x4, RZ, 0xc0, !PT ;  /* 0x000000041dff7812 */ /* 0x000fe2000788c0ff */
[----:B------:R-:W-:Y:S01]  /*1920*/  IMAD.WIDE.U32 R8, R84, c[0x0][0x210], R4 ;  /* 0x0000840054087a25 */ /* 0x000fe200078e0004 */
[----:B------:R-:W-:Y:S01]  /*1930*/  LEA.HI R5, R35, R34, RZ, 0x1 ;  /* 0x0000002223057211 */ /* 0x000fe200078f08ff */
[----:B------:R1:W-:Y:S01]  /*1940*/  LDGSTS.E.BYPASS.LTC128B.128 [R41+0x4080], [R6.64+0x100], !P3 ;  /* 0x0408010006297fae */ /* 0x0003e2000d901d4a */
[----:B------:R-:W-:Y:S01]  /*1950*/  LOP3.LUT R4, R36, 0x3ffffffc, RZ, 0xc0, !PT ;  /* 0x3ffffffc24047812 */ /* 0x000fe200078ec0ff */
[----:B------:R-:W-:Y:S01]  /*1960*/  IMAD.IADD R3, R3, 0x1, R0 ;  /* 0x0000000103037824 */ /* 0x000fe200078e0200 */
[----:B------:R-:W-:Y:S01]  /*1970*/  LOP3.LUT R5, R5, 0xfffffffe, RZ, 0xc0, !PT ;  /* 0xfffffffe05057812 */ /* 0x000fe200078ec0ff */
[----:B------:R-:W-:Y:S01]  /*1980*/  IMAD R11, R27, c[0x0][0x188], RZ ;  /* 0x000062001b0b7a24 */ /* 0x000fe200078e02ff */
[----:B------:R-:W-:Y:S01]  /*1990*/  ISETP.NE.AND P3, PT, R17, RZ, PT ;  /* 0x000000ff1100720c */ /* 0x000fe20003f65270 */
[----:B------:R-:W-:Y:S01]  /*19a0*/  IMAD R15, R84, c[0x0][0x214], R15 ;  /* 0x00008500540f7a24 */ /* 0x000fe200078e020f */
[----:B------:R1:W-:Y:S01]  /*19b0*/  LDGSTS.E.BYPASS.LTC128B.128 [R41+0x6080], [R6.64+0x180], !P1 ;  /* 0x0608018006297fae */ /* 0x0003e2000c901d4a */
[----:B------:R-:W-:Y:S01]  /*19c0*/  IMAD.IADD R14, R86, 0x1, -R4 ;  /* 0x00000001560e7824 */ /* 0x000fe200078e0a04 */
[----:B------:R-:W-:Y:S01]  /*19d0*/  LOP3.LUT P1, RZ, R22, 0x2, RZ, 0xc0, !PT ;  /* 0x0000000216ff7812 */ /* 0x000fe2000782c0ff */
[----:B------:R-:W-:Y:S01]  /*19e0*/  IMAD.IADD R21, R34, 0x1, -R5 ;  /* 0x0000000122157824 */ /* 0x000fe200078e0a05 */
[----:B------:R-:W-:Y:S01]  /*19f0*/  CS2R R84, SRZ ;  /* 0x0000000000547805 */ /* 0x000fe2000001ff00 */
[----:B------:R-:W-:-:S02]  /*1a00*/  IMAD R11, R31, c[0x0][0x18c], R11 ;  /* 0x000063001f0b7a24 */ /* 0x000fc400078e020b */
[----:B------:R-:W-:-:S04]  /*1a10*/  IMAD.WIDE.U32 R4, R31, c[0x0][0x188], R2 ;  /* 0x000062001f047a25 */ /* 0x000fc800078e0002 */
[----:B------:R-:W-:Y:S01]  /*1a20*/  IMAD.IADD R3, R9, 0x1, R15 ;  /* 0x0000000109037824 */ /* 0x000fe200078e020f */
[C---:B------:R-:W-:Y:S01]  /*1a30*/  LEA R48, P0, R4.reuse, c[0x0][0x160], 0x1 ;  /* 0x0000580004307a11 */ /* 0x040fe200078008ff */
[----:B------:R-:W-:Y:S02]  /*1a40*/  IMAD.IADD R9, R5, 0x1, R11 ;  /* 0x0000000105097824 */ /* 0x000fe400078e020b */
[----:B------:R-:W-:Y:S02]  /*1a50*/  IMAD.SHL.U32 R0, R29, 0x40, RZ ;  /* 0x000000401d007824 */ /* 0x000fe400078e00ff */
[----:B------:R-:W-:Y:S01]  /*1a60*/  IMAD.SHL.U32 R10, R23, 0x8, RZ ;  /* 0x00000008170a7824 */ /* 0x000fe200078e00ff */
[----:B------:R-:W-:Y:S01]  /*1a70*/  LEA.HI.X R49, R4, c[0x0][0x164], R9, 0x1, P0 ;  /* 0x0000590004317a11 */ /* 0x000fe200000f0c09 */
[----:B------:R-:W-:Y:S01]  /*1a80*/  IMAD.SHL.U32 R26, R21, 0x400, RZ ;  /* 0x00000400151a7824 */ /* 0x000fe200078e00ff */
[----:B------:R-:W-:Y:S02]  /*1a90*/  ISETP.NE.AND P0, PT, R18, RZ, PT ;  /* 0x000000ff1200720c */ /* 0x000fe40003f05270 */
[----:B------:R-:W-:Y:S01]  /*1aa0*/  LOP3.LUT R0, R0, 0x1c0, RZ, 0xc0, !PT ;  /* 0x000001c000007812 */ /* 0x000fe200078ec0ff */
[----:B------:R-:W-:Y:S01]  /*1ab0*/  IMAD R2, R14, 0x2, R26 ;  /* 0x000000020e027824 */ /* 0x000fe200078e021a */
[----:B------:R-:W-:Y:S01]  /*1ac0*/  LOP3.LUT R20, R10, 0x18, RZ, 0xc0, !PT ;  /* 0x000000180a147812 */ /* 0x000fe200078ec0ff */
[----:B------:R-:W-:Y:S01]  /*1ad0*/  STL.64 [R1+0x78], R48 ;  /* 0x0000783001007387 */ /* 0x000fe20000100a00 */
[----:B------:R-:W-:Y:S01]  /*1ae0*/  SHF.R.U32.HI R10, RZ, 0x3, R0 ;  /* 0x00000003ff0a7819 */ /* 0x000fe20000011600 */
[----:B-1----:R-:W-:-:S03]  /*1af0*/  IMAD R6, R30, 0x800, R40 ;  /* 0x000008001e067824 */ /* 0x002fc600078e0228 */
[----:B------:R-:W-:Y:S01]  /*1b00*/  LOP3.LUT R0, R10, R0, R20, 0x1e, !PT ;  /* 0x000000000a007212 */ /* 0x000fe200078e1e14 */
[----:B------:R-:W-:Y:S02]  /*1b10*/  IMAD.SHL.U32 R10, R22, 0x40, RZ ;  /* 0x00000040160a7824 */ /* 0x000fe400078e00ff */
[----:B------:R1:W-:Y:S02]  /*1b20*/  LDGSTS.E.BYPASS.LTC128B.128 [R41+0x1080], [R12.64], !P0 ;  /* 0x010800000c297fae */ /* 0x0003e4000c101d4a */
[----:B------:R-:W-:Y:S01]  /*1b30*/  IMAD.IADD R5, R2, 0x1, R0 ;  /* 0x0000000102057824 */ /* 0x000fe200078e0200 */
[----:B------:R-:W-:Y:S01]  /*1b40*/  LOP3.LUT R10, R10, 0x1c0, RZ, 0xc0, !PT ;  /* 0x000001c00a0a7812 */ /* 0x000fe200078ec0ff */
[----:B------:R1:W-:Y:S01]  /*1b50*/  LDGSTS.E.BYPASS.LTC128B.128 [R41+0x3080], [R12.64+0x80], !P3 ;  /* 0x030800800c297fae */ /* 0x0003e2000d901d4a */
[----:B------:R-:W-:Y:S02]  /*1b60*/  IMAD R0, R27, c[0x0][0x218], RZ ;  /* 0x000086001b007a24 */ /* 0x000fe400078e02ff */
[----:B------:R-:W-:Y:S01]  /*1b70*/  LOP3.LUT R4, R10, 0x8, R38, 0xf8, !PT ;  /* 0x000000080a047812 */ /* 0x000fe200078ef826 */
[----:B------:R1:W-:Y:S01]  /*1b80*/  LDGSTS.E.BYPASS.LTC128B.128 [R41+0x5080], [R12.64+0x100], !P6 ;  /* 0x050801000c297fae */ /* 0x0003e2000f101d4a */
[----:B------:R-:W-:Y:S01]  /*1b90*/  SHF.R.U32.HI R14, RZ, 0x3, R10 ;  /* 0x00000003ff0e7819 */ /* 0x000fe2000001160a */
[----:B------:R-:W-:Y:S01]  /*1ba0*/  IMAD.MOV.U32 R2, RZ, RZ, R8 ;  /* 0x000000ffff027224 */ /* 0x000fe200078e0008 */
[----:B------:R-:W-:Y:S01]  /*1bb0*/  ISETP.GE.AND P6, PT, R16, c[0x0][0x1fc], PT ;  /* 0x00007f0010007a0c */ /* 0x000fe20003fc6270 */
[----:B------:R1:W-:Y:S01]  /*1bc0*/  LDGSTS.E.BYPASS.LTC128B.128 [R41+0x7080], [R12.64+0x180], !P5 ;  /* 0x070801800c297fae */ /* 0x0003e2000e901d4a */
[----:B------:R-:W-:Y:S01]  /*1bd0*/  IMAD R7, R31, c[0x0][0x21c], R0 ;  /* 0x000087001f077a24 */ /* 0x000fe200078e0200 */
[----:B------:R-:W-:Y:S01]  /*1be0*/  LOP3.LUT R0, R4, R14, RZ, 0x3c, !PT ;  /* 0x0000000e04007212 */ /* 0x000fe200078e3cff */
[----:B------:R-:W-:Y:S01]  /*1bf0*/  IMAD.SHL.U32 R44, R5, 0x2, RZ ;  /* 0x00000002052c7824 */ /* 0x000fe200078e00ff */
[----:B------:R-:W0:Y:S01]  /*1c00*/  LDGDEPBAR ;  /* 0x00000000000079af */ /* 0x000e220000000000 */
[----:B------:R-:W-:Y:S01]  /*1c10*/  IMAD.WIDE.U32 R4, R31, c[0x0][0x218], R2 ;  /* 0x000086001f047a25 */ /* 0x000fe200078e0002 */
[----:B------:R-:W-:-:S02]  /*1c20*/  SHF.R.S32.HI R3, RZ, 0x1f, R23 ;  /* 0x0000001fff037819 */ /* 0x000fc40000011417 */
[----:B------:R2:W-:Y:S01]  /*1c30*/  STL [R1+0x60], R44 ;  /* 0x0000602c01007387 */ /* 0x0005e20000100800 */
[----:B------:R-:W-:Y:S01]  /*1c40*/  IMAD.IADD R2, R6, 0x1, R0 ;  /* 0x0000000106027824 */ /* 0x000fe200078e0200 */
[C---:B------:R-:W-:Y:S01]  /*1c50*/  IADD3 R8, R44.reuse, 0x14180, RZ ;  /* 0x000141802c087810 */ /* 0x040fe20007ffe0ff */
[----:B------:R-:W-:Y:S01]  /*1c60*/  IMAD.IADD R0, R5, 0x1, R7 ;  /* 0x0000000105007824 */ /* 0x000fe200078e0207 */
[----:B------:R-:W-:Y:S01]  /*1c70*/  IADD3 R9, R44, 0x141c0, RZ ;  /* 0x000141c02c097810 */ /* 0x000fe20007ffe0ff */
[----:B------:R-:W-:Y:S01]  /*1c80*/  IMAD.SHL.U32 R2, R2, 0x2, RZ ;  /* 0x0000000202027824 */ /* 0x000fe200078e00ff */
[----:B------:R-:W-:Y:S01]  /*1c90*/  @P4 IADD3 R9, R8, -0x40, RZ ;  /* 0xffffffc008094810 */ /* 0x000fe20007ffe0ff */
[----:B------:R-:W-:Y:S01]  /*1ca0*/  IMAD.IADD R5, R25, 0x1, R19 ;  /* 0x0000000119057824 */ /* 0x000fe200078e0213 */
[----:B------:R-:W-:Y:S01]  /*1cb0*/  ISETP.GE.AND P4, PT, R16, c[0x0][0x16c], PT ;  /* 0x00005b0010007a0c */ /* 0x000fe20003f86270 */
[----:B------:R-:W-:Y:S01]  /*1cc0*/  IMAD R27, R27, c[0x0][0x240], RZ ;  /* 0x000090001b1b7a24 */ /* 0x000fe200078e02ff */
[----:B------:R-:W-:Y:S01]  /*1cd0*/  SEL R17, RZ, 0x1, P6 ;  /* 0x00000001ff117807 */ /* 0x000fe20003000000 */
[----:B------:R3:W-:Y:S01]  /*1ce0*/  STL [R1+0x68], R9 ;  /* 0x0000680901007387 */ /* 0x0007e20000100800 */
[----:B------:R-:W-:Y:S01]  /*1cf0*/  SEL R18, RZ, 0x1, P4 ;  /* 0x00000001ff127807 */ /* 0x000fe20002000000 */
[----:B------:R-:W-:Y:S01]  /*1d00*/  IMAD R19, R31, c[0x0][0x244], R27 ;  /* 0x000091001f137a24 */ /* 0x000fe200078e021b */
[----:B------:R-:W-:Y:S01]  /*1d10*/  ISETP.GT.AND P6, PT, R86, 0x7, PT ;  /* 0x000000075600780c */ /* 0x000fe20003fc4270 */
[----:B------:R-:W-:-:S04]  /*1d20*/  DEPBAR.LE SB0, 0x1 ;  /* 0x000080400000791a */ /* 0x000fc80000000000 */
[----:B------:R-:W-:Y:S01]  /*1d30*/  BAR.SYNC.DEFER_BLOCKING 0x0 ;  /* 0x0000000000007b1d */ /* 0x000fe20000010000 */
[----:B--2---:R-:W-:-:S04]  /*1d40*/  LEA R44, P0, R4, c[0x0][0x1f0], 0x1 ;  /* 0x00007c00042c7a11 */ /* 0x004fc800078008ff */
[----:B------:R-:W-:Y:S01]  /*1d50*/  LEA.HI.X R45, R4, c[0x0][0x1f4], R0, 0x1, P0 ;  /* 0x00007d00042d7a11 */ /* 0x000fe200000f0c00 */
[----:B------:R-:W-:Y:S01]  /*1d60*/  IMAD.MOV.U32 R4, RZ, RZ, R24 ;  /* 0x000000ffff047224 */ /* 0x000fe200078e0018 */
[----:B------:R-:W-:Y:S01]  /*1d70*/  LEA.HI R0, R3, R23, RZ, 0x2 ;  /* 0x0000001703007211 */ /* 0x000fe200078f10ff */
[----:B------:R-:W-:Y:S01]  /*1d80*/  IMAD.MOV.U32 R3, RZ, RZ, 0x40 ;  /* 0x00000040ff037424 */ /* 0x000fe200078e00ff */
[----:B------:R-:W-:Y:S01]  /*1d90*/  ISETP.LT.AND P0, PT, R50, UR9, PT ;  /* 0x0000000932007c0c */ /* 0x000fe2000bf01270 */
[----:B------:R-:W-:Y:S01]  /*1da0*/  STL.64 [R1+0x70], R44 ;  /* 0x0000702c01007387 */ /* 0x000fe20000100a00 */
[----:B------:R-:W-:Y:S01]  /*1db0*/  LOP3.LUT R6, R0, 0xfffffffc, RZ, 0xc0, !PT ;  /* 0xfffffffc00067812 */ /* 0x000fe200078ec0ff */
[----:B------:R-:W-:Y:S01]  /*1dc0*/  IMAD.WIDE.U32 R150, R31, c[0x0][0x240], R4 ;  /* 0x000090001f967a25 */ /* 0x000fe200078e0004 */
[----:B------:R-:W-:Y:S01]  /*1dd0*/  SEL R0, R148, 0xffffffe0, !P1 ;  /* 0xffffffe094007807 */ /* 0x000fe20004800000 */
[----:B------:R-:W-:Y:S01]  /*1de0*/  STL [R1+0x28], R2 ;  /* 0x0000280201007387 */ /* 0x000fe20000100800 */
[----:B------:R-:W-:Y:S01]  /*1df0*/  SEL R3, R3, 0xffffffc0, !P2 ;  /* 0xffffffc003037807 */ /* 0x000fe20005000000 */
[----:B------:R-:W-:Y:S01]  /*1e00*/  IMAD.IADD R23, R23, 0x1, -R6 ;  /* 0x0000000117177824 */ /* 0x000fe200078e0a06 */
[----:B------:R-:W-:Y:S01]  /*1e10*/  ISETP.GE.OR P5, PT, R16, c[0x0][0x16c], !P0 ;  /* 0x00005b0010007a0c */ /* 0x000fe200047a6670 */
[----:B---3--:R-:W-:Y:S01]  /*1e20*/  IMAD.IADD R9, R2, 0x1, R0 ;  /* 0x0000000102097824 */ /* 0x008fe200078e0200 */
[----:B------:R-:W-:Y:S01]  /*1e30*/  ISETP.GE.OR P3, PT, R32, c[0x0][0x16c], !P0 ;  /* 0x00005b0020007a0c */ /* 0x000fe20004766670 */
[----:B------:R-:W-:Y:S01]  /*1e40*/  IMAD.IADD R8, R2, 0x1, R3 ;  /* 0x0000000102087824 */ /* 0x000fe200078e0203 */
[----:B------:R-:W-:Y:S01]  /*1e50*/  ISETP.GE.OR P2, PT, R33, c[0x0][0x16c], !P0 ;  /* 0x00005b0021007a0c */ /* 0x000fe20004746670 */
[----:B------:R-:W-:Y:S01]  /*1e60*/  IMAD.IADD R7, R3, 0x1, R9 ;  /* 0x0000000103077824 */ /* 0x000fe200078e0209 */
[----:B------:R-:W-:Y:S01]  /*1e70*/  ISETP.GE.OR P1, PT, R28, c[0x0][0x16c], !P0 ;  /* 0x00005b001c007a0c */ /* 0x000fe20004726670 */
[----:B------:R-:W2:Y:S01]  /*1e80*/  LDSM.16.M88.4 R164, [R2+0x8080] ;  /* 0x0080800002a4783b */ /* 0x000ea20000000200 */
[----:B------:R-:W-:Y:S01]  /*1e90*/  LOP3.LUT R0, R35, 0xffffffe0, RZ, 0xc0, !PT ;  /* 0xffffffe023007812 */ /* 0x000fe200078ec0ff */
[----:B------:R-:W-:Y:S01]  /*1ea0*/  IMAD.SHL.U32 R4, R21, 0x10, RZ ;  /* 0x0000001015047824 */ /* 0x000fe200078e00ff */
[----:B------:R-:W-:Y:S01]  /*1eb0*/  ISETP.GE.OR P4, PT, R33, c[0x0][0x1fc], !P0 ;  /* 0x00007f0021007a0c */ /* 0x000fe20004786670 */
[----:B------:R-:W3:Y:S01]  /*1ec0*/  LDSM.16.M88.4 R168, [R9+0x8080] ;  /* 0x0080800009a8783b */ /* 0x000ee20000000200 */
[----:B------:R-:W-:Y:S01]  /*1ed0*/  CS2R R50, SRZ ;  /* 0x0000000000327805 */ /* 0x000fe2000001ff00 */
[----:B------:R-:W-:Y:S01]  /*1ee0*/  IMAD.IADD R0, R86, 0x1, -R0 ;  /* 0x0000000156007824 */ /* 0x000fe200078e0a00 */
[----:B------:R-:W-:Y:S01]  /*1ef0*/  LOP3.LUT R10, R10, 0x10, R4, 0xf8, !PT ;  /* 0x000000100a0a7812 */ /* 0x000fe200078ef804 */
[----:B------:R-:W4:Y:S01]  /*1f00*/  LDSM.16.M88.4 R172, [R8+0x8080] ;  /* 0x0080800008ac783b */ /* 0x000f220000000200 */
[----:B------:R-:W-:-:S02]  /*1f10*/  CS2R R24, SRZ ;  /* 0x0000000000187805 */ /* 0x000fc4000001ff00 */
[----:B-1----:R-:W-:Y:S01]  /*1f20*/  SHF.R.S32.HI R12, RZ, 0x1f, R0 ;  /* 0x0000001fff0c7819 */ /* 0x002fe20000011400 */
[----:B------:R-:W1:Y:S03]  /*1f30*/  LDSM.16.M88.4 R176, [R7+0x8080] ;  /* 0x0080800007b0783b */ /* 0x000e660000000200 */
[----:B------:R-:W-:Y:S01]  /*1f40*/  LEA.HI R5, R12, R0, RZ, 0x2 ;  /* 0x000000000c057211 */ /* 0x000fe200078f10ff */
        /* <DEDUP_REMOVED lines=11> */
[----:B------:R-:W1:Y:S04]  /*2000*/  LDSM.16.M88.4 R224, [R7+0xe080] ;  /* 0x00e0800007e0783b */ /* 0x000e680000000200 */
[----:B------:R-:W-:Y:S06]  /*2010*/  BAR.SYNC.DEFER_BLOCKING 0x0 ;  /* 0x0000000000007b1d */ /* 0x000fec0000010000 */
[----:B------:R-:W-:Y:S01]  /*2020*/  STL [R1+0x2c], R9 ;  /* 0x00002c0901007387 */ /* 0x000fe20000100800 */
[----:B--2---:R-:W-:-:S03]  /*2030*/  LOP3.LUT R2, R39, 0xfffffff0, RZ, 0xc0, !PT ;  /* 0xfffffff027027812 */ /* 0x004fc600078ec0ff */
[----:B------:R2:W-:Y:S02]  /*2040*/  STL [R1+0x34], R8 ;  /* 0x0000340801007387 */ /* 0x0005e40000100800 */
[----:B------:R-:W-:Y:S02]  /*2050*/  IMAD.IADD R2, R86, 0x1, -R2 ;  /* 0x0000000156027824 */ /* 0x000fe400078e0a02 */
[----:B------:R1:W-:Y:S03]  /*2060*/  STL [R1+0x30], R7 ;  /* 0x0000300701007387 */ /* 0x0003e60000100800 */
[----:B------:R-:W-:Y:S01]  /*2070*/  SHF.R.S32.HI R6, RZ, 0x1f, R2 ;  /* 0x0000001fff067819 */ /* 0x000fe20000011402 */
[----:B------:R-:W-:Y:S03]  /*2080*/  STL.64 [R1+0x80], R150 ;  /* 0x0000809601007387 */ /* 0x000fe60000100a00 */
[----:B------:R-:W-:Y:S01]  /*2090*/  LEA.HI R6, R6, R2, RZ, 0x3 ;  /* 0x0000000206067211 */ /* 0x000fe200078f18ff */
[----:B------:R-:W-:Y:S01]  /*20a0*/  @!PT LDS RZ, [RZ] ;  /* 0x00000000fffff984 */ /* 0x000fe20000000800 */
[----:B------:R-:W-:Y:S01]  /*20b0*/  @!PT LDS RZ, [RZ] ;  /* 0x00000000fffff984 */ /* 0x000fe20000000800 */
[----:B------:R-:W-:Y:S01]  /*20c0*/  @!PT LDS RZ, [RZ] ;  /* 0x00000000fffff984 */ /* 0x000fe20000000800 */
[----:B------:R3:W-:Y:S01]  /*20d0*/  LDGSTS.E.BYPASS.LTC128B.128 [R41+0x8080], [R48.64], !P5 ;  /* 0x0808000030297fae */ /* 0x0007e2000e901d4a */
[----:B------:R-:W-:-:S03]  /*20e0*/  ISETP.GE.OR P5, PT, R16, c[0x0][0x1fc], !P0 ;  /* 0x00007f0010007a0c */ /* 0x000fc600047a6670 */
[----:B------:R3:W-:Y:S01]  /*20f0*/  LDGSTS.E.BYPASS.LTC128B.128 [R41+0x9080], [R48.64+0x80], !P3 ;  /* 0x0908008030297fae */ /* 0x0007e2000d901d4a */
[----:B------:R-:W-:Y:S02]  /*2100*/  P2R R11, PR, RZ, 0x20 ;  /* 0x00000020ff0b7803 */ /* 0x000fe40000000000 */
[C---:B------:R-:W-:Y:S01]  /*2110*/  ISETP.GE.AND P5, PT, R32.reuse, c[0x0][0x1fc], PT ;  /* 0x00007f0020007a0c */ /* 0x040fe20003fa6270 */
[----:B------:R3:W-:Y:S01]  /*2120*/  LDGSTS.E.BYPASS.LTC128B.128 [R41+0xa080], [R48.64+0x100], !P2 ;  /* 0x0a08010030297fae */ /* 0x0007e2000d101d4a */
[----:B------:R-:W-:Y:S01]  /*2130*/  ISETP.GE.OR P2, PT, R32, c[0x0][0x1fc], !P0 ;  /* 0x00007f0020007a0c */ /* 0x000fe20004746670 */
[----:B--2---:R-:W-:Y:S02]  /*2140*/  IMAD.SHL.U32 R8, R30, 0x20, RZ ;  /* 0x000000201e087824 */ /* 0x004fe400078e00ff */
[----:B------:R3:W-:Y:S01]  /*2150*/  LDGSTS.E.BYPASS.LTC128B.128 [R41+0xb080], [R48.64+0x180], !P1 ;  /* 0x0b08018030297fae */ /* 0x0007e2000c901d4a */
[----:B------:R-:W-:Y:S02]  /*2160*/  ISETP.GE.AND P1, PT, R32, c[0x0][0x16c], PT ;  /* 0x00005b0020007a0c */ /* 0x000fe40003f26270 */
[C---:B-1----:R-:W-:Y:S01]  /*2170*/  LOP3.LUT R7, R6.reuse, 0xfffffff8, RZ, 0xc0, !PT ;  /* 0xfffffff806077812 */ /* 0x042fe200078ec0ff */
[----:B------:R-:W-:Y:S01]  /*2180*/  IMAD.SHL.U32 R6, R6, 0x40, RZ ;  /* 0x0000004006067824 */ /* 0x000fe200078e00ff */
[----:B------:R-:W-:-:S02]  /*2190*/  P2R R9, PR, RZ, 0x4 ;  /* 0x00000004ff097803 */ /* 0x000fc40000000000 */
[----:B------:R-:W-:Y:S01]  /*21a0*/  SEL R13, RZ, 0xffffffff, P1 ;  /* 0xffffffffff0d7807 */ /* 0x000fe20000800000 */
[----:B------:R-:W-:Y:S01]  /*21b0*/  IMAD.IADD R2, R2, 0x1, -R7 ;  /* 0x0000000102027824 */ /* 0x000fe200078e0a07 */
[----:B------:R-:W-:Y:S02]  /*21c0*/  LOP3.LUT R7, R5, 0xfffffffc, RZ, 0xc0, !PT ;  /* 0xfffffffc05077812 */ /* 0x000fe400078ec0ff */
[----:B------:R-:W-:Y:S02]  /*21d0*/  SEL R12, RZ, 0xffffffff, P5 ;  /* 0xffffffffff0c7807 */ /* 0x000fe40002800000 */
[----:B------:R-:W-:Y:S01]  /*21e0*/  ISETP.GE.AND P2, PT, R33, c[0x0][0x16c], PT ;  /* 0x00005b0021007a0c */ /* 0x000fe20003f46270 */
[----:B------:R-:W-:Y:S01]  /*21f0*/  IMAD.IADD R7, R0, 0x1, -R7 ;  /* 0x0000000100077824 */ /* 0x000fe200078e0a07 */
[----:B------:R-:W-:Y:S01]  /*2200*/  ISETP.NE.AND P5, PT, R9, RZ, PT ;  /* 0x000000ff0900720c */ /* 0x000fe20003fa5270 */
[----:B------:R-:W-:Y:S01]  /*2210*/  IMAD.SHL.U32 R9, R13, 0x2, RZ ;  /* 0x000000020d097824 */ /* 0x000fe200078e00ff */
[----:B------:R-:W-:Y:S01]  /*2220*/  LEA.HI R5, R5, R4, RZ, 0x1e ;  /* 0x0000000405057211 */ /* 0x000fe200078ff0ff */
[----:B------:R-:W-:Y:S01]  /*2230*/  IMAD.SHL.U32 R4, R12, 0x2, RZ ;  /* 0x000000020c047824 */ /* 0x000fe200078e00ff */
[----:B------:R-:W-:-:S02]  /*2240*/  ISETP.GE.AND P1, PT, R28, c[0x0][0x16c], PT ;  /* 0x00005b001c007a0c */ /* 0x000fc40003f26270 */
[----:B------:R-:W-:Y:S01]  /*2250*/  LOP3.LUT R20, R20, 0x20, R8, 0xf8, !PT ;  /* 0x0000002014147812 */ /* 0x000fe200078ef808 */
[----:B------:R-:W-:Y:S01]  /*2260*/  IMAD R8, R23, -0x8, R37 ;  /* 0xfffffff817087824 */ /* 0x000fe200078e0225 */
[----:B------:R-:W-:Y:S01]  /*2270*/  SEL R16, RZ, 0x4, P2 ;  /* 0x00000004ff107807 */ /* 0x000fe20001000000 */
[----:B------:R1:W-:Y:S01]  /*2280*/  STL [R1+0x64], R5 ;  /* 0x0000640501007387 */ /* 0x0003e20000100800 */
[----:B------:R-:W-:Y:S01]  /*2290*/  ISETP.GE.AND P2, PT, R33, c[0x0][0x1fc], PT ;  /* 0x00007f0021007a0c */ /* 0x000fe20003f46270 */
[----:B------:R-:W-:Y:S01]  /*22a0*/  CS2R R36, SRZ ;  /* 0x0000000000247805 */ /* 0x000fe2000001ff00 */
[----:B------:R-:W-:Y:S01]  /*22b0*/  LOP3.LUT R0, R10, 0x8, R38, 0xf8, !PT ;  /* 0x000000080a007812 */ /* 0x000fe200078ef826 */
[----:B------:R-:W-:Y:S01]  /*22c0*/  IMAD R10, R7, -0x2, R8 ;  /* 0xfffffffe070a7824 */ /* 0x000fe200078e0208 */
[----:B------:R-:W-:Y:S01]  /*22d0*/  SEL R15, RZ, 0x8, P1 ;  /* 0x00000008ff0f7807 */ /* 0x000fe20000800000 */
[----:B---3--:R-:W-:Y:S01]  /*22e0*/  CS2R R48, SRZ ;  /* 0x0000000000307805 */ /* 0x008fe2000001ff00 */
[----:B------:R-:W-:Y:S01]  /*22f0*/  LOP3.LUT R8, R0, R14, RZ, 0x3c, !PT ;  /* 0x0000000e00087212 */ /* 0x000fe200078e3cff */
[----:B------:R-:W-:Y:S01]  /*2300*/  CS2R R38, SRZ ;  /* 0x0000000000267805 */ /* 0x000fe2000001ff00 */
[----:B------:R-:W-:Y:S01]  /*2310*/  SEL R7, RZ, 0x4, P2 ;  /* 0x00000004ff077807 */ /* 0x000fe20001000000 */
[----:B------:R-:W-:Y:S01]  /*2320*/  CS2R R32, SRZ ;  /* 0x0000000000207805 */ /* 0x000fe2000001ff00 */
[----:B------:R-:W-:Y:S01]  /*2330*/  ISETP.NE.AND P2, PT, R11, RZ, PT ;  /* 0x000000ff0b00720c */ /* 0x000fe20003f45270 */
[----:B------:R-:W-:Y:S01]  /*2340*/  CS2R R22, SRZ ;  /* 0x0000000000167805 */ /* 0x000fe2000001ff00 */
[----:B------:R-:W-:-:S02]  /*2350*/  ISETP.GE.AND P1, PT, R28, c[0x0][0x1fc], PT ;  /* 0x00007f001c007a0c */ /* 0x000fc40003f26270 */
[----:B------:R-:W-:Y:S02]  /*2360*/  LOP3.LUT R4, R4, 0x2, R17, 0xe2, !PT ;  /* 0x0000000204047812 */ /* 0x000fe400078ee211 */
[----:B------:R-:W-:Y:S02]  /*2370*/  ISETP.GE.OR P3, PT, R28, c[0x0][0x1fc], !P0 ;  /* 0x00007f001c007a0c */ /* 0x000fe40004766670 */
[----:B------:R-:W-:Y:S01]  /*2380*/  LOP3.LUT P0, RZ, R2, 0x2, RZ, 0xc0, !PT ;  /* 0x0000000202ff7812 */ /* 0x000fe2000780c0ff */
[----:B------:R-:W-:Y:S01]  /*2390*/  CS2R R28, SRZ ;  /* 0x00000000001c7805 */ /* 0x000fe2000001ff00 */
[----:B------:R-:W-:Y:S02]  /*23a0*/  LOP3.LUT R6, R6, 0xfffffe00, RZ, 0xc0, !PT ;  /* 0xfffffe0006067812 */ /* 0x000fe400078ec0ff */
[----:B-1----:R-:W-:Y:S01]  /*23b0*/  LOP3.LUT R5, R9, 0x2, R18, 0xe2, !PT ;  /* 0x0000000209057812 */ /* 0x002fe200078ee212 */
[----:B------:R-:W-:-:S03]  /*23c0*/  @!P6 IMAD.SHL.U32 R9, R86, 0x10, RZ ;  /* 0x000000105609e824 */ /* 0x000fc600078e00ff */
[----:B------:R-:W-:Y:S02]  /*23d0*/  LOP3.LUT R0, R15, R5, R16, 0xfe, !PT ;  /* 0x000000050f007212 */ /* 0x000fe400078efe10 */
[----:B------:R-:W-:Y:S01]  /*23e0*/  SEL R5, RZ, 0x8, P1 ;  /* 0x00000008ff057807 */ /* 0x000fe20000800000 */
[----:B------:R1:W-:Y:S01]  /*23f0*/  @!P6 LDGSTS.E.BYPASS.LTC128B.128 [R9+0x14080], [R46.64] ;  /* 0x140800002e09efae */ /* 0x0003e2000b901d4a */
[----:B------:R-:W-:-:S03]  /*2400*/  LOP3.LUT P1, RZ, R2, 0x4, RZ, 0xc0, !PT ;  /* 0x0000000402ff7812 */ /* 0x000fc6000782c0ff */
[----:B------:R2:W-:Y:S04]  /*2410*/  STL [R1+0x5c], R0 ;  /* 0x00005c0001007387 */ /* 0x0005e80000100800 */
[----:B------:R-:W0:Y:S04]  /*2420*/  LDGDEPBAR ;  /* 0x00000000000079af */ /* 0x000e280000000000 */
[----:B------:R3:W-:Y:S01]  /*2430*/  LDGSTS.E.BYPASS.LTC128B.128 [R41+0x10080], [R44.64], !P2 ;  /* 0x100800002c297fae */ /* 0x0007e2000d101d4a */
[----:B------:R-:W-:-:S03]  /*2440*/  ISETP.GE.AND P2, PT, R86, 0x8, PT ;  /* 0x000000085600780c */ /* 0x000fc60003f46270 */
[----:B------:R3:W-:Y:S01]  /*2450*/  LDGSTS.E.BYPASS.LTC128B.128 [R41+0x11080], [R44.64+0x80], !P5 ;  /* 0x110800802c297fae */ /* 0x0007e2000e901d4a */
[----:B------:R-:W-:-:S03]  /*2460*/  ISETP.GT.AND P5, PT, R10, RZ, PT ;  /* 0x000000ff0a00720c */ /* 0x000fc60003fa4270 */
[----:B------:R3:W-:Y:S01]  /*2470*/  LDGSTS.E.BYPASS.LTC128B.128 [R41+0x12080], [R44.64+0x100], !P4 ;  /* 0x120801002c297fae */ /* 0x0007e2000e101d4a */
[----:B------:R-:W-:-:S03]  /*2480*/  ISETP.GT.AND P4, PT, R10, 0x1, PT ;  /* 0x000000010a00780c */ /* 0x000fc60003f84270 */
[----:B------:R3:W-:Y:S01]  /*2490*/  LDGSTS.E.BYPASS.LTC128B.128 [R41+0x13080], [R44.64+0x180], !P3 ;  /* 0x130801802c297fae */ /* 0x0007e2000d901d4a */
[----:B------:R-:W-:Y:S01]  /*24a0*/  ISETP.GT.AND P3, PT, R10, 0x20, PT ;  /* 0x000000200a00780c */ /* 0x000fe20003f64270 */
[----:B-1----:R-:W-:Y:S01]  /*24b0*/  CS2R R46, SRZ ;  /* 0x00000000002e7805 */ /* 0x002fe2000001ff00 */
[----:B--2---:R-:W-:Y:S01]  /*24c0*/  IMAD.SHL.U32 R0, R2, 0x40, RZ ;  /* 0x0000004002007824 */ /* 0x004fe200078e00ff */
[----:B------:R-:W-:Y:S01]  /*24d0*/  LOP3.LUT R2, R5, R4, R7, 0xfe, !PT ;  /* 0x0000000405027212 */ /* 0x000fe200078efe07 */
[----:B------:R-:W-:Y:S02]  /*24e0*/  IMAD.SHL.U32 R5, R30, 0x8, RZ ;  /* 0x000000081e057824 */ /* 0x000fe400078e00ff */
[----:B------:R-:W-:Y:S01]  /*24f0*/  IMAD.SHL.U32 R4, R34, 0x8, RZ ;  /* 0x0000000822047824 */ /* 0x000fe200078e00ff */
[----:B------:R-:W-:Y:S01]  /*2500*/  LOP3.LUT R0, R0, 0x1c0, RZ, 0xc0, !PT ;  /* 0x000001c000007812 */ /* 0x000fe200078ec0ff */
[----:B------:R1:W-:Y:S01]  /*2510*/  STL [R1+0x58], R2 ;  /* 0x0000580201007387 */ /* 0x0003e20000100800 */
[----:B------:R-:W-:-:S02]  /*2520*/  CS2R R34, SRZ ;  /* 0x0000000000227805 */ /* 0x000fc4000001ff00 */
[C---:B------:R-:W-:Y:S02]  /*2530*/  LOP3.LUT R7, R0.reuse, 0x8, R5, 0xf8, !PT ;  /* 0x0000000800077812 */ /* 0x040fe400078ef805 */
[----:B------:R-:W-:Y:S01]  /*2540*/  LOP3.LUT R5, R0, 0x38, R4, 0xf8, !PT ;  /* 0x0000003800057812 */ /* 0x000fe200078ef804 */
[----:B---3--:R-:W-:Y:S01]  /*2550*/  CS2R R44, SRZ ;  /* 0x00000000002c7805 */ /* 0x008fe2000001ff00 */
[----:B------:R-:W-:Y:S01]  /*2560*/  CS2R R40, SRZ ;  /* 0x0000000000287805 */ /* 0x000fe2000001ff00 */
[----:B-1----:R-:W-:-:S04]  /*2570*/  SHF.R.U32.HI R2, RZ, 0x3, R0 ;  /* 0x00000003ff027819 */ /* 0x002fc80000011600 */
[----:B------:R-:W-:Y:S01]  /*2580*/  LOP3.LUT R9, R2, R20, R0, 0x1e, !PT ;  /* 0x0000001402097212 */ /* 0x000fe200078e1e00 */
[C---:B------:R-:W-:Y:S01]  /*2590*/  IMAD R0, R30.reuse, 0x200, R8 ;  /* 0x000002001e007824 */ /* 0x040fe200078e0208 */
[-C--:B------:R-:W-:Y:S01]  /*25a0*/  LOP3.LUT R5, R5, R2.reuse, RZ, 0x3c, !PT ;  /* 0x0000000205057212 */ /* 0x080fe200078e3cff */
[----:B------:R-:W-:Y:S01]  /*25b0*/  IMAD R8, R30, 0x1000, R6 ;  /* 0x000010001e087824 */ /* 0x000fe200078e0206 */
[----:B------:R-:W-:Y:S01]  /*25c0*/  LOP3.LUT R4, R7, R2, RZ, 0x3c, !PT ;  /* 0x0000000207047212 */ /* 0x000fe200078e3cff */
[----:B------:R-:W-:Y:S01]  /*25d0*/  IMAD R3, R0, 0x2, R3 ;  /* 0x0000000200037824 */ /* 0x000fe200078e0203 */
[-C--:B------:R-:W-:Y:S01]  /*25e0*/  LOP3.LUT R7, R9, R6.reuse, RZ, 0xfc, !PT ;  /* 0x0000000609077212 */ /* 0x080fe200078efcff */
[----:B------:R-:W-:Y:S01]  /*25f0*/  IMAD.IADD R9, R151, 0x1, R19 ;  /* 0x0000000197097824 */ /* 0x000fe200078e0213 */
[-C--:B------:R-:W-:Y:S01]  /*2600*/  IADD3 R2, R4, R6.reuse, R26 ;  /* 0x0000000604027210 */ /* 0x080fe20007ffe01a */
[----:B------:R-:W-:Y:S01]  /*2610*/  IMAD.IADD R8, R8, 0x1, R5 ;  /* 0x0000000108087824 */ /* 0x000fe200078e0205 */
[----:B------:R-:W-:Y:S01]  /*2620*/  LOP3.LUT R6, R4, R6, RZ, 0xfc, !PT ;  /* 0x0000000604067212 */ /* 0x000fe200078efcff */
[----:B------:R-:W-:Y:S01]  /*2630*/  IMAD.MOV.U32 R5, RZ, RZ, 0x10 ;  /* 0x00000010ff057424 */ /* 0x000fe200078e00ff */
[----:B------:R1:W-:Y:S01]  /*2640*/  STL [R1+0x6c], R9 ;  /* 0x00006c0901007387 */ /* 0x0003e20000100800 */
[----:B------:R-:W-:Y:S01]  /*2650*/  @!P2 IMAD.SHL.U32 R4, R86, 0x10, RZ ;  /* 0x000000105604a824 */ /* 0x000fe200078e00ff */
[----:B------:R-:W-:Y:S01]  /*2660*/  CS2R R30, SRZ ;  /* 0x00000000001e7805 */ /* 0x000fe2000001ff00 */
[----:B------:R-:W-:Y:S01]  /*2670*/  IMAD.SHL.U32 R0, R0, 0x2, RZ ;  /* 0x0000000200007824 */ /* 0x000fe200078e00ff */
[----:B------:R-:W-:Y:S01]  /*2680*/  SEL R5, R5, 0xfffffff0, !P0 ;  /* 0xfffffff005057807 */ /* 0x000fe20004000000 */
[----:B------:R-:W-:Y:S01]  /*2690*/  IMAD.SHL.U32 R2, R2, 0x2, RZ ;  /* 0x0000000202027824 */ /* 0x000fe200078e00ff */
[----:B------:R2:W-:Y:S01]  /*26a0*/  @!P2 LDGSTS.E.BYPASS.LTC128B.128 [R4+0x14100], [R42.64] ;  /* 0x141000002a04afae */ /* 0x0005e2000b901d4a */
[----:B------:R-:W-:Y:S01]  /*26b0*/  CS2R R86, SRZ ;  /* 0x0000000000567805 */ /* 0x000fe2000001ff00 */
[----:B------:R-:W-:Y:S01]  /*26c0*/  CS2R R26, SRZ ;  /* 0x00000000001a7805 */ /* 0x000fe2000001ff00 */
[----:B------:R-:W-:Y:S01]  /*26d0*/  CS2R R20, SRZ ;  /* 0x0000000000147805 */ /* 0x000fe2000001ff00 */
[----:B------:R3:W-:Y:S01]  /*26e0*/  STL [R1+0x38], R3 ;  /* 0x0000380301007387 */ /* 0x0007e20000100800 */
[----:B------:R-:W-:-:S03]  /*26f0*/  ISETP.GT.AND P2, PT, R10, 0x21, PT ;  /* 0x000000210a00780c */ /* 0x000fc60003f44270 */
[----:B------:R4:W-:Y:S04]  /*2700*/  STL [R1+0x3c], R0 ;  /* 0x00003c0001007387 */ /* 0x0009e80000100800 */
[----:B------:R-:W0:Y:S01]  /*2710*/  LDGDEPBAR ;  /* 0x00000000000079af */ /* 0x000e220000000000 */
[----:B-1----:R-:W-:Y:S02]  /*2720*/  LEA R9, R6, 0x15180, 0x1 ;  /* 0x0001518006097811 */ /* 0x002fe400078e08ff */
[----:B------:R-:W-:-:S03]  /*2730*/  LEA R6, R8, 0x80, 0x1 ;  /* 0x0000008008067811 */ /* 0x000fc600078e08ff */
[----:B------:R-:W-:Y:S01]  /*2740*/  STL [R1+0x40], R9 ;  /* 0x0000400901007387 */ /* 0x000fe20000100800 */
[----:B--2---:R-:W-:-:S03]  /*2750*/  SEL R4, R148, 0xffffffe0, !P1 ;  /* 0xffffffe094047807 */ /* 0x004fc60004800000 */
[----:B------:R1:W-:Y:S01]  /*2760*/  STL [R1+0x24], R6 ;  /* 0x0000240601007387 */ /* 0x0003e20000100800 */
[--C-:B---3--:R-:W-:Y:S01]  /*2770*/  IMAD R3, R5, 0x2, R2.reuse ;  /* 0x0000000205037824 */ /* 0x108fe200078e0202 */
[----:B------:R-:W-:Y:S01]  /*2780*/  CS2R R42, SRZ ;  /* 0x00000000002a7805 */ /* 0x000fe2000001ff00 */
[----:B----4-:R-:W-:Y:S02]  /*2790*/  IMAD.SHL.U32 R0, R7, 0x2, RZ ;  /* 0x0000000207007824 */ /* 0x010fe400078e00ff */
[C---:B------:R-:W-:Y:S02]  /*27a0*/  IMAD R7, R4.reuse, 0x2, R2 ;  /* 0x0000000204077824 */ /* 0x040fe400078e0202 */
[----:B------:R-:W-:-:S03]  /*27b0*/  IMAD R252, R4, 0x2, R3 ;  /* 0x0000000204fc7824 */ /* 0x000fc600078e0203 */
[----:B------:R2:W-:Y:S01]  /*27c0*/  STL [R1+0x20], R7 ;  /* 0x0000200701007387 */ /* 0x0005e20000100800 */
[--C-:B-1----:R-:W-:Y:S02]  /*27d0*/  IMAD R6, R5, 0x2, R9.reuse ;  /* 0x0000000205067824 */ /* 0x102fe400078e0209 */
[C---:B------:R-:W-:Y:S02]  /*27e0*/  IMAD R5, R4.reuse, 0x2, R9 ;  /* 0x0000000204057824 */ /* 0x040fe400078e0209 */
[----:B------:R-:W-:Y:S01]  /*27f0*/  IMAD R4, R4, 0x2, R6 ;  /* 0x0000000204047824 */ /* 0x000fe200078e0206 */
[----:B------:R2:W-:Y:S04]  /*2800*/  STL [R1+0x44], R6 ;  /* 0x0000440601007387 */ /* 0x0005e80000100800 */
[----:B------:R2:W-:Y:S04]  /*2810*/  STL [R1+0x4c], R5 ;  /* 0x00004c0501007387 */ /* 0x0005e80000100800 */
[----:B------:R2:W-:Y:S02]  /*2820*/  STL [R1+0x48], R4 ;  /* 0x0000480401007387 */ /* 0x0005e40000100800 */
.L_x_55:
[----:B-1----:R-:W3:Y:S01]  /*2830*/  LDL R159, [R1+0x28] ;  /* 0x00002800019f7983 */ /* 0x002ee20000100800 */
[----:B------:R-:W-:Y:S04]  /*2840*/  DEPBAR.LE SB0, 0x0 ;  /* 0x000080000000791a */ /* 0x000fe80000000000 */
[----:B------:R-:W4:Y:S01]  /*2850*/  LDL R158, [R1+0x2c] ;  /* 0x00002c00019e7983 */ /* 0x000f220000100800 */
[----:B------:R-:W-:Y:S03]  /*2860*/  UIADD3 UR8, UR6, 0x1, URZ ;  /* 0x0000000106087890 */ /* 0x000fe6000fffe03f */
[----:B-----5:R-:W5:Y:S01]  /*2870*/  LDL R157, [R1+0x34] ;  /* 0x00003400019d7983 */ /* 0x020f620000100800 */
[----:B------:R-:W-:Y:S03]  /*2880*/  UISETP.GE.AND UP0, UPT, UR8, UR7, UPT ;  /* 0x000000070800728c */ /* 0x000fe6000bf06270 */
[----:B--2---:R-:W2:Y:S04]  /*2890*/  LDL R163, [R1+0x20] ;  /* 0x0000200001a37983 */ /* 0x004ea80000100800 */
[----:B------:R-:W-:Y:S01]  /*28a0*/  BAR.SYNC.DEFER_BLOCKING 0x0 ;  /* 0x0000000000007b1d */ /* 0x000fe20000010000 */
[----:B------:R-:W-:Y:S05]  /*28b0*/  PLOP3.LUT P1, PT, PT, PT, UP0, 0x80, 0x0 ;  /* 0x000000000000781c */ /* 0x000fea0003f2f008 */
[----:B------:R-:W-:Y:S04]  /*28c0*/  LDSM.16.M88.4 R8, [R2+0x8080] ;  /* 0x008080000208783b */ /* 0x000fe80000000200 */
[----:B------:R-:W2:Y:S04]  /*28d0*/  LDL R156, [R1+0x30] ;  /* 0x00003000019c7983 */ /* 0x000ea80000100800 */
[----:B------:R-:W-:Y:S04]  /*28e0*/  LDSM.16.M88.4 R16, [R3+0x8080] ;  /* 0x008080000310783b */ /* 0x000fe80000000200 */
[----:B------:R-:W2:Y:S04]  /*28f0*/  LDL R162, [R1+0x64] ;  /* 0x0000640001a27983 */ /* 0x000ea80000100800 */
[----:B------:R-:W2:Y:S04]  /*2900*/  LDL R241, [R1+0x3c] ;  /* 0x00003c0001f17983 */ /* 0x000ea80000100800 */
[----:B------:R-:W2:Y:S04]  /*2910*/  LDL R240, [R1+0x38] ;  /* 0x0000380001f07983 */ /* 0x000ea80000100800 */
[----:B---3--:R-:W1:Y:S04]  /*2920*/  LDSM.16.M88.4 R12, [R159+0x80] ;  /* 0x000080009f0c783b */ /* 0x008e680000000200 */
[----:B----4-:R-:W3:Y:S04]  /*2930*/  LDSM.16.M88.4 R148, [R158+0x80] ;  /* 0x000080009e94783b */ /* 0x010ee80000000200 */
[----:B-----5:R-:W-:Y:S01]  /*2940*/  LDSM.16.M88.4 R152, [R157+0x80] ;  /* 0x000080009d98783b */ /* 0x020fe20000000200 */
[C---:B-1----:R-:W-:Y:S08]  /*2950*/  HMMA.16816.F32 R4, R8.reuse, R12, RZ ;  /* 0x0000000c0804723c */ /* 0x042ff000000018ff */
[----:B------:R-:W-:Y:S01]  /*2960*/  HMMA.16816.F32 R8, R8, R14, RZ ;  /* 0x0000000e0808723c */ /* 0x000fe200000018ff */
[----:B--2---:R-:W1:Y:S04]  /*2970*/  LDSM.16.M88.4 R12, [R163+0x8080] ;  /* 0x00808000a30c783b */ /* 0x004e680000000200 */
        /* <DEDUP_REMOVED lines=227> */
[----:B--234-:R2:W-:Y:S01]  /*37b0*/  STL [R1+0xa8], R0 ;  /* 0x0000a80001007387 */ /* 0x01c5e20000100800 */
[----:B------:R-:W-:Y:S02]  /*37c0*/  ULDC.64 UR4, c[0x0][0x208] ;  /* 0x0000820000047ab9 */ /* 0x000fe40000000a00 */
[----:B------:R-:W-:Y:S01]  /*37d0*/  UIMAD.WIDE.U32 UR14, UR8, UR4, URZ ;  /* 0x00000004080e72a5 */ /* 0x000fe2000f8e003f */
[----:B------:R3:W-:Y:S01]  /*37e0*/  STL.64 [R1+0xa0], R2 ;  /* 0x0000a00201007387 */ /* 0x0007e20000100a00 */
[----:B------:R-:W-:Y:S03]  /*37f0*/  USHF.R.S32.HI UR12, URZ, 0x1f, UR8 ;  /* 0x0000001f3f0c7899 */ /* 0x000fe60008011408 */
[----:B------:R-:W4:Y:S01]  /*3800*/  LDL R251, [R1+0x58] ;  /* 0x0000580001fb7983 */ /* 0x000f220000100800 */
[----:B------:R-:W-:Y:S01]  /*3810*/  IMAD.U32 R244, RZ, RZ, UR14 ;  /* 0x0000000efff47e24 */ /* 0x000fe2000f8e00ff */
[----:B------:R-:W-:Y:S01]  /*3820*/  UIMAD UR12, UR12, UR4, URZ ;  /* 0x000000040c0c72a4 */ /* 0x000fe2000f8e023f */
[----:B------:R-:W-:Y:S01]  /*3830*/  IMAD.U32 R246, RZ, RZ, UR14 ;  /* 0x0000000efff67e24 */ /* 0x000fe2000f8e00ff */
[----:B------:R-:W4:Y:S01]  /*3840*/  LDL R250, [R1+0x50] ;  /* 0x0000500001fa7983 */ /* 0x000f220000100800 */
[----:B------:R-:W-:Y:S02]  /*3850*/  UIMAD UR4, UR8, -0x20, UR9 ;  /* 0xffffffe0080478a4 */ /* 0x000fe4000f8e0209 */
[----:B------:R-:W-:Y:S01]  /*3860*/  UIMAD UR12, UR8, UR5, UR12 ;  /* 0x00000005080c72a4 */ /* 0x000fe2000f8e020c */
[----:B------:R-:W4:Y:S03]  /*3870*/  LDL.64 R248, [R1+0x88] ;  /* 0x0000880001f87983 */ /* 0x000f260000100a00 */
[----:B------:R-:W-:Y:S01]  /*3880*/  UIADD3 UR12, UR15, UR12, URZ ;  /* 0x0000000c0f0c7290 */ /* 0x000fe2000fffe03f */
[----:B-12---:R-:W1:Y:S05]  /*3890*/  S2R R0, SR_TID.X ;  /* 0x0000000000007919 */ /* 0x006e6a0000002100 */
[----:B------:R-:W-:Y:S01]  /*38a0*/  IMAD.U32 R245, RZ, RZ, UR12 ;  /* 0x0000000cfff57e24 */ /* 0x000fe2000f8e00ff */
[----:B---3--:R-:W2:Y:S02]  /*38b0*/  LDL.64 R2, [R1+0x70] ;  /* 0x0000700001027983 */ /* 0x008ea40000100a00 */
[----:B--2---:R-:W-:Y:S02]  /*38c0*/  LEA R244, P0, R244, R2, 0x6 ;  /* 0x00000002f4f47211 */ /* 0x004fe400078030ff */
[----:B-1----:R-:W-:Y:S02]  /*38d0*/  SHF.R.S32.HI R247, RZ, 0x1f, R0 ;  /* 0x0000001ffff77819 */ /* 0x002fe40000011400 */
[----:B------:R-:W-:Y:S02]  /*38e0*/  LEA.HI.X R245, R246, R3, R245, 0x6, P0 ;  /* 0x00000003f6f57211 */ /* 0x000fe400000f34f5 */
[----:B------:R-:W-:Y:S02]  /*38f0*/  LEA.HI R247, R247, R0, RZ, 0x3 ;  /* 0x00000000f7f77211 */ /* 0x000fe400078f18ff */
[----:B------:R1:W5:Y:S01]  /*3900*/  LDL.LU R0, [R1+0xa8] ;  /* 0x0000a80001007983 */ /* 0x0003620000300800 */
[----:B----4-:R-:W-:Y:S02]  /*3910*/  LOP3.LUT P0, RZ, R251, 0x1, RZ, 0xc0, !PT ;  /* 0x00000001fbff7812 */ /* 0x010fe4000780c0ff */
[----:B------:R-:W-:Y:S01]  /*3920*/  SHF.R.S32.HI R247, RZ, 0x3, R247 ;  /* 0x00000003fff77819 */ /* 0x000fe200000114f7 */
[----:B------:R1:W5:Y:S03]  /*3930*/  LDL.LU.64 R2, [R1+0xa0] ;  /* 0x0000a00001027983 */ /* 0x0003660000300a00 */
[----:B------:R-:W-:-:S13]  /*3940*/  ISETP.GE.OR P0, PT, R247, UR4, !P0 ;  /* 0x00000004f7007c0c */ /* 0x000fda000c706670 */
[----:B------:R-:W-:Y:S01]  /*3950*/  @!PT LDS RZ, [RZ] ;  /* 0x00000000fffff984 */ /* 0x000fe20000000800 */
[----:B------:R-:W-:Y:S01]  /*3960*/  @!PT LDS RZ, [RZ] ;  /* 0x00000000fffff984 */ /* 0x000fe20000000800 */
[----:B------:R-:W-:Y:S01]  /*3970*/  @!PT LDS RZ, [RZ] ;  /* 0x00000000fffff984 */ /* 0x000fe20000000800 */
[----:B------:R2:W-:Y:S01]  /*3980*/  LDGSTS.E.BYPASS.LTC128B.128 [R250+0x10080], [R244.64], !P0 ;  /* 0x10080000f4fa7fae */ /* 0x0005e2000c101d4a */
        /* <DEDUP_REMOVED lines=8> */
[----:B------:R-:W3:Y:S11]  /*3a10*/  S2R R247, SR_TID.X ;  /* 0x0000000000f77919 */ /* 0x000ef60000002100 */
[----:B------:R2:W-:Y:S01]  /*3a20*/  LDGSTS.E.BYPASS.LTC128B.128 [R250+0x13080], [R244.64+0x180], !P0 ;  /* 0x13080180f4fa7fae */ /* 0x0005e2000c101d4a */
[----:B---3--:R-:W-:Y:S02]  /*3a30*/  @!P6 IMAD.SHL.U32 R246, R247, 0x10, RZ ;  /* 0x00000010f7f6e824 */ /* 0x008fe400078e00ff */
[----:B--2---:R-:W-:Y:S05]  /*3a40*/  IMAD.U32 R244, RZ, RZ, UR6 ;  /* 0x00000006fff47e24 */ /* 0x004fea000f8e00ff */
[----:B------:R-:W-:Y:S05]  /*3a50*/  @!P6 LEA R244, R244, 0x20, 0x5 ;  /* 0x00000020f4f4e811 */ /* 0x000fea00078e28ff */
[----:B------:R-:W-:Y:S05]  /*3a60*/  @!P6 IMAD.WIDE R244, R244, 0x4, R248 ;  /* 0x00000004f4f4e825 */ /* 0x000fea00078e02f8 */
[----:B------:R1:W-:Y:S02]  /*3a70*/  @!P6 LDGSTS.E.BYPASS.LTC128B.128 [R246+0x14100], [R244.64] ;  /* 0x14100000f4f6efae */ /* 0x0003e4000b901d4a */
.L_x_53:
        /* <DEDUP_REMOVED lines=50> */
[----:B-1--4-:R-:W2:Y:S01]  /*3da0*/  LDL.64 R12, [R1+0x78] ;  /* 0x00007800010c7983 */ /* 0x012ea20000100a00 */
[----:B------:R-:W-:Y:S02]  /*3db0*/  ULDC.64 UR4, c[0x0][0x178] ;  /* 0x00005e0000047ab9 */ /* 0x000fe40000000a00 */
[----:B------:R-:W-:Y:S01]  /*3dc0*/  UIMAD.WIDE.U32 UR14, UR8, UR4, URZ ;  /* 0x00000004080e72a5 */ /* 0x000fe2000f8e003f */
[----:B------:R-:W4:Y:S01]  /*3dd0*/  LDL R7, [R1+0x5c] ;  /* 0x00005c0001077983 */ /* 0x000f220000100800 */
[----:B------:R-:W-:Y:S03]  /*3de0*/  USHF.R.S32.HI UR12, URZ, 0x1f, UR8 ;  /* 0x0000001f3f0c7899 */ /* 0x000fe60008011408 */
[----:B---3--:R-:W3:Y:S01]  /*3df0*/  LDL R10, [R1+0x50] ;  /* 0x00005000010a7983 */ /* 0x008ee20000100800 */
[----:B------:R-:W-:Y:S01]  /*3e00*/  IMAD.U32 R4, RZ, RZ, UR14 ;  /* 0x0000000eff047e24 */ /* 0x000fe2000f8e00ff */
[----:B------:R-:W-:Y:S01]  /*3e10*/  UIMAD UR12, UR12, UR4, URZ ;  /* 0x000000040c0c72a4 */ /* 0x000fe2000f8e023f */
[----:B------:R-:W-:Y:S01]  /*3e20*/  IMAD.U32 R6, RZ, RZ, UR14 ;  /* 0x0000000eff067e24 */ /* 0x000fe2000f8e00ff */
[----:B------:R-:W3:Y:S01]  /*3e30*/  LDL.64 R8, [R1+0x90] ;  /* 0x0000900001087983 */ /* 0x000ee20000100a00 */
[----:B------:R-:W-:Y:S02]  /*3e40*/  USHF.L.U32 UR4, UR8, 0x5, URZ ;  /* 0x0000000508047899 */ /* 0x000fe4000800063f */
[----:B------:R-:W-:Y:S01]  /*3e50*/  UIMAD UR12, UR8, UR5, UR12 ;  /* 0x00000005080c72a4 */ /* 0x000fe2000f8e020c */
[----:B------:R-:W1:Y:S01]  /*3e60*/  S2R R149, SR_TID.X ;  /* 0x0000000000957919 */ /* 0x000e620000002100 */
[----:B------:R-:W-:Y:S02]  /*3e70*/  UIADD3 UR5, -UR4, UR9, URZ ;  /* 0x0000000904057290 */ /* 0x000fe4000fffe13f */
[----:B------:R-:W-:Y:S06]  /*3e80*/  UIADD3 UR12, UR15, UR12, URZ ;  /* 0x0000000c0f0c7290 */ /* 0x000fec000fffe03f */
[----:B------:R-:W-:Y:S01]  /*3e90*/  IMAD.U32 R5, RZ, RZ, UR12 ;  /* 0x0000000cff057e24 */ /* 0x000fe2000f8e00ff */
[----:B-1----:R-:W-:Y:S04]  /*3ea0*/  SHF.R.S32.HI R11, RZ, 0x1f, R149 ;  /* 0x0000001fff0b7819 */ /* 0x002fe80000011495 */
[----:B------:R-:W-:Y:S04]  /*3eb0*/  LEA.HI R11, R11, R149, RZ, 0x3 ;  /* 0x000000950b0b7211 */ /* 0x000fe800078f18ff */
[----:B------:R-:W-:Y:S02]  /*3ec0*/  SHF.R.S32.HI R11, RZ, 0x3, R11 ;  /* 0x00000003ff0b7819 */ /* 0x000fe4000001140b */
[----:B--2---:R-:W-:Y:S02]  /*3ed0*/  LEA R4, P0, R4, R12, 0x6 ;  /* 0x0000000c04047211 */ /* 0x004fe400078030ff */
[----:B----4-:R-:W-:Y:S02]  /*3ee0*/  LOP3.LUT P1, RZ, R7, 0x1, RZ, 0xc0, !PT ;  /* 0x0000000107ff7812 */ /* 0x010fe4000782c0ff */
[----:B------:R-:W-:Y:S02]  /*3ef0*/  LEA.HI.X R5, R6, R13, R5, 0x6, P0 ;  /* 0x0000000d06057211 */ /* 0x000fe400000f3405 */
[----:B------:R-:W-:Y:S02]  /*3f00*/  ISETP.GE.OR P1, PT, R11, UR5, !P1 ;  /* 0x000000050b007c0c */ /* 0x000fe4000cf26670 */
[----:B------:R-:W-:Y:S04]  /*3f10*/  LOP3.LUT P0, RZ, R7, 0x2, RZ, 0xc0, !PT ;  /* 0x0000000207ff7812 */ /* 0x000fe8000780c0ff */
[----:B------:R-:W-:Y:S07]  /*3f20*/  ISETP.GE.OR P0, PT, R11, UR5, !P0 ;  /* 0x000000050b007c0c */ /* 0x000fee000c706670 */
[----:B------:R-:W-:Y:S01]  /*3f30*/  @!PT LDS RZ, [RZ] ;  /* 0x00000000fffff984 */ /* 0x000fe20000000800 */
[----:B------:R-:W-:Y:S01]  /*3f40*/  @!PT LDS RZ, [RZ] ;  /* 0x00000000fffff984 */ /* 0x000fe20000000800 */
[----:B------:R-:W-:Y:S01]  /*3f50*/  @!PT LDS RZ, [RZ] ;  /* 0x00000000fffff984 */ /* 0x000fe20000000800 */
[----:B---3--:R1:W-:Y:S01]  /*3f60*/  LDGSTS.E.BYPASS.LTC128B.128 [R10+0x8080], [R4.64], !P1 ;  /* 0x08080000040a7fae */ /* 0x0083e2000c901d4a */
[----:B------:R-:W-:Y:S04]  /*3f70*/  LOP3.LUT P1, RZ, R7, 0x4, RZ, 0xc0, !PT ;  /* 0x0000000407ff7812 */ /* 0x000fe8000782c0ff */
[----:B------:R-:W-:Y:S01]  /*3f80*/  ISETP.GE.OR P1, PT, R11, UR5, !P1 ;  /* 0x000000050b007c0c */ /* 0x000fe2000cf26670 */
[----:B------:R1:W-:Y:S01]  /*3f90*/  LDGSTS.E.BYPASS.LTC128B.128 [R10+0x9080], [R4.64+0x80], !P0 ;  /* 0x09080080040a7fae */ /* 0x0003e2000c101d4a */
[----:B------:R-:W-:Y:S04]  /*3fa0*/  LOP3.LUT P0, RZ, R7, 0x8, RZ, 0xc0, !PT ;  /* 0x0000000807ff7812 */ /* 0x000fe8000780c0ff */
[----:B------:R-:W-:Y:S02]  /*3fb0*/  ISETP.GE.OR P0, PT, R11, UR5, !P0 ;  /* 0x000000050b007c0c */ /* 0x000fe4000c706670 */
[----:B------:R-:W2:Y:S05]  /*3fc0*/  S2R R11, SR_TID.X ;  /* 0x00000000000b7919 */ /* 0x000eaa0000002100 */
[----:B------:R1:W-:Y:S06]  /*3fd0*/  LDGSTS.E.BYPASS.LTC128B.128 [R10+0xa080], [R4.64+0x100], !P1 ;  /* 0x0a080100040a7fae */ /* 0x0003ec000c901d4a */
[----:B------:R1:W-:Y:S01]  /*3fe0*/  LDGSTS.E.BYPASS.LTC128B.128 [R10+0xb080], [R4.64+0x180], !P0 ;  /* 0x0b080180040a7fae */ /* 0x0003e2000c101d4a */
[----:B--2---:R-:W-:Y:S02]  /*3ff0*/  @!P6 IMAD.SHL.U32 R6, R11, 0x10, RZ ;  /* 0x000000100b06e824 */ /* 0x004fe400078e00ff */
[----:B-1----:R-:W-:Y:S04]  /*4000*/  IMAD.U32 R4, RZ, RZ, UR4 ;  /* 0x00000004ff047e24 */ /* 0x002fe8000f8e00ff */
[----:B------:R-:W-:Y:S05]  /*4010*/  @!P6 IMAD.WIDE R4, R4, 0x4, R8 ;  /* 0x000000040404e825 */ /* 0x000fea00078e0208 */
[----:B------:R1:W-:Y:S02]  /*4020*/  @!P6 LDGSTS.E.BYPASS.LTC128B.128 [R6+0x14080], [R4.64] ;  /* 0x140800000406efae */ /* 0x0003e4000b901d4a */
.L_x_54:
        /* <DEDUP_REMOVED lines=21> */
[----:B-----5:R1:W-:Y:S03]  /*4180*/  STL [R1+0x9c], R0 ;  /* 0x00009c0001007387 */ /* 0x0203e60000100800 */
        /* <DEDUP_REMOVED lines=80> */
[----:B-1----:R-:W-:Y:S01]  /*4690*/  FMUL.FTZ R149, R84, c[0x0][0x298] ;  /* 0x0000a60054957a20 */ /* 0x002fe20000410000 */
[----:B------:R-:W-:Y:S01]  /*46a0*/  PLOP3.LUT P0, PT, PT, PT, PT, 0x8, 0x0 ;  /* 0x000000000000781c */ /* 0x000fe20003f0e170 */
[----:B------:R-:W-:-:S02]  /*46b0*/  FMUL.FTZ R6, R85, c[0x0][0x298] ;  /* 0x0000a60055067a20 */ /* 0x000fc40000410000 */
[----:B------:R-:W-:Y:S02]  /*46c0*/  FMUL.FTZ R148, R86, c[0x0][0x298] ;  /* 0x0000a60056947a20 */ /* 0x000fe40000410000 */
[----:B------:R-:W-:Y:S02]  /*46d0*/  FMUL.FTZ R4, R87, c[0x0][0x298] ;  /* 0x0000a60057047a20 */ /* 0x000fe40000410000 */
[----:B------:R-:W-:Y:S02]  /*46e0*/  FMUL.FTZ R5, R88, c[0x0][0x298] ;  /* 0x0000a60058057a20 */ /* 0x000fe40000410000 */
[----:B------:R-:W-:Y:S02]  /*46f0*/  FMUL.FTZ R2, R89, c[0x0][0x298] ;  /* 0x0000a60059027a20 */ /* 0x000fe40000410000 */
[----:B------:R-:W-:Y:S02]  /*4700*/  FMUL.FTZ R3, R90, c[0x0][0x298] ;  /* 0x0000a6005a037a20 */ /* 0x000fe40000410000 */
[----:B-----5:R-:W-:-:S02]  /*4710*/  FMUL.FTZ R0, R91, c[0x0][0x298] ;  /* 0x0000a6005b007a20 */ /* 0x020fc40000410000 */
        /* <DEDUP_REMOVED lines=56> */
.L_x_52:
[----:B------:R-:W-:Y:S05]  /*4aa0*/  @P0 BRA `(.L_x_56) ;  /* 0x00001e6000000947 */ /* 0x000fea0003800000 */
[----:B------:R-:W2:Y:S01]  /*4ab0*/  LDL R111, [R1+0x98] ;  /* 0x00009800016f7983 */ /* 0x000ea20000100800 */
[----:B------:R-:W-:Y:S02]  /*4ac0*/  F2FP.PACK_AB R87, R33, R32 ;  /* 0x000000202157723e */ /* 0x000fe400000000ff */
[----:B------:R-:W-:Y:S01]  /*4ad0*/  F2FP.PACK_AB R33, R2, R5 ;  /* 0x000000050221723e */ /* 0x000fe200000000ff */
[----:B------:R-:W1:Y:S01]  /*4ae0*/  S2R R119, SR_TID.X ;  /* 0x0000000000777919 */ /* 0x000e620000002100 */
[----:B------:R-:W-:Y:S02]  /*4af0*/  F2FP.PACK_AB R32, R0, R3 ;  /* 0x000000030020723e */ /* 0x000fe400000000ff */
[----:B------:R-:W-:Y:S02]  /*4b00*/  F2FP.PACK_AB R86, R35, R34 ;  /* 0x000000222356723e */ /* 0x000fe400000000ff */
[----:B------:R-:W-:-:S02]  /*4b10*/  F2FP.PACK_AB R35, R6, R149 ;  /* 0x000000950623723e */ /* 0x000fc400000000ff */
[----:B------:R-:W-:Y:S02]  /*4b20*/  F2FP.PACK_AB R36, R37, R36 ;  /* 0x000000242524723e */ /* 0x000fe400000000ff */
[----:B------:R-:W-:Y:S02]  /*4b30*/  F2FP.PACK_AB R90, R23, R22 ;  /* 0x00000016175a723e */ /* 0x000fe400000000ff */
[----:B------:R-:W-:Y:S02]  /*4b40*/  F2FP.PACK_AB R34, R4, R148 ;  /* 0x000000940422723e */ /* 0x000fe400000000ff */
[----:B------:R-:W-:Y:S02]  /*4b50*/  F2FP.PACK_AB R91, R21, R20 ;  /* 0x00000014155b723e */ /* 0x000fe400000000ff */
[----:B------:R-:W-:Y:S02]  /*4b60*/  F2FP.PACK_AB R89, R25, R24 ;  /* 0x000000181959723e */ /* 0x000fe400000000ff */
[----:B------:R-:W-:-:S02]  /*4b70*/  F2FP.PACK_AB R88, R27, R26 ;  /* 0x0000001a1b58723e */ /* 0x000fc400000000ff */
[----:B------:R-:W-:Y:S02]  /*4b80*/  F2FP.PACK_AB R85, R29, R28 ;  /* 0x0000001c1d55723e */ /* 0x000fe400000000ff */
[----:B------:R-:W-:Y:S02]  /*4b90*/  F2FP.PACK_AB R84, R31, R30 ;  /* 0x0000001e1f54723e */ /* 0x000fe400000000ff */
[----:B------:R-:W-:Y:S02]  /*4ba0*/  F2FP.PACK_AB R38, R39, R38 ;  /* 0x000000262726723e */ /* 0x000fe400000000ff */
[----:B-1----:R-:W-:Y:S02]  /*4bb0*/  SHF.R.S32.HI R5, RZ, 0x1f, R119 ;  /* 0x0000001fff057819 */ /* 0x002fe40000011477 */
[----:B------:R-:W-:Y:S02]  /*4bc0*/  F2FP.PACK_AB R48, R49, R48 ;  /* 0x000000303130723e */ /* 0x000fe400000000ff */
[----:B------:R-:W-:-:S02]  /*4bd0*/  LEA.HI R3, R5, R119, RZ, 0x2 ;  /* 0x0000007705037211 */ /* 0x000fc400078f10ff */
[CC--:B------:R-:W-:Y:S02]  /*4be0*/  LEA.HI R37, R5.reuse, R119.reuse, RZ, 0x5 ;  /* 0x0000007705257211 */ /* 0x0c0fe400078f28ff */
[--C-:B------:R-:W-:Y:S02]  /*4bf0*/  SHF.R.S32.HI R6, RZ, 0x2, R3.reuse ;  /* 0x00000002ff067819 */ /* 0x100fe40000011403 */
[----:B------:R-:W-:Y:S02]  /*4c00*/  SHF.R.S32.HI R0, RZ, 0x1f, R3 ;  /* 0x0000001fff007819 */ /* 0x000fe40000011403 */
[----:B------:R-:W-:Y:S02]  /*4c10*/  SHF.R.S32.HI R23, RZ, 0x5, R37 ;  /* 0x00000005ff177819 */ /* 0x000fe40000011425 */
[----:B------:R-:W-:Y:S02]  /*4c20*/  LEA.HI R0, R0, R6, RZ, 0x3 ;  /* 0x0000000600007211 */ /* 0x000fe400078f18ff */
[----:B------:R-:W-:-:S02]  /*4c30*/  LEA.HI R5, R5, R119, RZ, 0x6 ;  /* 0x0000007705057211 */ /* 0x000fc400078f30ff */
[----:B------:R-:W-:Y:S02]  /*4c40*/  LOP3.LUT R0, R0, 0xfffffff8, RZ, 0xc0, !PT ;  /* 0xfffffff800007812 */ /* 0x000fe400078ec0ff */
[----:B------:R-:W-:Y:S02]  /*4c50*/  LOP3.LUT R3, R3, 0x3ffffffc, RZ, 0xc0, !PT ;  /* 0x3ffffffc03037812 */ /* 0x000fe400078ec0ff */
[----:B------:R-:W-:Y:S01]  /*4c60*/  SHF.R.U32.HI R5, RZ, 0x3, R5 ;  /* 0x00000003ff057819 */ /* 0x000fe20000011605 */
[----:B------:R-:W-:Y:S01]  /*4c70*/  IMAD.IADD R6, R6, 0x1, -R0 ;  /* 0x0000000106067824 */ /* 0x000fe200078e0a00 */
[----:B------:R-:W-:Y:S02]  /*4c80*/  LEA.HI R0, R37, R23, RZ, 0x1 ;  /* 0x0000001725007211 */ /* 0x000fe400078f08ff */
[----:B------:R-:W-:Y:S01]  /*4c90*/  F2FP.PACK_AB R50, R51, R50 ;  /* 0x000000323332723e */ /* 0x000fe200000000ff */
[----:B------:R-:W-:Y:S01]  /*4ca0*/  IMAD.SHL.U32 R2, R6, 0x40, RZ ;  /* 0x0000004006027824 */ /* 0x000fe200078e00ff */
[----:B------:R-:W-:-:S02]  /*4cb0*/  LOP3.LUT R4, R0, 0x1ffffe, RZ, 0xc0, !PT ;  /* 0x001ffffe00047812 */ /* 0x000fc400078ec0ff */
[----:B------:R-:W-:Y:S02]  /*4cc0*/  LOP3.LUT P0, RZ, R6, 0x4, RZ, 0xc0, !PT ;  /* 0x0000000406ff7812 */ /* 0x000fe4000780c0ff */
[----:B------:R-:W-:Y:S01]  /*4cd0*/  LOP3.LUT R0, R2, 0x1c0, RZ, 0xc0, !PT ;  /* 0x000001c002007812 */ /* 0x000fe200078ec0ff */
[----:B------:R-:W-:Y:S01]  /*4ce0*/  IMAD.IADD R2, R119, 0x1, -R3 ;  /* 0x0000000177027824 */ /* 0x000fe200078e0a03 */
[----:B------:R-:W-:Y:S01]  /*4cf0*/  F2FP.PACK_AB R40, R41, R40 ;  /* 0x000000282928723e */ /* 0x000fe200000000ff */
[----:B------:R-:W-:Y:S01]  /*4d00*/  IMAD.IADD R3, R23, 0x1, -R4 ;  /* 0x0000000117037824 */ /* 0x000fe200078e0a04 */
[----:B------:R-:W-:Y:S02]  /*4d10*/  LOP3.LUT R4, R0, 0x18, R5, 0xf8, !PT ;  /* 0x0000001800047812 */ /* 0x000fe400078ef805 */
[----:B------:R-:W-:Y:S01]  /*4d20*/  SHF.R.U32.HI R0, RZ, 0x3, R0 ;  /* 0x00000003ff007819 */ /* 0x000fe20000011600 */
[----:B------:R-:W-:Y:S01]  /*4d30*/  IMAD R2, R3, 0x200, R2 ;  /* 0x0000020003027824 */ /* 0x000fe200078e0202 */
[----:B------:R-:W-:-:S02]  /*4d40*/  F2FP.PACK_AB R42, R43, R42 ;  /* 0x0000002a2b2a723e */ /* 0x000fc400000000ff */
[----:B------:R-:W-:Y:S02]  /*4d50*/  LOP3.LUT R0, R4, R0, RZ, 0x3c, !PT ;  /* 0x0000000004007212 */ /* 0x000fe400078e3cff */
[----:B------:R-:W-:Y:S02]  /*4d60*/  F2FP.PACK_AB R44, R45, R44 ;  /* 0x0000002c2d2c723e */ /* 0x000fe400000000ff */
[----:B------:R-:W-:Y:S01]  /*4d70*/  F2FP.PACK_AB R46, R47, R46 ;  /* 0x0000002e2f2e723e */ /* 0x000fe200000000ff */
[----:B------:R-:W-:Y:S01]  /*4d80*/  IMAD.U32 R0, R2, 0x2, R0 ;  /* 0x0000000202007824 */ /* 0x000fe200078e0000 */
[----:B------:R-:W-:Y:S02]  /*4d90*/  F2FP.PACK_AB R52, R53, R52 ;  /* 0x000000343534723e */ /* 0x000fe400000000ff */
[----:B------:R-:W-:Y:S01]  /*4da0*/  F2FP.PACK_AB R54, R55, R54 ;  /* 0x000000363736723e */ /* 0x000fe200000000ff */
[----:B------:R-:W-:Y:S01]  /*4db0*/  IMAD.SHL.U32 R0, R0, 0x2, RZ ;  /* 0x0000000200007824 */ /* 0x000fe200078e00ff */
[----:B------:R-:W-:Y:S01]  /*4dc0*/  BAR.SYNC.DEFER_BLOCKING 0x1, 0x100 ;  /* 0x0044000000007b1d */ /* 0x000fe20000010000 */
[----:B------:R-:W-:-:S02]  /*4dd0*/  F2FP.PACK_AB R64, R65, R64 ;  /* 0x000000404140723e */ /* 0x000fc400000000ff */
[----:B------:R-:W-:Y:S02]  /*4de0*/  F2FP.PACK_AB R66, R67, R66 ;  /* 0x000000424342723e */ /* 0x000fe400000000ff */
[C---:B------:R-:W-:Y:S02]  /*4df0*/  IADD3 R2, R0.reuse, 0x40, RZ ;  /* 0x0000004000027810 */ /* 0x040fe40007ffe0ff */
[----:B------:R-:W-:Y:S02]  /*4e00*/  @P0 IADD3 R2, R0, -0x40, RZ ;  /* 0xffffffc000020810 */ /* 0x000fe40007ffe0ff */
[----:B------:R-:W-:Y:S02]  /*4e10*/  F2FP.PACK_AB R56, R57, R56 ;  /* 0x000000383938723e */ /* 0x000fe400000000ff */
[----:B------:R-:W-:Y:S02]  /*4e20*/  F2FP.PACK_AB R58, R59, R58 ;  /* 0x0000003a3b3a723e */ /* 0x000fe400000000ff */
[----:B------:R-:W-:-:S02]  /*4e30*/  F2FP.PACK_AB R60, R61, R60 ;  /* 0x0000003c3d3c723e */ /* 0x000fc400000000ff */
[----:B------:R-:W-:Y:S02]  /*4e40*/  F2FP.PACK_AB R62, R63, R62 ;  /* 0x0000003e3f3e723e */ /* 0x000fe400000000ff */
[----:B------:R-:W-:Y:S02]  /*4e50*/  F2FP.PACK_AB R68, R69, R68 ;  /* 0x000000444544723e */ /* 0x000fe400000000ff */
[----:B------:R-:W-:Y:S02]  /*4e60*/  F2FP.PACK_AB R70, R71, R70 ;  /* 0x000000464746723e */ /* 0x000fe400000000ff */
[----:B------:R-:W-:Y:S02]  /*4e70*/  F2FP.PACK_AB R80, R81, R80 ;  /* 0x000000505150723e */ /* 0x000fe400000000ff */
[----:B------:R-:W-:Y:S01]  /*4e80*/  F2FP.PACK_AB R82, R83, R82 ;  /* 0x000000525352723e */ /* 0x000fe200000000ff */
[----:B------:R-:W-:Y:S01]  /*4e90*/  STS [R0+0x8080], R91 ;  /* 0x0080805b00007388 */ /* 0x000fe20000000800 */
[----:B------:R-:W-:-:S02]  /*4ea0*/  F2FP.PACK_AB R72, R73, R72 ;  /* 0x000000484948723e */ /* 0x000fc400000000ff */
[----:B------:R-:W-:Y:S01]  /*4eb0*/  F2FP.PACK_AB R74, R75, R74 ;  /* 0x0000004a4b4a723e */ /* 0x000fe200000000ff */
[----:B------:R-:W-:Y:S01]  /*4ec0*/  STS [R0+0x8480], R90 ;  /* 0x0084805a00007388 */ /* 0x000fe20000000800 */
[----:B------:R-:W-:Y:S02]  /*4ed0*/  F2FP.PACK_AB R76, R77, R76 ;  /* 0x0000004c4d4c723e */ /* 0x000fe400000000ff */
[----:B------:R-:W-:Y:S01]  /*4ee0*/  F2FP.PACK_AB R78, R79, R78 ;  /* 0x0000004e4f4e723e */ /* 0x000fe200000000ff */
[----:B------:R-:W-:Y:S01]  /*4ef0*/  STS [R2+0x8080], R87 ;  /* 0x0080805702007388 */ /* 0x000fe20000000800 */
        /* <DEDUP_REMOVED lines=18> */
[----:B-----5:R-:W-:Y:S02]  /*5020*/  F2FP.PACK_AB R18, R117, R116 ;  /* 0x000000747512723e */ /* 0x020fe400000000ff */
        /* <DEDUP_REMOVED lines=23> */
[----:B------:R-:W-:-:S03]  /*51a0*/  ISETP.NE.U32.AND P0, PT, RZ, c[0x0][0x358], PT ;  /* 0x0000d600ff007a0c */ /* 0x000fc60003f05070 */
[----:B------:R-:W-:Y:S01]  /*51b0*/  STS [R0+0xc480], R54 ;  /* 0x00c4803600007388 */ /* 0x000fe20000000800 */
[----:B------:R-:W-:Y:S02]  /*51c0*/  ISETP.NE.AND.EX P1, PT, RZ, c[0x0][0x35c], PT, P0 ;  /* 0x0000d700ff007a0c */ /* 0x000fe40003f25300 */
[----:B------:R-:W-:Y:S01]  /*51d0*/  ISETP.NE.U32.AND P0, PT, RZ, c[0x0][0x360], PT ;  /* 0x0000d800ff007a0c */ /* 0x000fe20003f05070 */
[----:B------:R-:W-:Y:S03]  /*51e0*/  STS [R2+0xc080], R64 ;  /* 0x00c0804002007388 */ /* 0x000fe60000000800 */
[----:B------:R-:W-:Y:S01]  /*51f0*/  ISETP.NE.AND.EX P0, PT, RZ, c[0x0][0x364], PT, P0 ;  /* 0x0000d900ff007a0c */ /* 0x000fe20003f05300 */
        /* <DEDUP_REMOVED lines=42> */
[----:B------:R-:W-:Y:S04]  /*54a0*/  STS [R0+0x7480], R12 ;  /* 0x0074800c00007388 */ /* 0x000fe80000000800 */
[----:B------:R-:W-:Y:S04]  /*54b0*/  STS [R2+0x7080], R11 ;  /* 0x0070800b02007388 */ /* 0x000fe80000000800 */
[----:B------:R3:W-:Y:S01]  /*54c0*/  STS [R2+0x7480], R10 ;  /* 0x0074800a02007388 */ /* 0x0007e20000000800 */
[----:B-1----:R-:W-:-:S02]  /*54d0*/  IMAD.MOV.U32 R6, RZ, RZ, 0x4 ;  /* 0x00000004ff067424 */ /* 0x002fc400078e00ff */
[----:B------:R-:W-:Y:S02]  /*54e0*/  IMAD.MOV.U32 R8, RZ, RZ, c[0x0][0x2f0] ;  /* 0x0000bc00ff087624 */ /* 0x000fe400078e00ff */
[CC--:B--2---:R-:W-:Y:S01]  /*54f0*/  IMAD.WIDE R4, R111.reuse, R6.reuse, c[0x0][0x358] ;  /* 0x0000d6006f047625 */ /* 0x0c4fe200078e0206 */
[----:B------:R-:W-:Y:S03]  /*5500*/  BAR.SYNC.DEFER_BLOCKING 0x1, 0x100 ;  /* 0x0044000000007b1d */ /* 0x000fe60000010000 */
[----:B---3--:R-:W-:-:S03]  /*5510*/  @P0 IMAD.WIDE R2, R111, R6, c[0x0][0x360] ;  /* 0x0000d8006f020625 */ /* 0x008fc600078e0206 */
[----:B------:R-:W2:Y:S04]  /*5520*/  @P1 LDG.E R0, [R4.64] ;  /* 0x0000000a04001981 */ /* 0x000ea8000c1e1900 */
[----:B------:R1:W5:Y:S01]  /*5530*/  @P0 LDG.E R8, [R2.64] ;  /* 0x0000000a02080981 */ /* 0x000362000c1e1900 */
[----:B------:R-:W-:Y:S02]  /*5540*/  CS2R R6, SRZ ;  /* 0x0000000000067805 */ /* 0x000fe4000001ff00 */
[--C-:B--2---:R-:W-:Y:S01]  /*5550*/  @P1 SHF.R.S32.HI R7, RZ, 0x1f, R0.reuse ;  /* 0x0000001fff071819 */ /* 0x104fe20000011400 */
[----:B------:R-:W-:Y:S01]  /*5560*/  @P1 IMAD.MOV.U32 R6, RZ, RZ, R0 ;  /* 0x000000ffff061224 */ /* 0x000fe200078e0000 */
[----:B------:R-:W-:Y:S05]  /*5570*/  @P0 BRA `(.L_x_57) ;  /* 0x0000004000000947 */ /* 0x000fea0003800000 */
[----:B-1----:R-:W-:Y:S05]  /*5580*/  @!P1 BRA `(.L_x_57) ;  /* 0x0000003000009947 */ /* 0x002fea0003800000 */
[----:B------:R-:W2:Y:S04]  /*5590*/  LDG.E R2, [R4.64] ;  /* 0x0000000a04027981 */ /* 0x000ea8000c1e1900 */
[----:B------:R-:W2:Y:S02]  /*55a0*/  LDG.E R0, [R4.64+0x4] ;  /* 0x0000040a04007981 */ /* 0x000ea4000c1e1900 */
[----:B--2--5:R-:W-:-:S02]  /*55b0*/  IADD3 R8, -R2, R0, RZ ;  /* 0x0000000002087210 */ /* 0x024fc40007ffe1ff */
.L_x_57:
[----:B-1----:R-:W-:Y:S01]  /*55c0*/  LOP3.LUT R0, R37, 0xffffffe0, RZ, 0xc0, !PT ;  /* 0xffffffe025007812 */ /* 0x002fe200078ec0ff */
[C---:B------:R-:W-:Y:S01]  /*55d0*/  IMAD.SHL.U32 R2, R23.reuse, 0x40, RZ ;  /* 0x0000004017027824 */ /* 0x040fe200078e00ff */
[----:B------:R-:W1:Y:S01]  /*55e0*/  S2R R9, SR_CTAID.X ;  /* 0x0000000000097919 */ /* 0x000e620000002500 */
[----:B------:R-:W-:Y:S01]  /*55f0*/  IADD3 R6, P0, R23, R6, RZ ;  /* 0x0000000617067210 */ /* 0x000fe20007f1e0ff */
[----:B------:R-:W-:Y:S01]  /*5600*/  BSSY B0, `(.L_x_58) ;  /* 0x000003a000007945 */ /* 0x000fe20003800000 */
[----:B------:R-:W-:Y:S01]  /*5610*/  IMAD.IADD R0, R119, 0x1, -R0 ;  /* 0x0000000177007824 */ /* 0x000fe200078e0a00 */
[----:B------:R-:W-:Y:S01]  /*5620*/  LOP3.LUT R2, R2, 0x1c0, RZ, 0xc0, !PT ;  /* 0x000001c002027812 */ /* 0x000fe200078ec0ff */
[----:B------:R-:W2:Y:S01]  /*5630*/  S2R R22, SR_CTAID.Y ;  /* 0x0000000000167919 */ /* 0x000ea20000002600 */
[----:B------:R-:W-:Y:S01]  /*5640*/  LEA.HI.X.SX32 R7, R23, R7, 0x1, P0 ;  /* 0x0000000717077211 */ /* 0x000fe200000f0eff */
[----:B------:R-:W-:Y:S01]  /*5650*/  IMAD.SHL.U32 R12, R0, 0x8, RZ ;  /* 0x00000008000c7824 */ /* 0x000fe200078e00ff */
[----:B------:R-:W-:-:S02]  /*5660*/  SHF.R.S32.HI R4, RZ, 0x1f, R0 ;  /* 0x0000001fff047819 */ /* 0x000fc40000011400 */
[----:B------:R-:W-:Y:S02]  /*5670*/  SHF.R.U32.HI R3, RZ, 0x3, R2 ;  /* 0x00000003ff037819 */ /* 0x000fe40000011602 */
[----:B------:R-:W-:Y:S02]  /*5680*/  LEA.HI R0, R4, R0, RZ, 0x3 ;  /* 0x0000000004007211 */ /* 0x000fe400078f18ff */
[--C-:B------:R-:W-:Y:S02]  /*5690*/  LOP3.LUT R2, R2, 0x38, R12.reuse, 0xf8, !PT ;  /* 0x0000003802027812 */ /* 0x100fe400078ef80c */
[----:B------:R-:W-:Y:S01]  /*56a0*/  SHF.R.S32.HI R13, RZ, 0x1f, R12 ;  /* 0x0000001fff0d7819 */ /* 0x000fe2000001140c */
[----:B------:R-:W-:Y:S01]  /*56b0*/  IMAD.SHL.U32 R0, R0, 0x200, RZ ;  /* 0x0000020000007824 */ /* 0x000fe200078e00ff */
[----:B------:R-:W-:Y:S02]  /*56c0*/  LOP3.LUT R2, R2, R3, RZ, 0x3c, !PT ;  /* 0x0000000302027212 */ /* 0x000fe400078e3cff */
[----:B------:R-:W-:-:S02]  /*56d0*/  SHF.R.S32.HI R4, RZ, 0x1f, R111 ;  /* 0x0000001fff047819 */ /* 0x000fc4000001146f */
[----:B------:R-:W-:Y:S01]  /*56e0*/  LOP3.LUT R0, R2, 0x7ffff000, R0, 0xf8, !PT ;  /* 0x7ffff00002007812 */ /* 0x000fe200078ef800 */
[C---:B-1---5:R-:W-:Y:S01]  /*56f0*/  IMAD R8, R9.reuse, -0x40, R8 ;  /* 0xffffffc009087824 */ /* 0x062fe200078e0208 */
[----:B------:R-:W-:Y:S01]  /*5700*/  SEL R20, R4, RZ, !P1 ;  /* 0x000000ff04147207 */ /* 0x000fe20004800000 */
[----:B------:R-:W-:Y:S01]  /*5710*/  IMAD.WIDE R6, R9, 0x40, R6 ;  /* 0x0000004009067825 */ /* 0x000fe200078e0206 */
[----:B------:R-:W-:Y:S02]  /*5720*/  SEL R15, R111, RZ, !P1 ;  /* 0x000000ff6f0f7207 */ /* 0x000fe40004800000 */
[----:B------:R-:W-:Y:S01]  /*5730*/  IMNMX R14, R8, 0x40, PT ;  /* 0x00000040080e7817 */ /* 0x000fe20003800200 */
[----:B------:R-:W-:Y:S01]  /*5740*/  IMAD.SHL.U32 R0, R0, 0x2, RZ ;  /* 0x0000000200007824 */ /* 0x000fe200078e00ff */
[----:B--2---:R-:W-:Y:S01]  /*5750*/  SHF.R.S32.HI R84, RZ, 0x1f, R22 ;  /* 0x0000001fff547819 */ /* 0x004fe20000011416 */
[----:B------:R-:W-:Y:S01]  /*5760*/  IMAD.WIDE.U32 R2, R22, c[0x0][0x338], R12 ;  /* 0x0000ce0016027a25 */ /* 0x000fe200078e000c */
[----:B------:R-:W-:-:S02]  /*5770*/  ISETP.GE.AND P2, PT, R23, R14, PT ;  /* 0x0000000e1700720c */ /* 0x000fc40003f46270 */
[----:B------:R1:W2:Y:S01]  /*5780*/  LDS.128 R24, [R0+0x8480] ;  /* 0x0084800000187984 */ /* 0x0002a20000000c00 */
[----:B------:R-:W-:Y:S01]  /*5790*/  IMAD R5, R84, c[0x0][0x338], RZ ;  /* 0x0000ce0054057a24 */ /* 0x000fe200078e02ff */
[----:B------:R-:W-:Y:S01]  /*57a0*/  ISETP.GE.OR P0, PT, R12, c[0x0][0x324], P2 ;  /* 0x0000c9000c007a0c */ /* 0x000fe20001706670 */
[----:B------:R-:W-:Y:S01]  /*57b0*/  IMAD R4, R20, c[0x0][0x340], RZ ;  /* 0x0000d00014047a24 */ /* 0x000fe200078e02ff */
[----:B------:R1:W3:Y:S01]  /*57c0*/  LDS.128 R28, [R0+0x8880] ;  /* 0x00888000001c7984 */ /* 0x0002e20000000c00 */
[----:B------:R-:W-:Y:S01]  /*57d0*/  IMAD R5, R22, c[0x0][0x33c], R5 ;  /* 0x0000cf0016057a24 */ /* 0x000fe200078e0205 */
[----:B------:R-:W-:Y:S01]  /*57e0*/  P2R R21, PR, RZ, 0x4 ;  /* 0x00000004ff157803 */ /* 0x000fe20000000000 */
[----:B------:R-:W-:Y:S01]  /*57f0*/  IMAD R4, R15, c[0x0][0x344], R4 ;  /* 0x0000d1000f047a24 */ /* 0x000fe200078e0204 */
[----:B------:R1:W4:Y:S01]  /*5800*/  LDS.128 R32, [R0+0x8c80] ;  /* 0x008c800000207984 */ /* 0x0003220000000c00 */
[----:B------:R-:W-:-:S03]  /*5810*/  IMAD.IADD R3, R3, 0x1, R5 ;  /* 0x0000000103037824 */ /* 0x000fc600078e0205 */
[----:B------:R1:W1:Y:S01]  /*5820*/  LDS.128 R36, [R0+0x9080] ;  /* 0x0090800000247984 */ /* 0x0002620000000c00 */
[----:B------:R-:W-:-:S03]  /*5830*/  IMAD.WIDE.U32 R10, R15, c[0x0][0x340], R2 ;  /* 0x0000d0000f0a7a25 */ /* 0x000fc600078e0002 */
[----:B------:R1:W1:Y:S01]  /*5840*/  LDS.128 R40, [R0+0x9480] ;  /* 0x0094800000287984 */ /* 0x0002620000000c00 */
[----:B------:R-:W-:-:S03]  /*5850*/  IMAD.IADD R9, R11, 0x1, R4 ;  /* 0x000000010b097824 */ /* 0x000fc600078e0204 */
[----:B------:R1:W1:Y:S04]  /*5860*/  LDS.128 R44, [R0+0x9880] ;  /* 0x00988000002c7984 */ /* 0x0002680000000c00 */
        /* <DEDUP_REMOVED lines=11> */
[----:B------:R-:W-:-:S05]  /*5920*/  MOV R8, R10 ;  /* 0x0000000a00087202 */ /* 0x000fca0000000f00 */
[----:B------:R-:W-:-:S05]  /*5930*/  IMAD.WIDE.U32 R2, R6, c[0x0][0x330], R8 ;  /* 0x0000cc0006027a25 */ /* 0x000fca00078e0008 */
[----:B------:R-:W-:Y:S01]  /*5940*/  LEA R4, P0, R2, c[0x0][0x318], 0x1 ;  /* 0x0000c60002047a11 */ /* 0x000fe200078008ff */
[----:B-12---:R-:W-:-:S04]  /*5950*/  IMAD R0, R7, c[0x0][0x330], RZ ;  /* 0x0000cc0007007a24 */ /* 0x006fc800078e02ff */
[----:B------:R-:W-:-:S05]  /*5960*/  IMAD R0, R6, c[0x0][0x334], R0 ;  /* 0x0000cd0006007a24 */ /* 0x000fca00078e0200 */
[----:B------:R-:W-:-:S04]  /*5970*/  IADD3 R0, R3, R0, RZ ;  /* 0x0000000003007210 */ /* 0x000fc80007ffe0ff */
[----:B------:R-:W-:-:S05]  /*5980*/  LEA.HI.X R5, R2, c[0x0][0x31c], R0, 0x1, P0 ;  /* 0x0000c70002057a11 */ /* 0x000fca00000f0c00 */
[----:B---3--:R1:W-:Y:S02]  /*5990*/  STG.E.128 [R4.64], R16 ;  /* 0x0000001004007986 */ /* 0x0083e4000c101d0a */
.L_x_59:
[----:B--234-:R-:W-:Y:S05]  /*59a0*/  BSYNC B0 ;  /* 0x0000000000007941 */ /* 0x01cfea0003800000 */
.L_x_58:
[----:B-1----:R-:W-:Y:S01]  /*59b0*/  IADD3 R0, R23, 0x8, RZ ;  /* 0x0000000817007810 */ /* 0x002fe20007ffe0ff */
[----:B------:R-:W-:Y:S03]  /*59c0*/  BSSY B0, `(.L_x_60) ;  /* 0x0000010000007945 */ /* 0x000fe60003800000 */
[----:B------:R-:W-:-:S04]  /*59d0*/  ISETP.GE.AND P0, PT, R0, R14, PT ;  /* 0x0000000e0000720c */ /* 0x000fc80003f06270 */
[----:B------:R-:W-:Y:S02]  /*59e0*/  P2R R16, PR, RZ, 0x1 ;  /* 0x00000001ff107803 */ /* 0x000fe40000000000 */
        /* <DEDUP_REMOVED lines=13> */
.L_x_61:
[----:B------:R-:W-:Y:S05]  /*5ac0*/  BSYNC B0 ;  /* 0x0000000000007941 */ /* 0x000fea0003800000 */
.L_x_60:
        /* <DEDUP_REMOVED lines=16> */
.L_x_63:
[----:B------:R-:W-:Y:S05]  /*5bd0*/  BSYNC B0 ;  /* 0x0000000000007941 */ /* 0x000fea0003800000 */
.L_x_62:
        /* <DEDUP_REMOVED lines=16> */
.L_x_65:
[----:B------:R-:W-:Y:S05]  /*5ce0*/  BSYNC B0 ;  /* 0x0000000000007941 */ /* 0x000fea0003800000 */
.L_x_64:
        /* <DEDUP_REMOVED lines=16> */
.L_x_67:
[----:B------:R-:W-:Y:S05]  /*5df0*/  BSYNC B0 ;  /* 0x0000000000007941 */ /* 0x000fea0003800000 */
.L_x_66:
        /* <DEDUP_REMOVED lines=16> */
.L_x_69:
[----:B------:R-:W-:Y:S05]  /*5f00*/  BSYNC B0 ;  /* 0x0000000000007941 */ /* 0x000fea0003800000 */
.L_x_68:
        /* <DEDUP_REMOVED lines=16> */
.L_x_71:
[----:B------:R-:W-:Y:S05]  /*6010*/  BSYNC B0 ;  /* 0x0000000000007941 */ /* 0x000fea0003800000 */
.L_x_70:
        /* <DEDUP_REMOVED lines=8> */
[----:B------:R-:W-:Y:S02]  /*60a0*/  IMAD R8, R2, c[0x0][0x330], RZ ;  /* 0x0000cc0002087a24 */ /* 0x000fe400078e02ff */
[----:B------:R-:W-:-:S04]  /*60b0*/  IMAD.MOV.U32 R2, RZ, RZ, R10 ;  /* 0x000000ffff027224 */ /* 0x000fc800078e000a */
[----:B-1----:R-:W-:-:S04]  /*60c0*/  IMAD.WIDE.U32 R4, R0, c[0x0][0x330], R2 ;  /* 0x0000cc0000047a25 */ /* 0x002fc800078e0002 */
[----:B------:R-:W-:Y:S01]  /*60d0*/  IMAD R0, R0, c[0x0][0x334], R8 ;  /* 0x0000cd0000007a24 */ /* 0x000fe200078e0208 */
[----:B------:R-:W-:-:S04]  /*60e0*/  LEA R2, P0, R4, c[0x0][0x318], 0x1 ;  /* 0x0000c60004027a11 */ /* 0x000fc800078008ff */
[----:B------:R-:W-:-:S04]  /*60f0*/  IADD3 R0, R5, R0, RZ ;  /* 0x0000000005007210 */ /* 0x000fc80007ffe0ff */
[----:B------:R-:W-:-:S05]  /*6100*/  LEA.HI.X R3, R4, c[0x0][0x31c], R0, 0x1, P0 ;  /* 0x0000c70004037a11 */ /* 0x000fca00000f0c00 */
[----:B------:R1:W-:Y:S02]  /*6110*/  STG.E.128 [R2.64], R48 ;  /* 0x0000003002007986 */ /* 0x0003e4000c101d0a */
.L_x_73:
[----:B------:R-:W-:Y:S05]  /*6120*/  BSYNC B0 ;  /* 0x0000000000007941 */ /* 0x000fea0003800000 */
.L_x_72:
[----:B------:R-:W-:Y:S01]  /*6130*/  ISETP.NE.AND P0, PT, R21, RZ, PT ;  /* 0x000000ff1500720c */ /* 0x000fe20003f05270 */
[----:B------:R-:W-:Y:S01]  /*6140*/  IMAD R0, R84, c[0x0][0x308], RZ ;  /* 0x0000c20054007a24 */ /* 0x000fe200078e02ff */
[----:B------:R-:W-:Y:S01]  /*6150*/  BSSY B0, `(.L_x_74) ;  /* 0x0000012000007945 */ /* 0x000fe20003800000 */
[----:B-1----:R-:W-:Y:S01]  /*6160*/  IMAD.WIDE.U32 R2, R22, c[0x0][0x308], R12 ;  /* 0x0000c20016027a25 */ /* 0x002fe200078e000c */
[----:B------:R-:W-:-:S03]  /*6170*/  ISETP.GE.OR P0, PT, R12, c[0x0][0x2f4], P0 ;  /* 0x0000bd000c007a0c */ /* 0x000fc60000706670 */
[----:B------:R-:W-:Y:S02]  /*6180*/  IMAD R0, R22, c[0x0][0x30c], R0 ;  /* 0x0000c30016007a24 */ /* 0x000fe400078e0200 */
[----:B------:R-:W-:-:S03]  /*6190*/  IMAD R4, R20, c[0x0][0x310], RZ ;  /* 0x0000c40014047a24 */ /* 0x000fc600078e02ff */
[----:B------:R-:W-:Y:S01]  /*61a0*/  IADD3 R3, R3, R0, RZ ;  /* 0x0000000003037210 */ /* 0x000fe20007ffe0ff */
[----:B------:R-:W-:-:S04]  /*61b0*/  IMAD R0, R15, c[0x0][0x314], R4 ;  /* 0x0000c5000f007a24 */ /* 0x000fc800078e0204 */
[----:B------:R-:W-:-:S05]  /*61c0*/  IMAD.WIDE.U32 R10, R15, c[0x0][0x310], R2 ;  /* 0x0000c4000f0a7a25 */ /* 0x000fca00078e0002 */
[----:B------:R-:W-:Y:S01]  /*61d0*/  IADD3 R9, R11, R0, RZ ;  /* 0x000000000b097210 */ /* 0x000fe20007ffe0ff */
        /* <DEDUP_REMOVED lines=9> */
.L_x_75:
[----:B------:R-:W-:Y:S05]  /*6270*/  BSYNC B0 ;  /* 0x0000000000007941 */ /* 0x000fea0003800000 */
.L_x_74:
[----:B------:R-:W-:Y:S01]  /*6280*/  ISETP.NE.AND P0, PT, R16, RZ, PT ;  /* 0x000000ff1000720c */ /* 0x000fe20003f05270 */
[----:B------:R-:W-:Y:S03]  /*6290*/  BSSY B0, `(.L_x_76) ;  /* 0x000000e000007945 */ /* 0x000fe60003800000 */
        /* <DEDUP_REMOVED lines=13> */
.L_x_77:
[----:B------:R-:W-:Y:S05]  /*6370*/  BSYNC B0 ;  /* 0x0000000000007941 */ /* 0x000fea0003800000 */
.L_x_76:
[----:B------:R-:W-:Y:S01]  /*6380*/  ISETP.GE.OR P0, PT, R12, c[0x0][0x2f4], P6 ;  /* 0x0000bd000c007a0c */ /* 0x000fe20003706670 */
[----:B------:R-:W-:-:S12]  /*6390*/  BSSY B0, `(.L_x_78) ;  /* 0x000000d000007945 */ /* 0x000fd80003800000 */
        /* <DEDUP_REMOVED lines=12> */
.L_x_79:
[----:B------:R-:W-:Y:S05]  /*6460*/  BSYNC B0 ;  /* 0x0000000000007941 */ /* 0x000fea0003800000 */
.L_x_78:
        /* <DEDUP_REMOVED lines=14> */
.L_x_81:
[----:B------:R-:W-:Y:S05]  /*6550*/  BSYNC B0 ;  /* 0x0000000000007941 */ /* 0x000fea0003800000 */
.L_x_80:
        /* <DEDUP_REMOVED lines=14> */
.L_x_83:
[----:B------:R-:W-:Y:S05]  /*6640*/  BSYNC B0 ;  /* 0x0000000000007941 */ /* 0x000fea0003800000 */
.L_x_82:
        /* <DEDUP_REMOVED lines=14> */
.L_x_85:
[----:B------:R-:W-:Y:S05]  /*6730*/  BSYNC B0 ;  /* 0x0000000000007941 */ /* 0x000fea0003800000 */
.L_x_84:
        /* <DEDUP_REMOVED lines=14> */
.L_x_87:
[----:B------:R-:W-:Y:S05]  /*6820*/  BSYNC B0 ;  /* 0x0000000000007941 */ /* 0x000fea0003800000 */
.L_x_86:
[----:B------:R-:W-:-:S13]  /*6830*/  ISETP.GE.OR P0, PT, R12, c[0x0][0x2f4], P1 ;  /* 0x0000bd000c007a0c */ /* 0x000fda0000f06670 */
[----:B------:R-:W-:Y:S05]  /*6840*/  @P0 EXIT ;  /* 0x000000000000094d */ /* 0x000fea0003800000 */
[----:B------:R-:W-:Y:S01]  /*6850*/  IADD3 R6, P0, R6, 0x38, RZ ;  /* 0x0000003806067810 */ /* 0x000fe20007f1e0ff */
[----:B------:R-:W-:Y:S01]  /*6860*/  IMAD.MOV.U32 R2, RZ, RZ, R10 ;  /* 0x000000ffff027224 */ /* 0x000fe200078e000a */
[----:B------:R-:W-:-:S03]  /*6870*/  MOV R3, R9 ;  /* 0x0000000900037202 */ /* 0x000fc60000000f00 */
[----:B------:R-:W-:Y:S02]  /*6880*/  IMAD.X R0, RZ, RZ, R7, P0 ;  /* 0x000000ffff007224 */ /* 0x000fe400000e0607 */
[----:B-1----:R-:W-:-:S04]  /*6890*/  IMAD.WIDE.U32 R4, R6, c[0x0][0x300], R2 ;  /* 0x0000c00006047a25 */ /* 0x002fc800078e0002 */
[----:B------:R-:W-:Y:S01]  /*68a0*/  IMAD R0, R0, c[0x0][0x300], RZ ;  /* 0x0000c00000007a24 */ /* 0x000fe200078e02ff */
[----:B------:R-:W-:-:S03]  /*68b0*/  LEA R2, P0, R4, c[0x0][0x2e8], 0x1 ;  /* 0x0000ba0004027a11 */ /* 0x000fc600078008ff */
[----:B------:R-:W-:-:S05]  /*68c0*/  IMAD R0, R6, c[0x0][0x304], R0 ;  /* 0x0000c10006007a24 */ /* 0x000fca00078e0200 */
[----:B------:R-:W-:-:S04]  /*68d0*/  IADD3 R0, R5, R0, RZ ;  /* 0x0000000005007210 */ /* 0x000fc80007ffe0ff */
[----:B------:R-:W-:-:S05]  /*68e0*/  LEA.HI.X R3, R4, c[0x0][0x2ec], R0, 0x1, P0 ;  /* 0x0000bb0004037a11 */ /* 0x000fca00000f0c00 */
[----:B------:R-:W-:Y:S01]  /*68f0*/  STG.E.128 [R2.64], R80 ;  /* 0x0000005002007986 */ /* 0x000fe2000c101d0a */
[----:B------:R-:W-:Y:S05]  /*6900*/  EXIT ;  /* 0x000000000000794d */ /* 0x000fea0003800000 */
.L_x_56:
[----:B------:R-:W2:Y:S01]  /*6910*/  LDL R8, [R1+0x98] ;  /* 0x0000980001087983 */ /* 0x000ea20000100800 */
[----:B------:R-:W-:Y:S01]  /*6920*/  ISETP.NE.U32.AND P0, PT, RZ, c[0x0][0x358], PT ;  /* 0x0000d600ff007a0c */ /* 0x000fe20003f05070 */
[----:B------:R-:W-:-:S03]  /*6930*/  IMAD.MOV.U32 R2, RZ, RZ, 0x4 ;  /* 0x00000004ff027424 */ /* 0x000fc600078e00ff */
[----:B------:R-:W-:Y:S02]  /*6940*/  ISETP.NE.AND.EX P1, PT, RZ, c[0x0][0x35c], PT, P0 ;  /* 0x0000d700ff007a0c */ /* 0x000fe40003f25300 */
[----:B------:R-:W-:-:S04]  /*6950*/  ISETP.NE.U32.AND P0, PT, RZ, c[0x0][0x360], PT ;  /* 0x0000d800ff007a0c */ /* 0x000fc80003f05070 */
[----:B------:R-:W-:Y:S01]  /*6960*/  ISETP.NE.AND.EX P0, PT, RZ, c[0x0][0x364], PT, P0 ;  /* 0x0000d900ff007a0c */ /* 0x000fe20003f05300 */
[----:B--2---:R-:W-:-:S06]  /*6970*/  IMAD.WIDE R4, R8, R2, c[0x0][0x358] ;  /* 0x0000d60008047625 */ /* 0x004fcc00078e0202 */
[----:B------:R-:W2:Y:S01]  /*6980*/  @P1 LDG.E R0, [R4.64] ;  /* 0x0000000a04001981 */ /* 0x000ea2000c1e1900 */
[----:B------:R-:W-:-:S05]  /*6990*/  IMAD.MOV.U32 R6, RZ, RZ, c[0x0][0x2f0] ;  /* 0x0000bc00ff067624 */ /* 0x000fca00078e00ff */
[----:B------:R-:W-:-:S05]  /*69a0*/  @P0 IMAD.WIDE R2, R8, R2, c[0x0][0x360] ;  /* 0x0000d80008020625 */ /* 0x000fca00078e0202 */
[----:B------:R1:W5:Y:S02]  /*69b0*/  @P0 LDG.E R6, [R2.64] ;  /* 0x0000000a02060981 */ /* 0x000364000c1e1900 */
[----:B-1----:R-:W-:Y:S02]  /*69c0*/  CS2R R2, SRZ ;  /* 0x0000000000027805 */ /* 0x002fe4000001ff00 */
[--C-:B--2---:R-:W-:Y:S01]  /*69d0*/  @P1 SHF.R.S32.HI R3, RZ, 0x1f, R0.reuse ;  /* 0x0000001fff031819 */ /* 0x104fe20000011400 */
[----:B------:R-:W-:Y:S01]  /*69e0*/  @P1 IMAD.MOV.U32 R2, RZ, RZ, R0 ;  /* 0x000000ffff021224 */ /* 0x000fe200078e0000 */
[----:B------:R-:W-:Y:S05]  /*69f0*/  @P0 BRA `(.L_x_88) ;  /* 0x0000004000000947 */ /* 0x000fea0003800000 */
[----:B------:R-:W-:Y:S05]  /*6a00*/  @!P1 BRA `(.L_x_88) ;  /* 0x0000003000009947 */ /* 0x000fea0003800000 */
[----:B------:R1:W2:Y:S04]  /*6a10*/  LDG.E R0, [R4.64] ;  /* 0x0000000a04007981 */ /* 0x0002a8000c1e1900 */
[----:B-1----:R-:W2:Y:S02]  /*6a20*/  LDG.E R4, [R4.64+0x4] ;  /* 0x0000040a04047981 */ /* 0x002ea4000c1e1900 */
[----:B--2--5:R-:W-:-:S02]  /*6a30*/  IADD3 R6, -R0, R4, RZ ;  /* 0x0000000400067210 */ /* 0x024fc40007ffe1ff */
.L_x_88:
[----:B------:R-:W1:Y:S01]  /*6a40*/  S2R R4, SR_TID.X ;  /* 0x0000000000047919 */ /* 0x000e620000002100 */
[----:B------:R-:W-:Y:S01]  /*6a50*/  SEL R16, R8, RZ, !P1 ;  /* 0x000000ff08107207 */ /* 0x000fe20004800000 */
[----:B------:R-:W-:Y:S02]  /*6a60*/  BSSY B0, `(.L_x_89) ;  /* 0x0000025000007945 */ /* 0x000fe40003800000 */
[----:B-----5:R-:W2:Y:S04]  /*6a70*/  S2R R9, SR_CTAID.X ;  /* 0x0000000000097919 */ /* 0x020ea80000002500 */
[----:B------:R-:W3:Y:S01]  /*6a80*/  S2R R20, SR_CTAID.Y ;  /* 0x0000000000147919 */ /* 0x000ee20000002600 */
[----:B-1----:R-:W-:-:S04]  /*6a90*/  SHF.R.S32.HI R14, RZ, 0x1f, R4 ;  /* 0x0000001fff0e7819 */ /* 0x002fc80000011404 */
[----:B------:R-:W-:Y:S01]  /*6aa0*/  LEA.HI R14, R14, R4, RZ, 0x5 ;  /* 0x000000040e0e7211 */ /* 0x000fe200078f28ff */
[----:B--2---:R-:W-:-:S03]  /*6ab0*/  IMAD R15, R9, -0x40, R6 ;  /* 0xffffffc0090f7824 */ /* 0x004fc600078e0206 */
[----:B------:R-:W-:Y:S02]  /*6ac0*/  LOP3.LUT R0, R14, 0x1fffffe0, RZ, 0xc0, !PT ;  /* 0x1fffffe00e007812 */ /* 0x000fe400078ec0ff */
[----:B------:R-:W-:Y:S02]  /*6ad0*/  SHF.R.S32.HI R14, RZ, 0x5, R14 ;  /* 0x00000005ff0e7819 */ /* 0x000fe4000001140e */
[----:B---3--:R-:W-:Y:S01]  /*6ae0*/  SHF.R.S32.HI R21, RZ, 0x1f, R20 ;  /* 0x0000001fff157819 */ /* 0x008fe20000011414 */
[----:B------:R-:W-:Y:S01]  /*6af0*/  IMAD.IADD R0, R4, 0x1, -R0 ;  /* 0x0000000104007824 */ /* 0x000fe200078e0a00 */
[C---:B------:R-:W-:Y:S02]  /*6b00*/  IADD3 R2, P0, R14.reuse, R2, RZ ;  /* 0x000000020e027210 */ /* 0x040fe40007f1e0ff */
[----:B------:R-:W-:Y:S01]  /*6b10*/  ISETP.GE.AND P2, PT, R14, R15, PT ;  /* 0x0000000f0e00720c */ /* 0x000fe20003f46270 */
[----:B------:R-:W-:Y:S01]  /*6b20*/  IMAD.SHL.U32 R12, R0, 0x8, RZ ;  /* 0x00000008000c7824 */ /* 0x000fe200078e00ff */
[----:B------:R-:W-:Y:S01]  /*6b30*/  SHF.R.S32.HI R0, RZ, 0x1f, R8 ;  /* 0x0000001fff007819 */ /* 0x000fe20000011408 */
[----:B------:R-:W-:Y:S01]  /*6b40*/  IMAD R7, R21, c[0x0][0x308], RZ ;  /* 0x0000c20015077a24 */ /* 0x000fe200078e02ff */
[----:B------:R-:W-:-:S02]  /*6b50*/  LEA.HI.X.SX32 R3, R14, R3, 0x1, P0 ;  /* 0x000000030e037211 */ /* 0x000fc400000f0eff */
[--C-:B------:R-:W-:Y:S01]  /*6b60*/  SHF.R.S32.HI R13, RZ, 0x1f, R12.reuse ;  /* 0x0000001fff0d7819 */ /* 0x100fe2000001140c */
[----:B------:R-:W-:Y:S01]  /*6b70*/  IMAD R7, R20, c[0x0][0x30c], R7 ;  /* 0x0000c30014077a24 */ /* 0x000fe200078e0207 */
[----:B------:R-:W-:Y:S02]  /*6b80*/  ISETP.GE.OR P0, PT, R12, c[0x0][0x2f4], P2 ;  /* 0x0000bd000c007a0c */ /* 0x000fe40001706670 */
[----:B------:R-:W-:Y:S01]  /*6b90*/  SEL R17, R0, RZ, !P1 ;  /* 0x000000ff00117207 */ /* 0x000fe20004800000 */
[----:B------:R-:W-:Y:S01]  /*6ba0*/  IMAD.WIDE.U32 R4, R20, c[0x0][0x308], R12 ;  /* 0x0000c20014047a25 */ /* 0x000fe200078e000c */
[----:B------:R-:W-:-:S03]  /*6bb0*/  P2R R18, PR, RZ, 0x4 ;  /* 0x00000004ff127803 */ /* 0x000fc60000000000 */
[----:B------:R-:W-:Y:S02]  /*6bc0*/  IMAD.IADD R5, R7, 0x1, R5 ;  /* 0x0000000107057824 */ /* 0x000fe400078e0205 */
[----:B------:R-:W-:Y:S02]  /*6bd0*/  IMAD R8, R17, c[0x0][0x310], RZ ;  /* 0x0000c40011087a24 */ /* 0x000fe400078e02ff */
[----:B------:R-:W-:-:S04]  /*6be0*/  IMAD.WIDE.U32 R10, R16, c[0x0][0x310], R4 ;  /* 0x0000c400100a7a25 */ /* 0x000fc800078e0004 */
[----:B------:R-:W-:Y:S02]  /*6bf0*/  IMAD R8, R16, c[0x0][0x314], R8 ;  /* 0x0000c50010087a24 */ /* 0x000fe400078e0208 */
[----:B------:R-:W-:-:S04]  /*6c00*/  IMAD.WIDE R6, R9, 0x40, R2 ;  /* 0x0000004009067825 */ /* 0x000fc800078e0202 */
[----:B------:R-:W-:Y:S01]  /*6c10*/  IMAD.IADD R9, R11, 0x1, R8 ;  /* 0x000000010b097824 */ /* 0x000fe200078e0208 */
        /* <DEDUP_REMOVED lines=8> */
[----:B------:R1:W-:Y:S02]  /*6ca0*/  STG.E.128 [R4.64], RZ ;  /* 0x000000ff04007986 */ /* 0x0003e4000c101d0a */
.L_x_90:
[----:B------:R-:W-:Y:S05]  /*6cb0*/  BSYNC B0 ;  /* 0x0000000000007941 */ /* 0x000fea0003800000 */
.L_x_89:
[----:B------:R-:W-:Y:S01]  /*6cc0*/  IADD3 R0, R14, 0x8, RZ ;  /* 0x000000080e007810 */ /* 0x000fe20007ffe0ff */
        /* <DEDUP_REMOVED lines=15> */
[----:B------:R1:W-:Y:S02]  /*6dc0*/  STG.E.128 [R4.64], RZ ;  /* 0x000000ff04007986 */ /* 0x0003e4000c101d0a */
.L_x_92:
[----:B------:R-:W-:Y:S05]  /*6dd0*/  BSYNC B0 ;  /* 0x0000000000007941 */ /* 0x000fea0003800000 */
.L_x_91:
        /* <DEDUP_REMOVED lines=16> */
.L_x_94:
[----:B------:R-:W-:Y:S05]  /*6ee0*/  BSYNC B0 ;  /* 0x0000000000007941 */ /* 0x000fea0003800000 */
.L_x_93:
        /* <DEDUP_REMOVED lines=16> */
.L_x_96:
[----:B------:R-:W-:Y:S05]  /*6ff0*/  BSYNC B0 ;  /* 0x0000000000007941 */ /* 0x000fea0003800000 */
.L_x_95:
        /* <DEDUP_REMOVED lines=16> */
.L_x_98:
[----:B------:R-:W-:Y:S05]  /*7100*/  BSYNC B0 ;  /* 0x0000000000007941 */ /* 0x000fea0003800000 */
.L_x_97:
        /* <DEDUP_REMOVED lines=16> */
.L_x_100:
[----:B------:R-:W-:Y:S05]  /*7210*/  BSYNC B0 ;  /* 0x0000000000007941 */ /* 0x000fea0003800000 */
.L_x_99:
        /* <DEDUP_REMOVED lines=16> */
.L_x_102:
[----:B------:R-:W-:Y:S05]  /*7320*/  BSYNC B0 ;  /* 0x0000000000007941 */ /* 0x000fea0003800000 */
.L_x_101:
        /* <DEDUP_REMOVED lines=15> */
[----:B------:R1:W-:Y:S02]  /*7420*/  STG.E.128 [R2.64], RZ ;  /* 0x000000ff02007986 */ /* 0x0003e4000c101d0a */
.L_x_104:
[----:B------:R-:W-:Y:S05]  /*7430*/  BSYNC B0 ;  /* 0x0000000000007941 */ /* 0x000fea0003800000 */
.L_x_103:
        /* <DEDUP_REMOVED lines=20> */
.L_x_106:
[----:B------:R-:W-:Y:S05]  /*7580*/  BSYNC B0 ;  /* 0x0000000000007941 */ /* 0x000fea0003800000 */
.L_x_105:
        /* <DEDUP_REMOVED lines=15> */
.L_x_108:
[----:B------:R-:W-:Y:S05]  /*7680*/  BSYNC B0 ;  /* 0x0000000000007941 */ /* 0x000fea0003800000 */
.L_x_107:
        /* <DEDUP_REMOVED lines=14> */
.L_x_110:
[----:B------:R-:W-:Y:S05]  /*7770*/  BSYNC B0 ;  /* 0x0000000000007941 */ /* 0x000fea0003800000 */
.L_x_109:
        /* <DEDUP_REMOVED lines=14> */
.L_x_112:
[----:B------:R-:W-:Y:S05]  /*7860*/  BSYNC B0 ;  /* 0x0000000000007941 */ /* 0x000fea0003800000 */
.L_x_111:
        /* <DEDUP_REMOVED lines=14> */
.L_x_114:
[----:B------:R-:W-:Y:S05]  /*7950*/  BSYNC B0 ;  /* 0x0000000000007941 */ /* 0x000fea0003800000 */
.L_x_113:
        /* <DEDUP_REMOVED lines=14> */
.L_x_116:
[----:B------:R-:W-:Y:S05]  /*7a40*/  BSYNC B0 ;  /* 0x0000000000007941 */ /* 0x000fea0003800000 */
.L_x_115:
        /* <DEDUP_REMOVED lines=14> */
.L_x_118:
[----:B------:R-:W-:Y:S05]  /*7b30*/  BSYNC B0 ;  /* 0x0000000000007941 */ /* 0x000fea0003800000 */
.L_x_117:
        /* <DEDUP_REMOVED lines=12> */
[----:B------:R-:W-:Y:S01]  /*7c00*/  STG.E.128 [R2.64], RZ ;  /* 0x000000ff02007986 */ /* 0x000fe2000c101d0a */
[----:B------:R-:W-:Y:S05]  /*7c10*/  EXIT ;  /* 0x000000000000794d */ /* 0x000fea0003800000 */
.L_x_119:
        /* <DEDUP_REMOVED lines=14> */
.L_x_1148:


//--------------------- .text._ZN7cutlass13device_kernelIN5flash19enable_sm80_to_sm89INS1_16FlashAttnBwdSm80INS1_25CollectiveMainloopBwdSm80ILi1ELi1EN4cute5tupleIJNS5_1CILi32EEENS7_ILi64EEENS7_ILi256EEEEEENS_6half_tEfNS_4arch4Sm80ELb0ELb0ELb0ELb1ELb0ELb0ELb0ELb0ELi2ELi2ELi2ELi1ELb1EEENS1_24CollectiveEpilogueBwdGQAISB_fSE_Li256ELb1ELb0EEENS1_19SingleTileSchedulerILb1ELb0ELb0ELi64EEEEEEEEEvNT_6ParamsE --------------------------
	.section	.text._ZN7cutlass13device_kernelIN5flash19enable_sm80_to_sm89INS1_16FlashAttnBwdSm80INS1_25CollectiveMainloopBwdSm80ILi1ELi1EN4cute5tupleIJNS5_1CILi32EEENS7_ILi64EEENS7_ILi256EEEEEENS_6half_tEfNS_4arch4Sm80ELb0ELb0ELb0ELb1ELb0ELb0ELb0ELb0ELi2ELi2ELi2ELi1ELb1EEENS1_24CollectiveEpilogueBwdGQAISB_fSE_Li256ELb1ELb0EEENS1_19SingleTileSchedulerILb1ELb0ELb0ELi64EEEEEEEEEvNT_6ParamsE,"ax",@progbits
	.sectioninfo	@"SHI_REGISTERS=255"
	.align	128
.text._ZN7cutlass13device_kernelIN5flash19enable_sm80_to_sm89INS1_16FlashAttnBwdSm80INS1_25CollectiveMainloopBwdSm80ILi1ELi1EN4cute5tupleIJNS5_1CILi32EEENS7_ILi64EEENS7_ILi256EEEEEENS_6half_tEfNS_4arch4Sm80ELb0ELb0ELb0ELb1ELb0ELb0ELb0ELb0ELi2ELi2ELi2ELi1ELb1EEENS1_24CollectiveEpilogueBwdGQAISB_fSE_Li256ELb1ELb0EEENS1_19SingleTileSchedulerILb1ELb0ELb0ELi64EEEEEEEEEvNT_6ParamsE:
        .type           _ZN7cutlass13device_kernelIN5flash19enable_sm80_to_sm89INS1_16FlashAttnBwdSm80INS1_25CollectiveMainloopBwdSm80ILi1ELi1EN4cute5tupleIJNS5_1CILi32EEENS7_ILi64EEENS7_ILi256EEEEEENS_6half_tEfNS_4arch4Sm80ELb0ELb0ELb0ELb1ELb0ELb0ELb0ELb0ELi2ELi2ELi2ELi1ELb1EEENS1_24CollectiveEpilogueBwdGQAISB_fSE_Li256ELb1ELb0EEENS1_19SingleTileSchedulerILb1ELb0ELb0ELi64EEEEEEEEEvNT_6ParamsE,@function
        .size           _ZN7cutlass13device_kernelIN5flash19enable_sm80_to_sm89INS1_16FlashAttnBwdSm80INS1_25CollectiveMainloopBwdSm80ILi1ELi1EN4cute5tupleIJNS5_1CILi32EEENS7_ILi64EEENS7_ILi256EEEEEENS_6half_tEfNS_4arch4Sm80ELb0ELb0ELb0ELb1ELb0ELb0ELb0ELb0ELi2ELi2ELi2ELi1ELb1EEENS1_24CollectiveEpilogueBwdGQAISB_fSE_Li256ELb1ELb0EEENS1_19SingleTileSchedulerILb1ELb0ELb0ELi64EEEEEEEEEvNT_6ParamsE,(.L_x_1149 - _ZN7cutlass13device_kernelIN5flash19enable_sm80_to_sm89INS1_16FlashAttnBwdSm80INS1_25CollectiveMainloopBwdSm80ILi1ELi1EN4cute5tupleIJNS5_1CILi32EEENS7_ILi64EEENS7_ILi256EEEEEENS_6half_tEfNS_4arch4Sm80ELb0ELb0ELb0ELb1ELb0ELb0ELb0ELb0ELi2ELi2ELi2ELi1ELb1EEENS1_24CollectiveEpilogueBwdGQAISB_fSE_Li256ELb1ELb0EEENS1_19SingleTileSchedulerILb1ELb0ELb0ELi64EEEEEEEEEvNT_6ParamsE)
        .other          _ZN7cutlass13device_kernelIN5flash19enable_sm80_to_sm89INS1_16FlashAttnBwdSm80INS1_25CollectiveMainloopBwdSm80ILi1ELi1EN4cute5tupleIJNS5_1CILi32EEENS7_ILi64EEENS7_ILi256EEEEEENS_6half_tEfNS_4arch4Sm80ELb0ELb0ELb0ELb1ELb0ELb0ELb0ELb0ELi2ELi2ELi2ELi1ELb1EEENS1_24CollectiveEpilogueBwdGQAISB_fSE_Li256ELb1ELb0EEENS1_19SingleTileSchedulerILb1ELb0ELb0ELi64EEEEEEEEEvNT_6ParamsE,@"STO_CUDA_ENTRY STV_DEFAULT"
_ZN7cutlass13device_kernelIN5flash19enable_sm80_to_sm89INS1_16FlashAttnBwdSm80INS1_25CollectiveMainloopBwdSm80ILi1ELi1EN4cute5tupleIJNS5_1CILi32EEENS7_ILi64EEENS7_ILi256EEEEEENS_6half_tEfNS_4arch4Sm80ELb0ELb0ELb0ELb1ELb0ELb0ELb0ELb0ELi2ELi2ELi2ELi1ELb1EEENS1_24CollectiveEpilogueBwdGQAISB_fSE_Li256ELb1ELb0EEENS1_19SingleTileSchedulerILb1ELb0ELb0ELi64EEEEEEEEEvNT_6ParamsE:
        /* <DEDUP_REMOVED lines=18> */
.L_x_121:
        /* <DEDUP_REMOVED lines=8> */
.L_x_123:
[----:B------:R-:W-:Y:S02]  /*01a0*/  MOV R0, c[0x0][0x3ac] ;  /* 0x0000eb0000007a02 */ /* 0x000fe40000000f00 */
.L_x_122:
[----:B-1----:R-:W-:-:S05]  /*01b0*/  IMAD.SHL.U32 R2, R19, 0x40, RZ ;  /* 0x0000004013027824 */ /* 0x002fca00078e00ff */
[----:B-----5:R-:W-:-:S04]  /*01c0*/  ISETP.GE.AND P0, PT, R2, R0, PT ;  /* 0x000000000200720c */ /* 0x020fc80003f06270 */
[----:B------:R-:W-:-:S05]  /*01d0*/  SEL R0, R5, 0xffffffff, !P0 ;  /* 0xffffffff05007807 */ /* 0x000fca0004000000 */
[----:B------:R1:W-:Y:S01]  /*01e0*/  STL [R1+0x98], R0 ;  /* 0x0000980001007387 */ /* 0x0003e20000100800 */
[----:B------:R-:W-:Y:S05]  /*01f0*/  BRA `(.L_x_124) ;  /* 0x0000012000007947 */ /* 0x000fea0003800000 */
.L_x_120:
[----:B---34-:R-:W-:-:S04]  /*0200*/  ISETP.NE.U32.AND P0, PT, RZ, c[0x0][0x3c8], PT ;  /* 0x0000f200ff007a0c */ /* 0x018fc80003f05070 */
[----:B------:R-:W-:-:S13]  /*0210*/  ISETP.NE.AND.EX P0, PT, RZ, c[0x0][0x3cc], PT, P0 ;  /* 0x0000f300ff007a0c */ /* 0x000fda0003f05300 */
[----:B------:R-:W-:Y:S05]  /*0220*/  @!P0 BRA `(.L_x_125) ;  /* 0x0000002000008947 */ /* 0x000fea0003800000 */
[----:B------:R1:W5:Y:S01]  /*0230*/  LDG.E R0, [R2.64] ;  /* 0x0000000a02007981 */ /* 0x000362000c1e1900 */
[----:B------:R-:W-:Y:S05]  /*0240*/  BRA `(.L_x_126) ;  /* 0x0000009000007947 */ /* 0x000fea0003800000 */
.L_x_125:
        /* <DEDUP_REMOVED lines=8> */
.L_x_127:
[----:B------:R-:W-:Y:S02]  /*02d0*/  MOV R0, c[0x0][0x3ac] ;  /* 0x0000eb0000007a02 */ /* 0x000fe40000000f00 */
.L_x_126:
[----:B-1----:R-:W-:-:S05]  /*02e0*/  IMAD.SHL.U32 R2, R19, 0x40, RZ ;  /* 0x0000004013027824 */ /* 0x002fca00078e00ff */
[----:B-----5:R-:W-:-:S04]  /*02f0*/  ISETP.GE.AND P0, PT, R2, R0, PT ;  /* 0x000000000200720c */ /* 0x020fc80003f06270 */
[----:B------:R-:W-:-:S05]  /*0300*/  SEL R0, R5, 0xffffffff, !P0 ;  /* 0xffffffff05007807 */ /* 0x000fca0004000000 */
[----:B------:R1:W-:Y:S04]  /*0310*/  STL [R1+0x98], R0 ;  /* 0x0000980001007387 */ /* 0x0003e80000100800 */
.L_x_124:
        /* <DEDUP_REMOVED lines=8> */
[----:B------:R-:W-:-:S04]  /*03a0*/  ISETP.NE.U32.AND P4, PT, RZ, c[0x0][0x2d0], PT ;  /* 0x0000b400ff007a0c */ /* 0x000fc80003f85070 */
[----:B------:R-:W-:-:S05]  /*03b0*/  ISETP.NE.AND.EX P4, PT, RZ, c[0x0][0x2d4], PT, P4 ;  /* 0x0000b500ff007a0c */ /* 0x000fca0003f85340 */
[CC--:B------:R-:W-:Y:S02]  /*03c0*/  @P0 IMAD.WIDE R2, R149.reuse, R13.reuse, c[0x0][0x2d8] ;  /* 0x0000b60095020625 */ /* 0x0c0fe400078e020d */
[----:B-1----:R-:W2:Y:S04]  /*03d0*/  @P5 LDG.E R0, [R4.64] ;  /* 0x0000000a04005981 */ /* 0x002ea8000c1e1900 */
[----:B------:R1:W3:Y:S04]  /*03e0*/  @P0 LDG.E R8, [R2.64] ;  /* 0x0000000a02080981 */ /* 0x0002e8000c1e1900 */
[----:B------:R-:W4:Y:S01]  /*03f0*/  @P5 LDG.E R7, [R4.64] ;  /* 0x0000000a04075981 */ /* 0x000f22000c1e1900 */
[----:B-1----:R-:W-:-:S05]  /*0400*/  IMAD.WIDE R2, R149, R13, c[0x0][0x2d0] ;  /* 0x0000b40095027625 */ /* 0x002fca00078e020d */
[----:B------:R-:W5:Y:S01]  /*0410*/  @P4 LDG.E R6, [R2.64] ;  /* 0x0000000a02064981 */ /* 0x000f62000c1e1900 */
[----:B------:R-:W-:Y:S01]  /*0420*/  ULDC UR9, c[0x0][0x168] ;  /* 0x00005a0000097ab9 */ /* 0x000fe20000000800 */
[----:B------:R-:W-:Y:S01]  /*0430*/  CS2R R10, SRZ ;  /* 0x00000000000a7805 */ /* 0x000fe2000001ff00 */
[----:B------:R-:W-:Y:S02]  /*0440*/  IMAD.MOV.U32 R12, RZ, RZ, RZ ;  /* 0x000000ffff0c7224 */ /* 0x000fe400078e00ff */
[----:B------:R-:W-:Y:S02]  /*0450*/  IMAD.MOV.U32 R18, RZ, RZ, c[0x0][0x198] ;  /* 0x00006600ff127624 */ /* 0x000fe400078e00ff */
[----:B--2---:R-:W-:Y:S01]  /*0460*/  @P5 IMAD R0, R149, 0x20, R0 ;  /* 0x0000002095005824 */ /* 0x004fe200078e0200 */
[----:B---3--:R1:W2:Y:S04]  /*0470*/  @P0 R2UR UR9, R8 ;  /* 0x00000000080903c2 */ /* 0x0082a800000e0000 */
[----:B-1----:R-:W-:-:S04]  /*0480*/  @P5 SHF.R.S32.HI R8, RZ, 0x1f, R0 ;  /* 0x0000001fff085819 */ /* 0x002fc80000011400 */
[----:B------:R-:W-:Y:S02]  /*0490*/  @P5 LEA.HI R0, R8, R0, RZ, 0x5 ;  /* 0x0000000008005211 */ /* 0x000fe400078f28ff */
[----:B------:R-:W-:Y:S01]  /*04a0*/  CS2R R8, SRZ ;  /* 0x0000000000087805 */ /* 0x000fe2000001ff00 */
[--C-:B-----5:R-:W-:Y:S01]  /*04b0*/  @P4 SHF.R.S32.HI R11, RZ, 0x1f, R6.reuse ;  /* 0x0000001fff0b4819 */ /* 0x120fe20000011406 */
[--C-:B----4-:R-:W-:Y:S01]  /*04c0*/  @P5 IMAD.MOV.U32 R8, RZ, RZ, R7.reuse ;  /* 0x000000ffff085224 */ /* 0x110fe200078e0007 */
[----:B------:R-:W-:Y:S01]  /*04d0*/  @P5 SHF.R.S32.HI R9, RZ, 0x1f, R7 ;  /* 0x0000001fff095819 */ /* 0x000fe20000011407 */
[----:B------:R-:W-:Y:S01]  /*04e0*/  @P4 IMAD.MOV.U32 R10, RZ, RZ, R6 ;  /* 0x000000ffff0a4224 */ /* 0x000fe200078e0006 */
[----:B------:R-:W-:Y:S01]  /*04f0*/  @P5 LOP3.LUT R12, R0, 0xffffffe0, RZ, 0xc0, !PT ;  /* 0xffffffe0000c5812 */ /* 0x000fe200078ec0ff */
[----:B--2---:R-:W-:Y:S05]  /*0500*/  @P0 BRA `(.L_x_128) ;  /* 0x0000006000000947 */ /* 0x004fea0003800000 */
[----:B------:R-:W-:Y:S05]  /*0510*/  @!P5 BRA `(.L_x_128) ;  /* 0x000000500000d947 */ /* 0x000fea0003800000 */
[----:B------:R1:W2:Y:S04]  /*0520*/  LDG.E R0, [R4.64] ;  /* 0x0000000a04007981 */ /* 0x0002a8000c1e1900 */
[----:B-1----:R-:W3:Y:S01]  /*0530*/  LDG.E R4, [R4.64+0x4] ;  /* 0x0000040a04047981 */ /* 0x002ee2000c1e1900 */
[----:B--2---:R-:W1:Y:S08]  /*0540*/  R2UR UR9, R0 ;  /* 0x00000000000973c2 */ /* 0x004e7000000e0000 */
[----:B---3--:R-:W1:Y:S02]  /*0550*/  R2UR UR4, R4 ;  /* 0x00000000040473c2 */ /* 0x008e6400000e0000 */
[----:B-1----:R-:W-:-:S06]  /*0560*/  UIADD3 UR9, -UR9, UR4, URZ ;  /* 0x0000000409097290 */ /* 0x002fcc000fffe13f */
.L_x_128:
[----:B------:R-:W-:-:S04]  /*0570*/  ISETP.NE.U32.AND P0, PT, RZ, c[0x0][0x2e0], PT ;  /* 0x0000b800ff007a0c */ /* 0x000fc80003f05070 */
[----:B------:R-:W-:-:S13]  /*0580*/  ISETP.NE.AND.EX P0, PT, RZ, c[0x0][0x2e4], PT, P0 ;  /* 0x0000b900ff007a0c */ /* 0x000fda0003f05300 */
[----:B------:R-:W-:Y:S05]  /*0590*/  @!P0 BRA `(.L_x_129) ;  /* 0x0000003000008947 */ /* 0x000fea0003800000 */
[----:B------:R-:W-:-:S05]  /*05a0*/  IMAD.WIDE R2, R149, R13, c[0x0][0x2e0] ;  /* 0x0000b80095027625 */ /* 0x000fca00078e020d */
[----:B------:R1:W5:Y:S01]  /*05b0*/  LDG.E R18, [R2.64] ;  /* 0x0000000a02127981 */ /* 0x000362000c1e1900 */
[----:B------:R-:W-:Y:S05]  /*05c0*/  BRA `(.L_x_130) ;  /* 0x0000004000007947 */ /* 0x000fea0003800000 */
.L_x_129:
[----:B------:R-:W-:Y:S05]  /*05d0*/  @!P4 BRA `(.L_x_130) ;  /* 0x000000300000c947 */ /* 0x000fea0003800000 */
[----:B------:R1:W2:Y:S04]  /*05e0*/  LDG.E R0, [R2.64] ;  /* 0x0000000a02007981 */ /* 0x0002a8000c1e1900 */
[----:B-1----:R-:W2:Y:S02]  /*05f0*/  LDG.E R2, [R2.64+0x4] ;  /* 0x0000040a02027981 */ /* 0x002ea4000c1e1900 */
[----:B--2---:R-:W-:Y:S02]  /*0600*/  IADD3 R18, -R0, R2, RZ ;  /* 0x0000000200127210 */ /* 0x004fe40007ffe1ff */
.L_x_130:
[----:B------:R-:W-:Y:S01]  /*0610*/  UISETP.GE.AND UP0, UPT, UR9, 0x1, UPT ;  /* 0x000000010900788c */ /* 0x000fe2000bf06270 */
[----:B------:R-:W-:Y:S01]  /*0620*/  PLOP3.LUT P1, PT, PT, PT, PT, 0x80, 0x0 ;  /* 0x000000000000781c */ /* 0x000fe20003f2f070 */
[----:B------:R-:W-:Y:S01]  /*0630*/  CS2R R142, SRZ ;  /* 0x00000000008e7805 */ /* 0x000fe2000001ff00 */
[----:B------:R-:W-:Y:S01]  /*0640*/  CS2R R140, SRZ ;  /* 0x00000000008c7805 */ /* 0x000fe2000001ff00 */
[----:B------:R-:W-:Y:S01]  /*0650*/  CS2R R146, SRZ ;  /* 0x0000000000927805 */ /* 0x000fe2000001ff00 */
[----:B------:R-:W-:Y:S01]  /*0660*/  CS2R R144, SRZ ;  /* 0x0000000000907805 */ /* 0x000fe2000001ff00 */
[----:B------:R-:W-:Y:S01]  /*0670*/  PLOP3.LUT P0, PT, PT, PT, UP0, 0x80, 0x0 ;  /* 0x000000000000781c */ /* 0x000fe20003f0f008 */
        /* <DEDUP_REMOVED lines=61> */
[----:B-1----:R-:W-:Y:S01]  /*0a50*/  IMAD.MOV.U32 R2, RZ, RZ, c[0x0][0x248] ;  /* 0x00009200ff027624 */ /* 0x002fe200078e00ff */
[----:B------:R-:W-:Y:S01]  /*0a60*/  SHF.R.S32.HI R0, RZ, 0x1f, R12 ;  /* 0x0000001fff007819 */ /* 0x000fe2000001140c */
[----:B------:R-:W-:Y:S01]  /*0a70*/  IMAD.SHL.U32 R3, R152, 0x4, RZ ;  /* 0x0000000498037824 */ /* 0x000fe200078e00ff */
[----:B------:R-:W-:Y:S01]  /*0a80*/  SHF.R.S32.HI R37, RZ, 0x1f, R152 ;  /* 0x0000001fff257819 */ /* 0x000fe20000011498 */
[----:B------:R-:W-:Y:S01]  /*0a90*/  IMAD.MOV.U32 R6, RZ, RZ, R148 ;  /* 0x000000ffff067224 */ /* 0x000fe200078e0094 */
[----:B------:R-:W-:Y:S01]  /*0aa0*/  ISETP.NE.AND P3, PT, R2, 0x1, PT ;  /* 0x000000010200780c */ /* 0x000fe20003f65270 */
[----:B-----5:R-:W-:Y:S01]  /*0ab0*/  IMAD R35, R19, -0x40, R18 ;  /* 0xffffffc013237824 */ /* 0x020fe200078e0212 */
[----:B------:R-:W-:Y:S01]  /*0ac0*/  IADD3 R2, P0, R3, R12, RZ ;  /* 0x0000000c03027210 */ /* 0x000fe20007f1e0ff */
[----:B------:R-:W-:Y:S01]  /*0ad0*/  UIADD3 UR5, UR9, 0x1f, URZ ;  /* 0x0000001f09057890 */ /* 0x000fe2000fffe03f */
[----:B------:R-:W-:Y:S01]  /*0ae0*/  LEA.HI R36, R37, R152, RZ, 0x3 ;  /* 0x0000009825247211 */ /* 0x000fe200078f18ff */
[----:B------:R-:W-:Y:S01]  /*0af0*/  CS2R R146, SRZ ;  /* 0x0000000000927805 */ /* 0x000fe2000001ff00 */
        /* <DEDUP_REMOVED lines=25> */
[C---:B------:R-:W-:Y:S01]  /*0c90*/  IMAD.X R27, R4.reuse, 0x1, R9, P2 ;  /* 0x00000001041b7824 */ /* 0x040fe200010e0609 */
[----:B------:R-:W-:Y:S01]  /*0ca0*/  LEA.HI R38, R37, R152, RZ, 0x4 ;  /* 0x0000009825267211 */ /* 0x000fe200078f20ff */
[----:B------:R-:W-:Y:S01]  /*0cb0*/  IMAD.X R9, R4, 0x1, R11, P0 ;  /* 0x0000000104097824 */ /* 0x000fe200000e060b */
[----:B------:R-:W-:Y:S01]  /*0cc0*/  @P3 SHF.R.U32.HI R6, RZ, c[0x0][0x250], R5 ;  /* 0x00009400ff063a19 */ /* 0x000fe20000011605 */
[----:B------:R-:W-:Y:S01]  /*0cd0*/  IMAD.WIDE.U32 R4, R148, c[0x0][0x270], R2 ;  /* 0x00009c0094047a25 */ /* 0x000fe200078e0002 */
[----:B------:R-:W-:Y:S01]  /*0ce0*/  LOP3.LUT R0, R0, 0xfffffff8, RZ, 0xc0, !PT ;  /* 0xfffffff800007812 */ /* 0x000fe200078ec0ff */
[----:B------:R-:W-:Y:S01]  /*0cf0*/  CS2R R134, SRZ ;  /* 0x0000000000867805 */ /* 0x000fe2000001ff00 */
[----:B------:R-:W-:Y:S01]  /*0d00*/  LOP3.LUT R11, R36, 0xfffffff8, RZ, 0xc0, !PT ;  /* 0xfffffff8240b7812 */ /* 0x000fe200078ec0ff */
[C---:B------:R-:W-:Y:S01]  /*0d10*/  IMAD R12, R148.reuse, c[0x0][0x28c], R12 ;  /* 0x0000a300940c7a24 */ /* 0x040fe200078e020c */
[----:B------:R-:W-:Y:S01]  /*0d20*/  SHF.R.S32.HI R10, RZ, 0x4, R38 ;  /* 0x00000004ff0a7819 */ /* 0x000fe20000011426 */
[----:B------:R-:W-:Y:S01]  /*0d30*/  IMAD.WIDE.U32 R2, R148, c[0x0][0x288], R2 ;  /* 0x0000a20094027a25 */ /* 0x000fe200078e0002 */
[----:B------:R-:W-:Y:S01]  /*0d40*/  SEL R31, R149, RZ, !P5 ;  /* 0x000000ff951f7207 */ /* 0x000fe20006800000 */
[----:B------:R-:W-:Y:S01]  /*0d50*/  CS2R R132, SRZ ;  /* 0x0000000000847805 */ /* 0x000fe2000001ff00 */
[----:B------:R-:W-:Y:S01]  /*0d60*/  LEA.HI R7, R38, R10, RZ, 0x1 ;  /* 0x0000000a26077211 */ /* 0x000fe200078f08ff */
[----:B------:R-:W-:Y:S01]  /*0d70*/  IMAD R14, R148, c[0x0][0x274], R14 ;  /* 0x00009d00940e7a24 */ /* 0x000fe200078e020e */
[----:B------:R-:W-:Y:S01]  /*0d80*/  CS2R R130, SRZ ;  /* 0x0000000000827805 */ /* 0x000fe2000001ff00 */
[----:B------:R-:W-:Y:S01]  /*0d90*/  IMAD.IADD R29, R16, 0x1, -R0 ;  /* 0x00000001101d7824 */ /* 0x000fe200078e0a00 */
[----:B------:R-:W-:Y:S01]  /*0da0*/  LEA.HI R0, R37, R152, RZ, 0x6 ;  /* 0x0000009825007211 */ /* 0x000fe200078f30ff */
[----:B------:R-:W-:Y:S01]  /*0db0*/  IMAD.IADD R22, R152, 0x1, -R11 ;  /* 0x0000000198167824 */ /* 0x000fe200078e0a0b */
[----:B------:R-:W-:Y:S01]  /*0dc0*/  LOP3.LUT R7, R7, 0xfffffffe, RZ, 0xc0, !PT ;  /* 0xfffffffe07077812 */ /* 0x000fe200078ec0ff */
[----:B------:R-:W-:Y:S01]  /*0dd0*/  IMAD.IADD R13, R3, 0x1, R12 ;  /* 0x00000001030d7824 */ /* 0x000fe200078e020c */
[----:B------:R-:W-:Y:S01]  /*0de0*/  SHF.R.S32.HI R23, RZ, 0x6, R0 ;  /* 0x00000006ff177819 */ /* 0x000fe20000011400 */
[----:B------:R-:W-:Y:S01]  /*0df0*/  IMAD.SHL.U32 R3, R50, 0x40, RZ ;  /* 0x0000004032037824 */ /* 0x000fe200078e00ff */
[----:B------:R-:W-:Y:S01]  /*0e00*/  CS2R R128, SRZ ;  /* 0x0000000000807805 */ /* 0x000fe2000001ff00 */
[----:B------:R-:W-:Y:S01]  /*0e10*/  IMAD.IADD R15, R5, 0x1, R14 ;  /* 0x00000001050f7824 */ /* 0x000fe200078e020e */
[----:B------:R-:W-:Y:S01]  /*0e20*/  SHF.R.S32.HI R5, RZ, 0x1f, R6 ;  /* 0x0000001fff057819 */ /* 0x000fe20000011406 */
[----:B------:R-:W-:Y:S01]  /*0e30*/  IMAD.SHL.U32 R16, R22, 0x8, RZ ;  /* 0x0000000816107824 */ /* 0x000fe200078e00ff */
[----:B------:R-:W-:Y:S01]  /*0e40*/  LOP3.LUT R0, R3, 0x1c0, RZ, 0xc0, !PT ;  /* 0x000001c003007812 */ /* 0x000fe200078ec0ff */
[----:B------:R-:W-:Y:S01]  /*0e50*/  IMAD.MOV.U32 R12, RZ, RZ, R2 ;  /* 0x000000ffff0c7224 */ /* 0x000fe200078e0002 */
[----:B------:R-:W-:Y:S01]  /*0e60*/  CS2R R126, SRZ ;  /* 0x00000000007e7805 */ /* 0x000fe2000001ff00 */
        /* <DEDUP_REMOVED lines=8> */
[C---:B------:R-:W-:Y:S01]  /*0ef0*/  IMAD R4, R6.reuse, c[0x0][0x1e4], R2 ;  /* 0x0000790006047a24 */ /* 0x040fe200078e0202 */
        /* <DEDUP_REMOVED lines=8> */
[----:B------:R-:W-:Y:S01]  /*0f80*/  ISETP.GE.AND P3, PT, R16, c[0x0][0x1cc], PT ;  /* 0x0000730010007a0c */ /* 0x000fe20003f66270 */
[----:B------:R-:W-:Y:S01]  /*0f90*/  IMAD R10, R6, c[0x0][0x1b4], R5 ;  /* 0x00006d00060a7a24 */ /* 0x000fe200078e0205 */
[----:B------:R-:W-:Y:S01]  /*0fa0*/  IADD3 R32, R16, 0x40, RZ ;  /* 0x0000004010207810 */ /* 0x000fe20007ffe0ff */
[----:B------:R-:W-:Y:S01]  /*0fb0*/  IMAD.WIDE.U32 R4, R6, c[0x0][0x1b0], R16 ;  /* 0x00006c0006047a25 */ /* 0x000fe200078e0010 */
[----:B------:R-:W-:Y:S01]  /*0fc0*/  IADD3 R33, R16, 0x80, RZ ;  /* 0x0000008010217810 */ /* 0x000fe20007ffe0ff */
[----:B------:R-:W-:Y:S01]  /*0fd0*/  CS2R R122, SRZ ;  /* 0x00000000007a7805 */ /* 0x000fe2000001ff00 */
[----:B------:R-:W-:Y:S01]  /*0fe0*/  ISETP.GE.AND P2, PT, R32, c[0x0][0x1cc], PT ;  /* 0x0000730020007a0c */ /* 0x000fe20003f46270 */
        /* <DEDUP_REMOVED lines=8> */
[----:B------:R-:W-:Y:S01]  /*1070*/  IMAD.WIDE.U32 R2, R0, c[0x0][0x1e8], R2 ;  /* 0x00007a0000027a25 */ /* 0x000fe200078e0002 */
        /* <DEDUP_REMOVED lines=49> */
[----:B------:R-:W-:Y:S01]  /*1390*/  IMAD R7, R8, c[0x0][0x1ac], R3 ;  /* 0x00006b0008077a24 */ /* 0x000fe200078e0203 */
[----:B------:R-:W-:Y:S01]  /*13a0*/  CS2R R64, SRZ ;  /* 0x0000000000407805 */ /* 0x000fe2000001ff00 */
[----:B------:R-:W-:Y:S01]  /*13b0*/  IMAD.IADD R5, R11, 0x1, R20 ;  /* 0x000000010b057824 */ /* 0x000fe200078e0214 */
[----:B------:R-:W-:Y:S01]  /*13c0*/  LEA.HI.X R3, R12, c[0x0][0x1c4], R0, 0x1, P0 ;  /* 0x000071000c037a11 */ /* 0x000fe200000f0c00 */
[----:B------:R-:W-:Y:S01]  /*13d0*/  IMAD.IADD R0, R35, 0x1, -R50 ;  /* 0x0000000123007824 */ /* 0x000fe200078e0a32 */
[----:B------:R-:W-:Y:S01]  /*13e0*/  STL.64 [R1+0x88], R42 ;  /* 0x0000882a01007387 */ /* 0x000fe20000100a00 */
[----:B------:R-:W-:Y:S01]  /*13f0*/  IMAD.MOV.U32 R4, RZ, RZ, R10 ;  /* 0x000000ffff047224 */ /* 0x000fe200078e000a */
[----:B------:R-:W-:Y:S01]  /*1400*/  CS2R R62, SRZ ;  /* 0x00000000003e7805 */ /* 0x000fe2000001ff00 */
[----:B------:R-:W-:Y:S01]  /*1410*/  IMAD.SHL.U32 R41, R28, 0x2, RZ ;  /* 0x000000021c297824 */ /* 0x000fe200078e00ff */
[----:B------:R-:W-:Y:S01]  /*1420*/  ISETP.LT.OR P6, PT, R0, 0x1, P3 ;  /* 0x000000010000780c */ /* 0x000fe20001fc1670 */
[----:B------:R-:W-:Y:S01]  /*1430*/  IMAD.WIDE.U32 R8, R8, c[0x0][0x1a8], R4 ;  /* 0x00006a0008087a25 */ /* 0x000fe200078e0004 */
[----:B------:R-:W-:Y:S01]  /*1440*/  IADD3 R28, R16, 0xc0, RZ ;  /* 0x000000c0101c7810 */ /* 0x000fe20007ffe0ff */
[----:B------:R-:W-:Y:S01]  /*1450*/  CS2R R60, SRZ ;  /* 0x00000000003c7805 */ /* 0x000fe2000001ff00 */
[----:B------:R-:W-:Y:S01]  /*1460*/  ISETP.LT.OR P5, PT, R0, 0x1, P2 ;  /* 0x000000010000780c */ /* 0x000fe200017a1670 */
[----:B------:R-:W-:Y:S01]  /*1470*/  IMAD.MOV.U32 R5, RZ, RZ, c[0x0][0x1d8] ;  /* 0x00007600ff057624 */ /* 0x000fe200078e00ff */
[----:B------:R-:W-:Y:S01]  /*1480*/  LEA R6, P0, R8, c[0x0][0x190], 0x1 ;  /* 0x0000640008067a11 */ /* 0x000fe200078008ff */
[----:B------:R-:W-:Y:S01]  /*1490*/  IMAD.IADD R7, R9, 0x1, R7 ;  /* 0x0000000109077824 */ /* 0x000fe200078e0207 */
[----:B------:R-:W-:Y:S01]  /*14a0*/  ISETP.LT.OR P3, PT, R0, 0x21, P3 ;  /* 0x000000210000780c */ /* 0x000fe20001f61670 */
[----:B------:R-:W-:Y:S01]  /*14b0*/  IMAD.MOV.U32 R10, RZ, RZ, c[0x0][0x1dc] ;  /* 0x00007700ff0a7624 */ /* 0x000fe200078e00ff */
[C---:B------:R-:W-:Y:S01]  /*14c0*/  LEA R4, P4, R5.reuse, R2, 0x6 ;  /* 0x0000000205047211 */ /* 0x040fe200078830ff */
[----:B------:R-:W-:Y:S01]  /*14d0*/  IMAD.MOV.U32 R13, RZ, RZ, c[0x0][0x1a8] ;  /* 0x00006a00ff0d7624 */ /* 0x000fe200078e00ff */
[----:B------:R-:W-:Y:S01]  /*14e0*/  LEA.HI.X R7, R8, c[0x0][0x194], R7, 0x1, P0 ;  /* 0x0000650008077a11 */ /* 0x000fe200000f0c07 */
[----:B------:R-:W-:Y:S01]  /*14f0*/  @!PT LDS RZ, [RZ] ;  /* 0x00000000fffff984 */ /* 0x000fe20000000800 */
[----:B------:R-:W-:Y:S01]  /*1500*/  @!PT LDS RZ, [RZ] ;  /* 0x00000000fffff984 */ /* 0x000fe20000000800 */
[----:B------:R-:W-:Y:S01]  /*1510*/  @!PT LDS RZ, [RZ] ;  /* 0x00000000fffff984 */ /* 0x000fe20000000800 */
[----:B------:R1:W-:Y:S01]  /*1520*/  LDGSTS.E.BYPASS.LTC128B.128 [R41+0x8080], [R2.64], !P6 ;  /* 0x0808000002297fae */ /* 0x0003e2000f101d4a */
[----:B------:R-:W-:Y:S01]  /*1530*/  ISETP.GE.AND P0, PT, R28, c[0x0][0x1cc], PT ;  /* 0x000073001c007a0c */ /* 0x000fe20003f06270 */
[----:B------:R-:W-:Y:S01]  /*1540*/  IMAD.MOV.U32 R18, RZ, RZ, c[0x0][0x1ac] ;  /* 0x00006b00ff127624 */ /* 0x000fe200078e00ff */
[----:B------:R-:W-:Y:S01]  /*1550*/  LEA.HI.X R5, R5, R3, R10, 0x6, P4 ;  /* 0x0000000305057211 */ /* 0x000fe200020f340a */
[----:B------:R1:W-:Y:S01]  /*1560*/  LDGSTS.E.BYPASS.LTC128B.128 [R41+0xa080], [R2.64+0x80], !P5 ;  /* 0x0a08008002297fae */ /* 0x0003e2000e901d4a */
[C---:B------:R-:W-:Y:S01]  /*1570*/  ISETP.LT.OR P4, PT, R0.reuse, 0x1, P1 ;  /* 0x000000010000780c */ /* 0x040fe20000f81670 */
[C---:B------:R-:W-:Y:S01]  /*1580*/  IMAD R8, R27.reuse, c[0x0][0x178], RZ ;  /* 0x00005e001b087a24 */ /* 0x040fe200078e02ff */
[----:B------:R-:W-:Y:S01]  /*1590*/  ISETP.LT.OR P6, PT, R0, 0x1, P0 ;  /* 0x000000010000780c */ /* 0x000fe200007c1670 */
[----:B------:R-:W-:Y:S01]  /*15a0*/  IMAD R9, R27, c[0x0][0x208], RZ ;  /* 0x000082001b097a24 */ /* 0x000fe200078e02ff */
[----:B------:R-:W-:Y:S01]  /*15b0*/  ISETP.GE.AND P5, PT, R16, c[0x0][0x19c], PT ;  /* 0x0000670010007a0c */ /* 0x000fe20003fa6270 */
[C---:B------:R-:W-:Y:S01]  /*15c0*/  IMAD R14, R21.reuse, c[0x0][0x17c], R8 ;  /* 0x00005f00150e7a24 */ /* 0x040fe200078e0208 */
[C---:B------:R-:W-:Y:S01]  /*15d0*/  ISETP.LT.OR P2, PT, R0.reuse, 0x21, P2 ;  /* 0x000000210000780c */ /* 0x040fe20001741670 */
[C---:B------:R-:W-:Y:S01]  /*15e0*/  IMAD R15, R21.reuse, c[0x0][0x20c], R9 ;  /* 0x00008300150f7a24 */ /* 0x040fe200078e0209 */
[C---:B------:R-:W-:Y:S01]  /*15f0*/  ISETP.LT.OR P1, PT, R0.reuse, 0x21, P1 ;  /* 0x000000210000780c */ /* 0x040fe20000f21670 */
[--C-:B------:R-:W-:Y:S01]  /*1600*/  IMAD.WIDE.U32 R8, R21, c[0x0][0x178], R16.reuse ;  /* 0x00005e0015087a25 */ /* 0x100fe200078e0010 */
[C---:B------:R-:W-:Y:S01]  /*1610*/  ISETP.LT.OR P0, PT, R0.reuse, 0x21, P0 ;  /* 0x000000210000780c */ /* 0x040fe20000701670 */
[----:B------:R-:W-:Y:S01]  /*1620*/  STL [R1+0x50], R41 ;  /* 0x0000502901007387 */ /* 0x000fe20000100800 */
[----:B------:R-:W-:Y:S01]  /*1630*/  LEA.HI R27, R37, R152, RZ, 0x5 ;  /* 0x00000098251b7211 */ /* 0x000fe200078f28ff */
[----:B------:R-:W-:Y:S01]  /*1640*/  IMAD.WIDE.U32 R10, R21, c[0x0][0x208], R16 ;  /* 0x00008200150a7a25 */ /* 0x000fe200078e0010 */
[----:B------:R-:W-:Y:S01]  /*1650*/  CS2R R58, SRZ ;  /* 0x00000000003a7805 */ /* 0x000fe2000001ff00 */
[----:B------:R1:W-:Y:S01]  /*1660*/  LDGSTS.E.BYPASS.LTC128B.128 [R41+0xc080], [R2.64+0x100], !P4 ;  /* 0x0c08010002297fae */ /* 0x0003e2000e101d4a */
[C---:B------:R-:W-:Y:S01]  /*1670*/  LEA R12, P4, R13.reuse, R6, 0x6 ;  /* 0x000000060d0c7211 */ /* 0x040fe200078830ff */
[----:B------:R-:W-:Y:S01]  /*1680*/  IMAD.MOV.U32 R149, RZ, RZ, 0x20 ;  /* 0x00000020ff957424 */ /* 0x000fe200078e00ff */
[----:B------:R-:W-:Y:S01]  /*1690*/  SHF.R.S32.HI R21, RZ, 0x5, R27 ;  /* 0x00000005ff157819 */ /* 0x000fe2000001141b */
[----:B------:R1:W-:Y:S01]  /*16a0*/  LDGSTS.E.BYPASS.LTC128B.128 [R41+0xe080], [R2.64+0x180], !P6 ;  /* 0x0e08018002297fae */ /* 0x0003e2000f101d4a */
[----:B------:R-:W-:Y:S01]  /*16b0*/  ISETP.LT.OR P6, PT, R0, 0x1, P5 ;  /* 0x000000010000780c */ /* 0x000fe20002fc1670 */
[----:B------:R-:W-:Y:S01]  /*16c0*/  IMAD R17, R40, c[0x0][0x238], RZ ;  /* 0x00008e0028117a24 */ /* 0x000fe200078e02ff */
[----:B------:R-:W-:Y:S01]  /*16d0*/  LEA.HI.X R13, R13, R7, R18, 0x6, P4 ;  /* 0x000000070d0d7211 */ /* 0x000fe200020f3412 */
[----:B------:R2:W-:Y:S01]  /*16e0*/  LDGSTS.E.BYPASS.LTC128B.128 [R41+0x9080], [R4.64], !P3 ;  /* 0x0908000004297fae */ /* 0x0005e2000d901d4a */
[----:B------:R-:W-:Y:S01]  /*16f0*/  ISETP.GE.AND P4, PT, R32, c[0x0][0x19c], PT ;  /* 0x0000670020007a0c */ /* 0x000fe20003f86270 */
[----:B------:R-:W-:Y:S01]  /*1700*/  IMAD R17, R148, c[0x0][0x23c], R17 ;  /* 0x00008f0094117a24 */ /* 0x000fe200078e0211 */
[----:B------:R-:W-:Y:S01]  /*1710*/  ISETP.GE.AND P3, PT, R33, c[0x0][0x19c], PT ;  /* 0x0000670021007a0c */ /* 0x000fe20003f66270 */
[----:B------:R2:W-:Y:S01]  /*1720*/  LDGSTS.E.BYPASS.LTC128B.128 [R41+0xb080], [R4.64+0x80], !P2 ;  /* 0x0b08008004297fae */ /* 0x0005e2000d101d4a */
[----:B------:R-:W-:Y:S01]  /*1730*/  ISETP.GE.AND P2, PT, R28, c[0x0][0x19c], PT ;  /* 0x000067001c007a0c */ /* 0x000fe20003f46270 */
[----:B------:R-:W-:Y:S01]  /*1740*/  CS2R R56, SRZ ;  /* 0x0000000000387805 */ /* 0x000fe2000001ff00 */
[C---:B------:R-:W-:Y:S01]  /*1750*/  ISETP.LT.OR P5, PT, R0.reuse, 0x21, P5 ;  /* 0x000000210000780c */ /* 0x040fe20002fa1670 */
[----:B------:R2:W-:Y:S01]  /*1760*/  LDGSTS.E.BYPASS.LTC128B.128 [R41+0xd080], [R4.64+0x100], !P1 ;  /* 0x0d08010004297fae */ /* 0x0005e2000c901d4a */
[C---:B------:R-:W-:Y:S01]  /*1770*/  ISETP.LT.OR P1, PT, R0.reuse, 0x1, P4 ;  /* 0x000000010000780c */ /* 0x040fe20002721670 */
[----:B------:R-:W-:Y:S01]  /*1780*/  CS2R R54, SRZ ;  /* 0x0000000000367805 */ /* 0x000fe2000001ff00 */
[C---:B------:R-:W-:Y:S01]  /*1790*/  ISETP.LT.OR P4, PT, R0.reuse, 0x21, P4 ;  /* 0x000000210000780c */ /* 0x040fe20002781670 */
[----:B------:R2:W-:Y:S01]  /*17a0*/  LDGSTS.E.BYPASS.LTC128B.128 [R41+0xf080], [R4.64+0x180], !P0 ;  /* 0x0f08018004297fae */ /* 0x0005e2000c101d4a */
[C---:B------:R-:W-:Y:S01]  /*17b0*/  ISETP.LT.OR P0, PT, R0.reuse, 0x1, P3 ;  /* 0x000000010000780c */ /* 0x040fe20001f01670 */
[----:B------:R-:W-:Y:S01]  /*17c0*/  CS2R R52, SRZ ;  /* 0x0000000000347805 */ /* 0x000fe2000001ff00 */
[----:B------:R-:W-:Y:S01]  /*17d0*/  ISETP.LT.OR P3, PT, R0, 0x21, P3 ;  /* 0x000000210000780c */ /* 0x000fe20001f61670 */
[----:B------:R-:W0:Y:S01]  /*17e0*/  LDGDEPBAR ;  /* 0x00000000000079af */ /* 0x000e220000000000 */
[----:B------:R-:W-:-:S02]  /*17f0*/  USHF.R.S32.HI UR7, URZ, 0x5, UR4 ;  /* 0x000000053f077899 */ /* 0x000fc40008011404 */
[----:B------:R-:W-:Y:S01]  /*1800*/  UMOV UR6, URZ ;  /* 0x0000003f00067c82 */ /* 0x000fe20008000000 */
[----:B------:R3:W-:Y:S01]  /*1810*/  LDGSTS.E.BYPASS.LTC128B.128 [R41+0x80], [R6.64], !P6 ;  /* 0x0008000006297fae */ /* 0x0007e2000f101d4a */
[C---:B------:R-:W-:Y:S02]  /*1820*/  ISETP.LT.OR P6, PT, R0.reuse, 0x1, P2 ;  /* 0x000000010000780c */ /* 0x040fe400017c1670 */
[----:B------:R-:W-:Y:S01]  /*1830*/  ISETP.LT.OR P2, PT, R0, 0x21, P2 ;  /* 0x000000210000780c */ /* 0x000fe20001741670 */
[----:B-1----:R-:W-:Y:S01]  /*1840*/  IMAD.IADD R3, R9, 0x1, R14 ;  /* 0x0000000109037824 */ /* 0x002fe200078e020e */
[----:B------:R3:W-:Y:S01]  /*1850*/  LDGSTS.E.BYPASS.LTC128B.128 [R41+0x2080], [R6.64+0x80], !P1 ;  /* 0x0208008006297fae */ /* 0x0007e2000c901d4a */
[----:B------:R-:W-:Y:S01]  /*1860*/  IMAD.MOV.U32 R2, RZ, RZ, R8 ;  /* 0x000000ffff027224 */ /* 0x000fe200078e0008 */
[----:B------:R-:W-:Y:S01]  /*1870*/  LOP3.LUT P1, RZ, R29, 0x4, RZ, 0xc0, !PT ;  /* 0x000000041dff7812 */ /* 0x000fe2000782c0ff */
[----:B------:R-:W-:Y:S01]  /*1880*/  IMAD R0, R40, c[0x0][0x180], RZ ;  /* 0x0000600028007a24 */ /* 0x000fe200078e02ff */
[----:B------:R3:W-:Y:S01]  /*1890*/  LDGSTS.E.BYPASS.LTC128B.128 [R41+0x4080], [R6.64+0x100], !P0 ;  /* 0x0408010006297fae */ /* 0x0007e2000c101d4a */
[----:B------:R-:W-:-:S04]  /*18a0*/  IMAD.WIDE.U32 R2, R148, c[0x0][0x180], R2 ;  /* 0x0000600094027a25 */ /* 0x000fc800078e0002 */
[----:B------:R-:W-:Y:S01]  /*18b0*/  IMAD R0, R148, c[0x0][0x184], R0 ;  /* 0x0000610094007a24 */ /* 0x000fe200078e0200 */
[----:B------:R3:W-:Y:S01]  /*18c0*/  LDGSTS.E.BYPASS.LTC128B.128 [R41+0x6080], [R6.64+0x180], !P6 ;  /* 0x0608018006297fae */ /* 0x0007e2000f101d4a */
[----:B------:R-:W-:Y:S02]  /*18d0*/  LOP3.LUT P6, RZ, R22, 0x4, RZ, 0xc0, !PT ;  /* 0x0000000416ff7812 */ /* 0x000fe400078cc0ff */
[----:B------:R-:W-:Y:S01]  /*18e0*/  IMAD.IADD R3, R3, 0x1, R0 ;  /* 0x0000000103037824 */ /* 0x000fe200078e0200 */
[----:B------:R1:W-:Y:S01]  /*18f0*/  LDGSTS.E.BYPASS.LTC128B.128 [R41+0x1080], [R12.64], !P5 ;  /* 0x010800000c297fae */ /* 0x0003e2000e901d4a */
[----:B--2---:R-:W-:Y:S02]  /*1900*/  IMAD.IADD R5, R11, 0x1, R15 ;  /* 0x000000010b057824 */ /* 0x004fe400078e020f */
[----:B------:R-:W-:Y:S01]  /*1910*/  IMAD.MOV.U32 R4, RZ, RZ, R10 ;  /* 0x000000ffff047224 */ /* 0x000fe200078e000a */
[----:B------:R1:W-:Y:S01]  /*1920*/  LDGSTS.E.BYPASS.LTC128B.128 [R41+0x3080], [R12.64+0x80], !P4 ;  /* 0x030800800c297fae */ /* 0x0003e2000e101d4a */
[----:B------:R-:W-:-:S02]  /*1930*/  IMAD.SHL.U32 R0, R29, 0x40, RZ ;  /* 0x000000401d007824 */ /* 0x000fc400078e00ff */
[----:B------:R-:W-:Y:S01]  /*1940*/  IMAD.WIDE.U32 R8, R148, c[0x0][0x210], R4 ;  /* 0x0000840094087a25 */ /* 0x000fe200078e0004 */
[----:B------:R-:W-:Y:S01]  /*1950*/  LEA.HI R5, R27, R21, RZ, 0x1 ;  /* 0x000000151b057211 */ /* 0x000fe200078f08ff */
[----:B------:R1:W-:Y:S01]  /*1960*/  LDGSTS.E.BYPASS.LTC128B.128 [R41+0x5080], [R12.64+0x100], !P3 ;  /* 0x050801000c297fae */ /* 0x0003e2000d901d4a */
[----:B------:R-:W-:Y:S01]  /*1970*/  LOP3.LUT R0, R0, 0x1c0, RZ, 0xc0, !PT ;  /* 0x000001c000007812 */ /* 0x000fe200078ec0ff */
[----:B------:R-:W-:Y:S01]  /*1980*/  IMAD.SHL.U32 R10, R23, 0x8, RZ ;  /* 0x00000008170a7824 */ /* 0x000fe200078e00ff */
[----:B------:R-:W-:Y:S01]  /*1990*/  LOP3.LUT R5, R5, 0xfffffffe, RZ, 0xc0, !PT ;  /* 0xfffffffe05057812 */ /* 0x000fe200078ec0ff */
[----:B------:R-:W-:Y:S01]  /*19a0*/  IMAD R15, R40, c[0x0][0x210], RZ ;  /* 0x00008400280f7a24 */ /* 0x000fe200078e02ff */
[----:B------:R-:W-:Y:S01]  /*19b0*/  LOP3.LUT R4, R34, 0x3ffffffc, RZ, 0xc0, !PT ;  /* 0x3ffffffc22047812 */ /* 0x000fe200078ec0ff */
[----:B------:R1:W-:Y:S01]  /*19c0*/  LDGSTS.E.BYPASS.LTC128B.128 [R41+0x7080], [R12.64+0x180], !P2 ;  /* 0x070801800c297fae */ /* 0x0003e2000d101d4a */
[----:B------:R-:W-:Y:S01]  /*19d0*/  LOP3.LUT R18, R10, 0x18, RZ, 0xc0, !PT ;  /* 0x000000180a127812 */ /* 0x000fe200078ec0ff */
[----:B------:R-:W-:Y:S01]  /*19e0*/  IMAD.IADD R19, R21, 0x1, -R5 ;  /* 0x0000000115137824 */ /* 0x000fe200078e0a05 */
[----:B------:R-:W-:Y:S01]  /*19f0*/  SHF.R.U32.HI R10, RZ, 0x3, R0 ;  /* 0x00000003ff0a7819 */ /* 0x000fe20000011600 */
[----:B------:R-:W-:Y:S01]  /*1a00*/  IMAD R11, R26, c[0x0][0x188], RZ ;  /* 0x000062001a0b7a24 */ /* 0x000fe200078e02ff */
[----:B------:R-:W0:Y:S01]  /*1a10*/  LDGDEPBAR ;  /* 0x00000000000079af */ /* 0x000e220000000000 */
[----:B------:R-:W-:Y:S01]  /*1a20*/  IMAD R15, R148, c[0x0][0x214], R15 ;  /* 0x00008500940f7a24 */ /* 0x000fe200078e020f */
[----:B------:R-:W-:Y:S01]  /*1a30*/  LOP3.LUT R0, R10, R0, R18, 0x1e, !PT ;  /* 0x000000000a007212 */ /* 0x000fe200078e1e12 */
[----:B------:R-:W-:Y:S01]  /*1a40*/  IMAD.IADD R14, R152, 0x1, -R4 ;  /* 0x00000001980e7824 */ /* 0x000fe200078e0a04 */
[----:B------:R-:W-:Y:S01]  /*1a50*/  ISETP.GE.AND P3, PT, R16, c[0x0][0x16c], PT ;  /* 0x00005b0010007a0c */ /* 0x000fe20003f66270 */
[----:B------:R-:W-:-:S02]  /*1a60*/  IMAD.SHL.U32 R20, R19, 0x400, RZ ;  /* 0x0000040013147824 */ /* 0x000fc400078e00ff */
[C---:B------:R-:W-:Y:S02]  /*1a70*/  IMAD R11, R31.reuse, c[0x0][0x18c], R11 ;  /* 0x000063001f0b7a24 */ /* 0x040fe400078e020b */
[----:B------:R-:W-:-:S04]  /*1a80*/  IMAD.WIDE.U32 R4, R31, c[0x0][0x188], R2 ;  /* 0x000062001f047a25 */ /* 0x000fc800078e0002 */
[----:B------:R-:W-:Y:S01]  /*1a90*/  IMAD.SHL.U32 R10, R22, 0x40, RZ ;  /* 0x00000040160a7824 */ /* 0x000fe200078e00ff */
[----:B------:R-:W-:Y:S01]  /*1aa0*/  LEA R48, P0, R4, c[0x0][0x160], 0x1 ;  /* 0x0000580004307a11 */ /* 0x000fe200078008ff */
[----:B------:R-:W-:Y:S02]  /*1ab0*/  IMAD R2, R14, 0x2, R20 ;  /* 0x000000020e027824 */ /* 0x000fe400078e0214 */
[----:B------:R-:W-:Y:S01]  /*1ac0*/  IMAD.IADD R3, R9, 0x1, R15 ;  /* 0x0000000109037824 */ /* 0x000fe200078e020f */
[----:B------:R-:W-:Y:S01]  /*1ad0*/  LOP3.LUT R10, R10, 0x1c0, RZ, 0xc0, !PT ;  /* 0x000001c00a0a7812 */ /* 0x000fe200078ec0ff */
[----:B------:R-:W-:Y:S02]  /*1ae0*/  IMAD.IADD R9, R5, 0x1, R11 ;  /* 0x0000000105097824 */ /* 0x000fe400078e020b */
[----:B------:R-:W-:Y:S01]  /*1af0*/  IMAD.IADD R5, R2, 0x1, R0 ;  /* 0x0000000102057824 */ /* 0x000fe200078e0200 */
[----:B------:R-:W-:Y:S01]  /*1b00*/  SHF.R.U32.HI R14, RZ, 0x3, R10 ;  /* 0x00000003ff0e7819 */ /* 0x000fe2000001160a */
[----:B------:R-:W-:Y:S01]  /*1b10*/  IMAD R0, R26, c[0x0][0x218], RZ ;  /* 0x000086001a007a24 */ /* 0x000fe200078e02ff */
[----:B------:R-:W-:Y:S01]  /*1b20*/  LEA.HI.X R49, R4, c[0x0][0x164], R9, 0x1, P0 ;  /* 0x0000590004317a11 */ /* 0x000fe200000f0c09 */
[----:B------:R-:W-:Y:S01]  /*1b30*/  IMAD.SHL.U32 R44, R5, 0x2, RZ ;  /* 0x00000002052c7824 */ /* 0x000fe200078e00ff */
[----:B------:R-:W-:Y:S01]  /*1b40*/  LOP3.LUT R4, R10, 0x8, R36, 0xf8, !PT ;  /* 0x000000080a047812 */ /* 0x000fe200078ef824 */
[----:B------:R-:W-:Y:S01]  /*1b50*/  IMAD.MOV.U32 R2, RZ, RZ, R8 ;  /* 0x000000ffff027224 */ /* 0x000fe200078e0008 */
[----:B------:R-:W-:-:S04]  /*1b60*/  DEPBAR.LE SB0, 0x1 ;  /* 0x000080400000791a */ /* 0x000fc80000000000 */
[C---:B---3--:R-:W-:Y:S01]  /*1b70*/  IMAD R7, R31.reuse, c[0x0][0x21c], R0 ;  /* 0x000087001f077a24 */ /* 0x048fe200078e0200 */
[----:B------:R-:W-:Y:S01]  /*1b80*/  LOP3.LUT R0, R4, R14, RZ, 0x3c, !PT ;  /* 0x0000000e04007212 */ /* 0x000fe200078e3cff */
[----:B------:R-:W-:Y:S01]  /*1b90*/  IMAD R6, R30, 0x800, R39 ;  /* 0x000008001e067824 */ /* 0x000fe200078e0227 */
[C---:B------:R-:W-:Y:S01]  /*1ba0*/  IADD3 R8, R44.reuse, 0x14180, RZ ;  /* 0x000141802c087810 */ /* 0x040fe20007ffe0ff */
[----:B------:R-:W-:Y:S01]  /*1bb0*/  IMAD.WIDE.U32 R4, R31, c[0x0][0x218], R2 ;  /* 0x000086001f047a25 */ /* 0x000fe200078e0002 */
[----:B------:R-:W-:Y:S01]  /*1bc0*/  STL.64 [R1+0x78], R48 ;  /* 0x0000783001007387 */ /* 0x000fe20000100a00 */
[----:B------:R-:W-:Y:S02]  /*1bd0*/  IADD3 R9, R44, 0x141c0, RZ ;  /* 0x000141c02c097810 */ /* 0x000fe40007ffe0ff */
[----:B------:R-:W-:Y:S01]  /*1be0*/  IMAD.IADD R2, R6, 0x1, R0 ;  /* 0x0000000106027824 */ /* 0x000fe200078e0200 */
[----:B------:R2:W-:Y:S01]  /*1bf0*/  STL [R1+0x60], R44 ;  /* 0x0000602c01007387 */ /* 0x0005e20000100800 */
[----:B------:R-:W-:Y:S01]  /*1c00*/  @P1 IADD3 R9, R8, -0x40, RZ ;  /* 0xffffffc008091810 */ /* 0x000fe20007ffe0ff */
[----:B------:R-:W-:Y:S01]  /*1c10*/  IMAD.IADD R0, R5, 0x1, R7 ;  /* 0x0000000105007824 */ /* 0x000fe200078e0207 */
[----:B------:R-:W-:Y:S01]  /*1c20*/  SHF.R.S32.HI R3, RZ, 0x1f, R23 ;  /* 0x0000001fff037819 */ /* 0x000fe20000011417 */
[----:B------:R-:W-:Y:S01]  /*1c30*/  IMAD.SHL.U32 R2, R2, 0x2, RZ ;  /* 0x0000000202027824 */ /* 0x000fe200078e00ff */
[----:B------:R-:W-:Y:S01]  /*1c40*/  BAR.SYNC.DEFER_BLOCKING 0x0 ;  /* 0x0000000000007b1d */ /* 0x000fe20000010000 */
[----:B------:R-:W-:Y:S01]  /*1c50*/  LOP3.LUT P0, RZ, R22, 0x2, RZ, 0xc0, !PT ;  /* 0x0000000216ff7812 */ /* 0x000fe2000780c0ff */
[----:B------:R-:W-:Y:S01]  /*1c60*/  IMAD.IADD R5, R25, 0x1, R17 ;  /* 0x0000000119057824 */ /* 0x000fe200078e0211 */
[----:B------:R-:W-:Y:S01]  /*1c70*/  SEL R17, RZ, 0x1, P3 ;  /* 0x00000001ff117807 */ /* 0x000fe20001800000 */
[----:B------:R-:W-:Y:S01]  /*1c80*/  IMAD R26, R26, c[0x0][0x240], RZ ;  /* 0x000090001a1a7a24 */ /* 0x000fe200078e02ff */
[----:B------:R-:W-:Y:S01]  /*1c90*/  ISETP.GE.AND P3, PT, R33, c[0x0][0x16c], PT ;  /* 0x00005b0021007a0c */ /* 0x000fe20003f66270 */
[----:B------:R3:W-:Y:S02]  /*1ca0*/  STL [R1+0x68], R9 ;  /* 0x0000680901007387 */ /* 0x0007e40000100800 */
[----:B------:R-:W-:Y:S01]  /*1cb0*/  IMAD R148, R31, c[0x0][0x244], R26 ;  /* 0x000091001f947a24 */ /* 0x000fe200078e021a */
[----:B------:R-:W-:-:S02]  /*1cc0*/  SEL R15, RZ, 0x4, P3 ;  /* 0x00000004ff0f7807 */ /* 0x000fc40001800000 */
[----:B------:R-:W-:Y:S02]  /*1cd0*/  ISETP.GE.AND P3, PT, R33, c[0x0][0x1fc], PT ;  /* 0x00007f0021007a0c */ /* 0x000fe40003f66270 */
[----:B--2---:R-:W-:-:S04]  /*1ce0*/  LEA R44, P1, R4, c[0x0][0x1f0], 0x1 ;  /* 0x00007c00042c7a11 */ /* 0x004fc800078208ff */
[----:B------:R-:W-:Y:S01]  /*1cf0*/  LEA.HI.X R45, R4, c[0x0][0x1f4], R0, 0x1, P1 ;  /* 0x00007d00042d7a11 */ /* 0x000fe200008f0c00 */
[----:B------:R-:W2:Y:S01]  /*1d00*/  LDSM.16.M88.4 R164, [R2+0x8080] ;  /* 0x0080800002a4783b */ /* 0x000ea20000000200 */
[----:B------:R-:W-:Y:S01]  /*1d10*/  LEA.HI R0, R3, R23, RZ, 0x2 ;  /* 0x0000001703007211 */ /* 0x000fe200078f10ff */
[----:B------:R-:W-:Y:S01]  /*1d20*/  IMAD.MOV.U32 R3, RZ, RZ, 0x40 ;  /* 0x00000040ff037424 */ /* 0x000fe200078e00ff */
[----:B------:R-:W-:Y:S01]  /*1d30*/  ISETP.LT.AND P1, PT, R50, UR9, PT ;  /* 0x0000000932007c0c */ /* 0x000fe2000bf21270 */
[----:B------:R-:W4:Y:S01]  /*1d40*/  LDSM.16.M88.4 R180, [R2+0xa080] ;  /* 0x00a0800002b4783b */ /* 0x000f220000000200 */
[----:B------:R-:W-:Y:S01]  /*1d50*/  LOP3.LUT R6, R0, 0xfffffffc, RZ, 0xc0, !PT ;  /* 0xfffffffc00067812 */ /* 0x000fe200078ec0ff */
[----:B------:R-:W-:Y:S01]  /*1d60*/  IMAD.MOV.U32 R4, RZ, RZ, R24 ;  /* 0x000000ffff047224 */ /* 0x000fe200078e0018 */
[----:B------:R-:W-:Y:S01]  /*1d70*/  SEL R0, R149, 0xffffffe0, !P0 ;  /* 0xffffffe095007807 */ /* 0x000fe20004000000 */
[----:B------:R-:W1:Y:S01]  /*1d80*/  LDSM.16.M88.4 R196, [R2+0xc080] ;  /* 0x00c0800002c4783b */ /* 0x000e620000000200 */
[----:B------:R-:W-:Y:S01]  /*1d90*/  SEL R3, R3, 0xffffffc0, !P6 ;  /* 0xffffffc003037807 */ /* 0x000fe20007000000 */
[----:B------:R-:W-:Y:S01]  /*1da0*/  IMAD.IADD R23, R23, 0x1, -R6 ;  /* 0x0000000117177824 */ /* 0x000fe200078e0a06 */
[----:B------:R-:W-:Y:S01]  /*1db0*/  ISETP.GE.OR P2, PT, R16, c[0x0][0x16c], !P1 ;  /* 0x00005b0010007a0c */ /* 0x000fe20004f46670 */
[C---:B---3--:R-:W-:Y:S01]  /*1dc0*/  IMAD.IADD R9, R2.reuse, 0x1, R0 ;  /* 0x0000000102097824 */ /* 0x048fe200078e0200 */
[----:B------:R-:W3:Y:S01]  /*1dd0*/  LDSM.16.M88.4 R212, [R2+0xe080] ;  /* 0x00e0800002d4783b */ /* 0x000ee20000000200 */
[----:B------:R-:W-:Y:S01]  /*1de0*/  IMAD.IADD R8, R2, 0x1, R3 ;  /* 0x0000000102087824 */ /* 0x000fe200078e0203 */
[----:B------:R-:W-:Y:S01]  /*1df0*/  ISETP.GE.OR P6, PT, R32, c[0x0][0x16c], !P1 ;  /* 0x00005b0020007a0c */ /* 0x000fe20004fc6670 */
[----:B------:R-:W-:Y:S01]  /*1e00*/  IMAD.IADD R7, R3, 0x1, R9 ;  /* 0x0000000103077824 */ /* 0x000fe200078e0209 */
[----:B------:R-:W1:Y:S01]  /*1e10*/  LDSM.16.M88.4 R168, [R9+0x8080] ;  /* 0x0080800009a8783b */ /* 0x000e620000000200 */
[----:B------:R-:W-:Y:S01]  /*1e20*/  ISETP.GE.OR P5, PT, R33, c[0x0][0x16c], !P1 ;  /* 0x00005b0021007a0c */ /* 0x000fe20004fa6670 */
[----:B------:R-:W-:Y:S01]  /*1e30*/  IMAD.WIDE.U32 R150, R31, c[0x0][0x240], R4 ;  /* 0x000090001f967a25 */ /* 0x000fe200078e0004 */
[----:B------:R-:W-:Y:S01]  /*1e40*/  LOP3.LUT R0, R27, 0xffffffe0, RZ, 0xc0, !PT ;  /* 0xffffffe01b007812 */ /* 0x000fe200078ec0ff */
[----:B------:R-:W1:Y:S01]  /*1e50*/  LDSM.16.M88.4 R172, [R8+0x8080] ;  /* 0x0080800008ac783b */ /* 0x000e620000000200 */
[----:B------:R-:W-:Y:S01]  /*1e60*/  ISETP.GE.OR P4, PT, R28, c[0x0][0x16c], !P1 ;  /* 0x00005b001c007a0c */ /* 0x000fe20004f86670 */
[----:B------:R-:W-:Y:S01]  /*1e70*/  IMAD.SHL.U32 R4, R19, 0x10, RZ ;  /* 0x0000001013047824 */ /* 0x000fe200078e00ff */
[----:B------:R-:W-:Y:S01]  /*1e80*/  ISETP.GE.AND P0, PT, R16, c[0x0][0x1fc], PT ;  /* 0x00007f0010007a0c */ /* 0x000fe20003f06270 */
[----:B------:R-:W1:Y:S01]  /*1e90*/  LDSM.16.M88.4 R176, [R7+0x8080] ;  /* 0x0080800007b0783b */ /* 0x000e620000000200 */
[----:B------:R-:W-:Y:S01]  /*1ea0*/  IMAD.IADD R0, R152, 0x1, -R0 ;  /* 0x0000000198007824 */ /* 0x000fe200078e0a00 */
[----:B------:R-:W-:Y:S01]  /*1eb0*/  CS2R R50, SRZ ;  /* 0x0000000000327805 */ /* 0x000fe2000001ff00 */
[----:B------:R-:W-:Y:S01]  /*1ec0*/  LOP3.LUT R10, R10, 0x10, R4, 0xf8, !PT ;  /* 0x000000100a0a7812 */ /* 0x000fe200078ef804 */
[----:B------:R-:W1:Y:S01]  /*1ed0*/  LDSM.16.M88.4 R184, [R9+0xa080] ;  /* 0x00a0800009b8783b */ /* 0x000e620000000200 */
[----:B------:R-:W-:Y:S01]  /*1ee0*/  CS2R R26, SRZ ;  /* 0x00000000001a7805 */ /* 0x000fe2000001ff00 */
[----:B------:R-:W-:-:S02]  /*1ef0*/  CS2R R24, SRZ ;  /* 0x0000000000187805 */ /* 0x000fc4000001ff00 */
        /* <DEDUP_REMOVED lines=8> */
[----:B------:R-:W-:Y:S06]  /*1f80*/  BAR.SYNC.DEFER_BLOCKING 0x0 ;  /* 0x0000000000007b1d */ /* 0x000fec0000010000 */
[----:B------:R-:W-:Y:S04]  /*1f90*/  STL.64 [R1+0x70], R44 ;  /* 0x0000702c01007387 */ /* 0x000fe80000100a00 */
[----:B------:R2:W-:Y:S04]  /*1fa0*/  STL [R1+0x28], R2 ;  /* 0x0000280201007387 */ /* 0x0005e80000100800 */
[----:B------:R1:W-:Y:S04]  /*1fb0*/  STL [R1+0x2c], R9 ;  /* 0x00002c0901007387 */ /* 0x0003e80000100800 */
[----:B------:R3:W-:Y:S04]  /*1fc0*/  STL [R1+0x34], R8 ;  /* 0x0000340801007387 */ /* 0x0007e80000100800 */
[----:B------:R4:W-:Y:S04]  /*1fd0*/  STL [R1+0x30], R7 ;  /* 0x0000300701007387 */ /* 0x0009e80000100800 */
[----:B------:R-:W-:Y:S01]  /*1fe0*/  @!PT LDS RZ, [RZ] ;  /* 0x00000000fffff984 */ /* 0x000fe20000000800 */
[----:B------:R-:W-:Y:S01]  /*1ff0*/  @!PT LDS RZ, [RZ] ;  /* 0x00000000fffff984 */ /* 0x000fe20000000800 */
[----:B------:R-:W-:Y:S01]  /*2000*/  @!PT LDS RZ, [RZ] ;  /* 0x00000000fffff984 */ /* 0x000fe20000000800 */
[----:B------:R4:W-:Y:S01]  /*2010*/  LDGSTS.E.BYPASS.LTC128B.128 [R41+0x8080], [R48.64], !P2 ;  /* 0x0808000030297fae */ /* 0x0009e2000d101d4a */
[----:B------:R-:W-:-:S02]  /*2020*/  ISETP.GE.OR P2, PT, R16, c[0x0][0x1fc], !P1 ;  /* 0x00007f0010007a0c */ /* 0x000fc40004f46670 */
[----:B------:R-:W-:Y:S01]  /*2030*/  SEL R16, RZ, 0x1, P0 ;  /* 0x00000001ff107807 */ /* 0x000fe20000000000 */
[----:B------:R4:W-:Y:S01]  /*2040*/  LDGSTS.E.BYPASS.LTC128B.128 [R41+0x9080], [R48.64+0x80], !P6 ;  /* 0x0908008030297fae */ /* 0x0009e2000f101d4a */
[----:B------:R-:W-:Y:S02]  /*2050*/  ISETP.GE.AND P0, PT, R28, c[0x0][0x1fc], PT ;  /* 0x00007f001c007a0c */ /* 0x000fe40003f06270 */
[----:B------:R-:W-:Y:S01]  /*2060*/  ISETP.GE.OR P6, PT, R32, c[0x0][0x1fc], !P1 ;  /* 0x00007f0020007a0c */ /* 0x000fe20004fc6670 */
[----:B------:R4:W-:Y:S01]  /*2070*/  LDGSTS.E.BYPASS.LTC128B.128 [R41+0xa080], [R48.64+0x100], !P5 ;  /* 0x0a08010030297fae */ /* 0x0009e2000e901d4a */
[----:B--2---:R-:W-:Y:S02]  /*2080*/  LOP3.LUT R2, R38, 0xfffffff0, RZ, 0xc0, !PT ;  /* 0xfffffff026027812 */ /* 0x004fe400078ec0ff */
[----:B------:R-:W-:Y:S01]  /*2090*/  ISETP.GE.AND P5, PT, R32, c[0x0][0x16c], PT ;  /* 0x00005b0020007a0c */ /* 0x000fe20003fa6270 */
[----:B------:R2:W-:Y:S01]  /*20a0*/  LDGSTS.E.BYPASS.LTC128B.128 [R41+0xb080], [R48.64+0x180], !P4 ;  /* 0x0b08018030297fae */ /* 0x0005e2000e101d4a */
[----:B-1----:R-:W-:Y:S01]  /*20b0*/  SHF.R.S32.HI R9, RZ, 0x1f, R0 ;  /* 0x0000001fff097819 */ /* 0x002fe20000011400 */
[----:B------:R-:W-:Y:S01]  /*20c0*/  IMAD.IADD R2, R152, 0x1, -R2 ;  /* 0x0000000198027824 */ /* 0x000fe200078e0a02 */
[----:B------:R-:W-:Y:S01]  /*20d0*/  SEL R11, RZ, 0xffffffff, P5 ;  /* 0xffffffffff0b7807 */ /* 0x000fe20002800000 */
[----:B------:R-:W-:Y:S01]  /*20e0*/  STL.64 [R1+0x80], R150 ;  /* 0x0000809601007387 */ /* 0x000fe20000100a00 */
[----:B------:R-:W-:Y:S01]  /*20f0*/  LEA.HI R5, R9, R0, RZ, 0x2 ;  /* 0x0000000009057211 */ /* 0x000fe200078f10ff */
[----:B---3--:R-:W-:Y:S01]  /*2100*/  IMAD.SHL.U32 R8, R30, 0x20, RZ ;  /* 0x000000201e087824 */ /* 0x008fe200078e00ff */
[----:B------:R-:W-:Y:S01]  /*2110*/  SHF.R.S32.HI R6, RZ, 0x1f, R2 ;  /* 0x0000001fff067819 */ /* 0x000fe20000011402 */
[----:B------:R-:W-:Y:S01]  /*2120*/  IMAD.SHL.U32 R11, R11, 0x2, RZ ;  /* 0x000000020b0b7824 */ /* 0x000fe200078e00ff */
[----:B------:R-:W-:Y:S01]  /*2130*/  ISETP.GE.AND P4, PT, R32, c[0x0][0x1fc], PT ;  /* 0x00007f0020007a0c */ /* 0x000fe20003f86270 */
[----:B------:R-:W-:Y:S01]  /*2140*/  CS2R R38, SRZ ;  /* 0x0000000000267805 */ /* 0x000fe2000001ff00 */
[----:B------:R-:W-:-:S02]  /*2150*/  LEA.HI R6, R6, R2, RZ, 0x3 ;  /* 0x0000000206067211 */ /* 0x000fc400078f18ff */
[----:B------:R-:W-:Y:S02]  /*2160*/  ISETP.GE.AND P5, PT, R28, c[0x0][0x16c], PT ;  /* 0x00005b001c007a0c */ /* 0x000fe40003fa6270 */
[C---:B----4-:R-:W-:Y:S01]  /*2170*/  LOP3.LUT R7, R6.reuse, 0xfffffff8, RZ, 0xc0, !PT ;  /* 0xfffffff806077812 */ /* 0x050fe200078ec0ff */
[----:B------:R-:W-:Y:S01]  /*2180*/  IMAD.SHL.U32 R6, R6, 0x40, RZ ;  /* 0x0000004006067824 */ /* 0x000fe200078e00ff */
[----:B------:R-:W-:Y:S02]  /*2190*/  SEL R12, RZ, 0xffffffff, P4 ;  /* 0xffffffffff0c7807 */ /* 0x000fe40002000000 */
[----:B------:R-:W-:Y:S01]  /*21a0*/  LOP3.LUT R9, R18, 0x20, R8, 0xf8, !PT ;  /* 0x0000002012097812 */ /* 0x000fe200078ef808 */
[----:B------:R-:W-:Y:S01]  /*21b0*/  IMAD.IADD R2, R2, 0x1, -R7 ;  /* 0x0000000102027824 */ /* 0x000fe200078e0a07 */
[----:B------:R-:W-:Y:S01]  /*21c0*/  LOP3.LUT R7, R5, 0xfffffffc, RZ, 0xc0, !PT ;  /* 0xfffffffc05077812 */ /* 0x000fe200078ec0ff */
[----:B------:R-:W-:Y:S01]  /*21d0*/  IMAD R8, R23, -0x8, R35 ;  /* 0xfffffff817087824 */ /* 0x000fe200078e0223 */
[----:B------:R-:W-:Y:S01]  /*21e0*/  LEA.HI R5, R5, R4, RZ, 0x1e ;  /* 0x0000000405057211 */ /* 0x000fe200078ff0ff */
[----:B------:R-:W-:Y:S01]  /*21f0*/  IMAD.SHL.U32 R4, R12, 0x2, RZ ;  /* 0x000000020c047824 */ /* 0x000fe200078e00ff */
[----:B------:R-:W-:Y:S01]  /*2200*/  ISETP.GT.AND P4, PT, R152, 0x7, PT ;  /* 0x000000079800780c */ /* 0x000fe20003f84270 */
[----:B------:R-:W-:Y:S01]  /*2210*/  IMAD.IADD R7, R0, 0x1, -R7 ;  /* 0x0000000100077824 */ /* 0x000fe200078e0a07 */
[----:B------:R-:W-:Y:S01]  /*2220*/  LOP3.LUT R0, R10, 0x8, R36, 0xf8, !PT ;  /* 0x000000080a007812 */ /* 0x000fe200078ef824 */
[----:B------:R1:W-:Y:S01]  /*2230*/  STL [R1+0x64], R5 ;  /* 0x0000640501007387 */ /* 0x0003e20000100800 */
[----:B------:R-:W-:Y:S01]  /*2240*/  SEL R13, RZ, 0x8, P5 ;  /* 0x00000008ff0d7807 */ /* 0x000fe20002800000 */
[----:B------:R-:W-:Y:S01]  /*2250*/  IMAD R10, R7, -0x2, R8 ;  /* 0xfffffffe070a7824 */ /* 0x000fe200078e0208 */
[----:B------:R-:W-:Y:S01]  /*2260*/  LOP3.LUT R8, R0, R14, RZ, 0x3c, !PT ;  /* 0x0000000e00087212 */ /* 0x000fe200078e3cff */
[----:B--2---:R-:W-:Y:S01]  /*2270*/  CS2R R48, SRZ ;  /* 0x0000000000307805 */ /* 0x004fe2000001ff00 */
[----:B------:R-:W-:Y:S01]  /*2280*/  LOP3.LUT R4, R4, 0x2, R16, 0xe2, !PT ;  /* 0x0000000204047812 */ /* 0x000fe200078ee210 */
[----:B------:R-:W-:Y:S01]  /*2290*/  CS2R R36, SRZ ;  /* 0x0000000000247805 */ /* 0x000fe2000001ff00 */
[----:B------:R-:W-:Y:S01]  /*22a0*/  SEL R7, RZ, 0x4, P3 ;  /* 0x00000004ff077807 */ /* 0x000fe20001800000 */
[----:B------:R-:W-:Y:S01]  /*22b0*/  CS2R R34, SRZ ;  /* 0x0000000000227805 */ /* 0x000fe2000001ff00 */
[----:B------:R-:W-:Y:S01]  /*22c0*/  LOP3.LUT P3, RZ, R2, 0x4, RZ, 0xc0, !PT ;  /* 0x0000000402ff7812 */ /* 0x000fe2000786c0ff */
[----:B------:R-:W-:Y:S01]  /*22d0*/  CS2R R22, SRZ ;  /* 0x0000000000167805 */ /* 0x000fe2000001ff00 */
[----:B------:R-:W-:-:S02]  /*22e0*/  LOP3.LUT R6, R6, 0xfffffe00, RZ, 0xc0, !PT ;  /* 0xfffffe0006067812 */ /* 0x000fc400078ec0ff */
[----:B------:R-:W-:Y:S02]  /*22f0*/  ISETP.GE.OR P5, PT, R33, c[0x0][0x1fc], !P1 ;  /* 0x00007f0021007a0c */ /* 0x000fe40004fa6670 */
[----:B------:R-:W-:Y:S01]  /*2300*/  ISETP.GE.OR P1, PT, R28, c[0x0][0x1fc], !P1 ;  /* 0x00007f001c007a0c */ /* 0x000fe20004f26670 */
[----:B------:R-:W-:Y:S01]  /*2310*/  CS2R R32, SRZ ;  /* 0x0000000000207805 */ /* 0x000fe2000001ff00 */
[----:B------:R-:W-:Y:S01]  /*2320*/  CS2R R28, SRZ ;  /* 0x00000000001c7805 */ /* 0x000fe2000001ff00 */
        /* <DEDUP_REMOVED lines=15> */
[----:B-1----:R-:W-:Y:S01]  /*2420*/  CS2R R46, SRZ ;  /* 0x00000000002e7805 */ /* 0x002fe2000001ff00 */
[----:B--2---:R-:W-:Y:S01]  /*2430*/  IMAD.SHL.U32 R0, R2, 0x40, RZ ;  /* 0x0000004002007824 */ /* 0x004fe200078e00ff */
[----:B------:R-:W-:Y:S01]  /*2440*/  LOP3.LUT R2, R5, R4, R7, 0xfe, !PT ;  /* 0x0000000405027212 */ /* 0x000fe200078efe07 */
[----:B------:R-:W-:Y:S02]  /*2450*/  IMAD.SHL.U32 R5, R30, 0x8, RZ ;  /* 0x000000081e057824 */ /* 0x000fe400078e00ff */
[----:B------:R-:W-:Y:S01]  /*2460*/  IMAD.SHL.U32 R4, R21, 0x8, RZ ;  /* 0x0000000815047824 */ /* 0x000fe200078e00ff */
[----:B------:R-:W-:Y:S01]  /*2470*/  LOP3.LUT R0, R0, 0x1c0, RZ, 0xc0, !PT ;  /* 0x000001c000007812 */ /* 0x000fe200078ec0ff */
[----:B------:R1:W-:Y:S03]  /*2480*/  STL [R1+0x58], R2 ;  /* 0x0000580201007387 */ /* 0x0003e60000100800 */
[----:B------:R-:W-:-:S02]  /*2490*/  LOP3.LUT R7, R0, 0x8, R5, 0xf8, !PT ;  /* 0x0000000800077812 */ /* 0x000fc400078ef805 */
        /* <DEDUP_REMOVED lines=24> */
[----:B------:R-:W-:-:S02]  /*2620*/  ISETP.GT.AND P2, PT, R10, 0x21, PT ;  /* 0x000000210a00780c */ /* 0x000fc40003f44270 */
[----:B------:R3:W-:Y:S04]  /*2630*/  STL [R1+0x38], R3 ;  /* 0x0000380301007387 */ /* 0x0007e80000100800 */
        /* <DEDUP_REMOVED lines=9> */
[----:B------:R-:W-:Y:S01]  /*26d0*/  ISETP.GT.AND P3, PT, R10, 0x20, PT ;  /* 0x000000200a00780c */ /* 0x000fe20003f64270 */
        /* <DEDUP_REMOVED lines=10> */
.L_x_134:
        /* <DEDUP_REMOVED lines=293> */
.L_x_132:
        /* <DEDUP_REMOVED lines=69> */
[----:B--2---:R-:W-:Y:S04]  /*3e20*/  LEA R4, P0, R4, R12, 0x6 ;  /* 0x0000000c04047211 */ /* 0x004fe800078030ff */
[----:B------:R-:W-:Y:S02]  /*3e30*/  LEA.HI.X R5, R6, R13, R5, 0x6, P0 ;  /* 0x0000000d06057211 */ /* 0x000fe400000f3405 */
[C---:B----4-:R-:W-:Y:S02]  /*3e40*/  LOP3.LUT P0, RZ, R7.reuse, 0x1, RZ, 0xc0, !PT ;  /* 0x0000000107ff7812 */ /* 0x050fe4000780c0ff */
[----:B------:R-:W-:Y:S02]  /*3e50*/  LOP3.LUT P1, RZ, R7, 0x2, RZ, 0xc0, !PT ;  /* 0x0000000207ff7812 */ /* 0x000fe4000782c0ff */
[C---:B------:R-:W-:Y:S02]  /*3e60*/  ISETP.GE.OR P0, PT, R11.reuse, UR5, !P0 ;  /* 0x000000050b007c0c */ /* 0x040fe4000c706670 */
[----:B------:R-:W-:Y:S11]  /*3e70*/  ISETP.GE.OR P1, PT, R11, UR5, !P1 ;  /* 0x000000050b007c0c */ /* 0x000ff6000cf26670 */
[----:B------:R-:W-:Y:S01]  /*3e80*/  @!PT LDS RZ, [RZ] ;  /* 0x00000000fffff984 */ /* 0x000fe20000000800 */
[----:B------:R-:W-:Y:S01]  /*3e90*/  @!PT LDS RZ, [RZ] ;  /* 0x00000000fffff984 */ /* 0x000fe20000000800 */
[----:B------:R-:W-:Y:S01]  /*3ea0*/  @!PT LDS RZ, [RZ] ;  /* 0x00000000fffff984 */ /* 0x000fe20000000800 */
[----:B---3--:R1:W-:Y:S01]  /*3eb0*/  LDGSTS.E.BYPASS.LTC128B.128 [R10+0x8080], [R4.64], !P0 ;  /* 0x08080000040a7fae */ /* 0x0083e2000c101d4a */
[----:B------:R-:W-:Y:S03]  /*3ec0*/  LOP3.LUT P0, RZ, R7, 0x4, RZ, 0xc0, !PT ;  /* 0x0000000407ff7812 */ /* 0x000fe6000780c0ff */
[----:B------:R1:W-:Y:S01]  /*3ed0*/  LDGSTS.E.BYPASS.LTC128B.128 [R10+0x9080], [R4.64+0x80], !P1 ;  /* 0x09080080040a7fae */ /* 0x0003e2000c901d4a */
[----:B------:R-:W-:Y:S02]  /*3ee0*/  ISETP.GE.OR P0, PT, R11, UR5, !P0 ;  /* 0x000000050b007c0c */ /* 0x000fe4000c706670 */
        /* <DEDUP_REMOVED lines=9> */
.L_x_133:
        /* <DEDUP_REMOVED lines=102> */
[----:B------:R-:W-:Y:S01]  /*45e0*/  FMUL.FTZ R84, R84, c[0x0][0x298] ;  /* 0x0000a60054547a20 */ /* 0x000fe20000410000 */
[----:B------:R-:W-:Y:S01]  /*45f0*/  PLOP3.LUT P1, PT, PT, PT, PT, 0x8, 0x0 ;  /* 0x000000000000781c */ /* 0x000fe20003f2e170 */
        /* <DEDUP_REMOVED lines=63> */
.L_x_131:
[----:B------:R-:W-:Y:S05]  /*49f0*/  @P1 EXIT ;  /* 0x000000000000194d */ /* 0x000fea0003800000 */
[----:B-1----:R-:W2:Y:S01]  /*4a00*/  LDL.LU R9, [R1+0x98] ;  /* 0x0000980001097983 */ /* 0x002ea20000300800 */
[----:B------:R-:W-:-:S04]  /*4a10*/  ISETP.NE.U32.AND P2, PT, RZ, c[0x0][0x360], PT ;  /* 0x0000d800ff007a0c */ /* 0x000fc80003f45070 */
[----:B------:R-:W-:-:S13]  /*4a20*/  ISETP.NE.AND.EX P2, PT, RZ, c[0x0][0x364], PT, P2 ;  /* 0x0000d900ff007a0c */ /* 0x000fda0003f45320 */
[----:B------:R-:W-:-:S04]  /*4a30*/  @P2 IMAD.MOV.U32 R2, RZ, RZ, 0x4 ;  /* 0x00000004ff022424 */ /* 0x000fc800078e00ff */
[----:B--2---:R-:W-:-:S05]  /*4a40*/  @P2 IMAD.WIDE R2, R9, R2, c[0x0][0x360] ;  /* 0x0000d80009022625 */ /* 0x004fca00078e0202 */
[----:B-----5:R1:W2:Y:S01]  /*4a50*/  @P2 LDG.E R0, [R2.64] ;  /* 0x0000000a02002981 */ /* 0x0202a2000c1e1900 */
[----:B------:R-:W3:Y:S01]  /*4a60*/  S2UR UR5, SR_CTAID.X ;  /* 0x00000000000579c3 */ /* 0x000ee20000002500 */
[----:B------:R-:W-:Y:S02]  /*4a70*/  IMAD.MOV.U32 R4, RZ, RZ, c[0x0][0x338] ;  /* 0x0000ce00ff047624 */ /* 0x000fe400078e00ff */
[----:B------:R-:W4:Y:S04]  /*4a80*/  S2R R5, SR_TID.X ;  /* 0x0000000000057919 */ /* 0x000f280000002100 */
[----:B------:R-:W-:Y:S01]  /*4a90*/  BAR.SYNC.DEFER_BLOCKING 0x1, 0x100 ;  /* 0x0044000000007b1d */ /* 0x000fe20000010000 */
[----:B------:R-:W-:-:S05]  /*4aa0*/  ISETP.NE.AND P0, PT, R4, 0x1, PT ;  /* 0x000000010400780c */ /* 0x000fca0003f05270 */
[----:B-1----:R-:W1:Y:S01]  /*4ab0*/  S2R R3, SR_CTAID.Y ;  /* 0x0000000000037919 */ /* 0x002e620000002600 */
[----:B---3--:R-:W-:Y:S01]  /*4ac0*/  USHF.L.U32 UR5, UR5, 0xe, URZ ;  /* 0x0000000e05057899 */ /* 0x008fe2000800063f */
[----:B----4-:R-:W-:-:S03]  /*4ad0*/  SHF.R.S32.HI R6, RZ, 0x1f, R5 ;  /* 0x0000001fff067819 */ /* 0x010fc60000011405 */
[----:B------:R-:W-:-:S03]  /*4ae0*/  USHF.R.S32.HI UR4, URZ, 0x1f, UR5 ;  /* 0x0000001f3f047899 */ /* 0x000fc60008011405 */
[----:B-1----:R-:W-:-:S04]  /*4af0*/  @P0 IMAD.HI.U32 R4, R3, c[0x0][0x33c], RZ ;  /* 0x0000cf0003040a27 */ /* 0x002fc800078e00ff */
[----:B--2---:R-:W-:-:S05]  /*4b00*/  @P2 IMAD R0, R9, 0x40, R0 ;  /* 0x0000004009002824 */ /* 0x004fca00078e0200 */
[----:B------:R-:W-:-:S04]  /*4b10*/  @P2 SHF.R.S32.HI R2, RZ, 0x1f, R0 ;  /* 0x0000001fff022819 */ /* 0x000fc80000011400 */
[----:B------:R-:W-:Y:S01]  /*4b20*/  @P2 LEA.HI R2, R2, R0, RZ, 0x6 ;  /* 0x0000000002022211 */ /* 0x000fe200078f30ff */
[----:B------:R-:W-:Y:S01]  /*4b30*/  IMAD.MOV.U32 R0, RZ, RZ, R3 ;  /* 0x000000ffff007224 */ /* 0x000fe200078e0003 */
[----:B------:R-:W-:Y:S02]  /*4b40*/  @P0 SHF.R.U32.HI R0, RZ, c[0x0][0x340], R4 ;  /* 0x0000d000ff000a19 */ /* 0x000fe40000011604 */
[----:B------:R-:W-:Y:S02]  /*4b50*/  @P2 SHF.L.U32 R2, R2, 0x8, RZ ;  /* 0x0000000802022819 */ /* 0x000fe400000006ff */
[----:B------:R-:W-:Y:S02]  /*4b60*/  SHF.R.S32.HI R4, RZ, 0x1f, R0 ;  /* 0x0000001fff047819 */ /* 0x000fe40000011400 */
[----:B------:R-:W-:-:S04]  /*4b70*/  @P2 LOP3.LUT R2, R2, 0xffffc000, RZ, 0xc0, !PT ;  /* 0xffffc00002022812 */ /* 0x000fc800078ec0ff */
[----:B------:R-:W-:Y:S02]  /*4b80*/  @P2 SHF.R.S32.HI R3, RZ, 0x1f, R2 ;  /* 0x0000001fff032819 */ /* 0x000fe40000011402 */
[----:B------:R-:W-:-:S06]  /*4b90*/  @!P2 CS2R R2, SRZ ;  /* 0x000000000002a805 */ /* 0x000fcc000001ff00 */
[----:B------:R-:W-:Y:S01]  /*4ba0*/  IADD3 R2, P1, P0, R2, UR5, R5 ;  /* 0x0000000502027c10 */ /* 0x000fe2000f83e005 */
[C---:B------:R-:W-:Y:S02]  /*4bb0*/  IMAD R5, R4.reuse, c[0x0][0x328], RZ ;  /* 0x0000ca0004057a24 */ /* 0x040fe400078e02ff */
[----:B------:R-:W-:Y:S01]  /*4bc0*/  IMAD R4, R4, c[0x0][0x300], RZ ;  /* 0x0000c00004047a24 */ /* 0x000fe200078e02ff */
[----:B------:R-:W-:Y:S01]  /*4bd0*/  IADD3.X R3, R3, UR4, R6, P1, P0 ;  /* 0x0000000403037c10 */ /* 0x000fe20008fe0406 */
[C---:B------:R-:W-:Y:S01]  /*4be0*/  IMAD R7, R0.reuse, c[0x0][0x32c], R5 ;  /* 0x0000cb0000077a24 */ /* 0x040fe200078e0205 */
[----:B------:R-:W-:Y:S01]  /*4bf0*/  SHF.R.S32.HI R6, RZ, 0x1f, R9 ;  /* 0x0000001fff067819 */ /* 0x000fe20000011409 */
[C---:B------:R-:W-:Y:S02]  /*4c00*/  IMAD R8, R0.reuse, c[0x0][0x304], R4 ;  /* 0x0000c10000087a24 */ /* 0x040fe400078e0204 */
[----:B------:R-:W-:-:S04]  /*4c10*/  IMAD.WIDE.U32 R4, R0, c[0x0][0x328], R2 ;  /* 0x0000ca0000047a25 */ /* 0x000fc800078e0002 */
[----:B------:R-:W-:Y:S01]  /*4c20*/  IMAD.WIDE.U32 R2, R0, c[0x0][0x300], R2 ;  /* 0x0000c00000027a25 */ /* 0x000fe200078e0002 */
[----:B------:R-:W-:Y:S02]  /*4c30*/  SEL R0, R6, RZ, !P2 ;  /* 0x000000ff06007207 */ /* 0x000fe40005000000 */
[----:B------:R-:W-:Y:S01]  /*4c40*/  SEL R6, R9, RZ, !P2 ;  /* 0x000000ff09067207 */ /* 0x000fe20005000000 */
[----:B------:R-:W-:Y:S01]  /*4c50*/  IMAD.IADD R5, R5, 0x1, R7 ;  /* 0x0000000105057824 */ /* 0x000fe200078e0207 */
[----:B------:R-:W-:Y:S01]  /*4c60*/  IADD3 R3, R3, R8, RZ ;  /* 0x0000000803037210 */ /* 0x000fe20007ffe0ff */
[C---:B------:R-:W-:Y:S02]  /*4c70*/  IMAD R10, R0.reuse, c[0x0][0x330], RZ ;  /* 0x0000cc00000a7a24 */ /* 0x040fe400078e02ff */
[----:B------:R-:W-:Y:S02]  /*4c80*/  IMAD R0, R0, c[0x0][0x308], RZ ;  /* 0x0000c20000007a24 */ /* 0x000fe400078e02ff */
[----:B------:R-:W-:-:S02]  /*4c90*/  IMAD R10, R6, c[0x0][0x334], R10 ;  /* 0x0000cd00060a7a24 */ /* 0x000fc400078e020a */
[----:B------:R-:W-:-:S04]  /*4ca0*/  IMAD.WIDE.U32 R8, R6, c[0x0][0x330], R4 ;  /* 0x0000cc0006087a25 */ /* 0x000fc800078e0004 */
[----:B------:R-:W-:Y:S01]  /*4cb0*/  IMAD R0, R6, c[0x0][0x30c], R0 ;  /* 0x0000c30006007a24 */ /* 0x000fe200078e0200 */
[----:B------:R-:W-:Y:S01]  /*4cc0*/  LEA R4, P1, R8, c[0x0][0x310], 0x2 ;  /* 0x0000c40008047a11 */ /* 0x000fe200078210ff */
[----:B------:R-:W-:-:S04]  /*4cd0*/  IMAD.WIDE.U32 R6, R6, c[0x0][0x308], R2 ;  /* 0x0000c20006067a25 */ /* 0x000fc800078e0002 */
[----:B------:R-:W-:Y:S01]  /*4ce0*/  IMAD.IADD R3, R9, 0x1, R10 ;  /* 0x0000000109037824 */ /* 0x000fe200078e020a */
[----:B------:R-:W-:Y:S02]  /*4cf0*/  IADD3 R0, R7, R0, RZ ;  /* 0x0000000007007210 */ /* 0x000fe40007ffe0ff */
[----:B------:R-:W-:Y:S02]  /*4d00*/  LEA R2, P0, R6, c[0x0][0x2e8], 0x2 ;  /* 0x0000ba0006027a11 */ /* 0x000fe400078010ff */
[----:B------:R-:W-:Y:S02]  /*4d10*/  LEA.HI.X R5, R8, c[0x0][0x314], R3, 0x2, P1 ;  /* 0x0000c50008057a11 */ /* 0x000fe400008f1403 */
[----:B------:R-:W-:-:S03]  /*4d20*/  LEA.HI.X R3, R6, c[0x0][0x2ec], R0, 0x2, P0 ;  /* 0x0000bb0006037a11 */ /* 0x000fc600000f1400 */
        /* <DEDUP_REMOVED lines=129> */
.L_x_135:
        /* <DEDUP_REMOVED lines=12> */
.L_x_1149:


//--------------------- .text._ZN7cutlass13device_kernelIN5flash19enable_sm80_to_sm89INS1_16FlashAttnBwdSm80INS1_25CollectiveMainloopBwdSm80ILi1ELi1EN4cute5tupleIJNS5_1CILi32EEENS7_ILi64EEENS7_ILi256EEEEEENS_6half_tEfNS_4arch4Sm80ELb0ELb1ELb0ELb0ELb0ELb0ELb0ELb0ELi2ELi2ELi2ELi1ELb1EEENS1_21CollectiveEpilogueBwdISB_SC_SE_Li256ELb0ELb0ELi4EEENS1_19SingleTileSchedulerILb0ELb0ELb0ELi64EEEEEEEEEvNT_6ParamsE --------------------------
	.section	.text._ZN7cutlass13device_kernelIN5flash19enable_sm80_to_sm89INS1_16FlashAttnBwdSm80INS1_25CollectiveMainloopBwdSm80ILi1ELi1EN4cute5tupleIJNS5_1CILi32EEENS7_ILi64EEENS7_ILi256EEEEEENS_6half_tEfNS_4arch4Sm80ELb0ELb1ELb0ELb0ELb0ELb0ELb0ELb0ELi2ELi2ELi2ELi1ELb1EEENS1_21CollectiveEpilogueBwdISB_SC_SE_Li256ELb0ELb0ELi4EEENS1_19SingleTileSchedulerILb0ELb0ELb0ELi64EEEEEEEEEvNT_6ParamsE,"ax",@progbits
	.sectioninfo	@"SHI_REGISTERS=255"
	.align	128
.text._ZN7cutlass13device_kernelIN5flash19enable_sm80_to_sm89INS1_16FlashAttnBwdSm80INS1_25CollectiveMainloopBwdSm80ILi1ELi1EN4cute5tupleIJNS5_1CILi32EEENS7_ILi64EEENS7_ILi256EEEEEENS_6half_tEfNS_4arch4Sm80ELb0ELb1ELb0ELb0ELb0ELb0ELb0ELb0ELi2ELi2ELi2ELi1ELb1EEENS1_21CollectiveEpilogueBwdISB_SC_SE_Li256ELb0ELb0ELi4EEENS1_19SingleTileSchedulerILb0ELb0ELb0ELi64EEEEEEEEEvNT_6ParamsE:
        .type           _ZN7cutlass13device_kernelIN5flash19enable_sm80_to_sm89INS1_16FlashAttnBwdSm80INS1_25CollectiveMainloopBwdSm80ILi1ELi1EN4cute5tupleIJNS5_1CILi32EEENS7_ILi64EEENS7_ILi256EEEEEENS_6half_tEfNS_4arch4Sm80ELb0ELb1ELb0ELb0ELb0ELb0ELb0ELb0ELi2ELi2ELi2ELi1ELb1EEENS1_21CollectiveEpilogueBwdISB_SC_SE_Li256ELb0ELb0ELi4EEENS1_19SingleTileSchedulerILb0ELb0ELb0ELi64EEEEEEEEEvNT_6ParamsE,@function
        .size           _ZN7cutlass13device_kernelIN5flash19enable_sm80_to_sm89INS1_16FlashAttnBwdSm80INS1_25CollectiveMainloopBwdSm80ILi1ELi1EN4cute5tupleIJNS5_1CILi32EEENS7_ILi64EEENS7_ILi256EEEEEENS_6half_tEfNS_4arch4Sm80ELb0ELb1ELb0ELb0ELb0ELb0ELb0ELb0ELi2ELi2ELi2ELi1ELb1EEENS1_21CollectiveEpilogueBwdISB_SC_SE_Li256ELb0ELb0ELi4EEENS1_19SingleTileSchedulerILb0ELb0ELb0ELi64EEEEEEEEEvNT_6ParamsE,(.L_x_1150 - _ZN7cutlass13device_kernelIN5flash19enable_sm80_to_sm89INS1_16FlashAttnBwdSm80INS1_25CollectiveMainloopBwdSm80ILi1ELi1EN4cute5tupleIJNS5_1CILi32EEENS7_ILi64EEENS7_ILi256EEEEEENS_6half_tEfNS_4arch4Sm80ELb0ELb1ELb0ELb0ELb0ELb0ELb0ELb0ELi2ELi2ELi2ELi1ELb1EEENS1_21CollectiveEpilogueBwdISB_SC_SE_Li256ELb0ELb0ELi4EEENS1_19SingleTileSchedulerILb0ELb0ELb0ELi64EEEEEEEEEvNT_6ParamsE)
        .other          _ZN7cutlass13device_kernelIN5flash19enable_sm80_to_sm89INS1_16FlashAttnBwdSm80INS1_25CollectiveMainloopBwdSm80ILi1ELi1EN4cute5tupleIJNS5_1CILi32EEENS7_ILi64EEENS7_ILi256EEEEEENS_6half_tEfNS_4arch4Sm80ELb0ELb1ELb0ELb0ELb0ELb0ELb0ELb0ELi2ELi2ELi2ELi1ELb1EEENS1_21CollectiveEpilogueBwdISB_SC_SE_Li256ELb0ELb0ELi4EEENS1_19SingleTileSchedulerILb0ELb0ELb0ELi64EEEEEEEEEvNT_6ParamsE,@"STO_CUDA_ENTRY STV_DEFAULT"
_ZN7cutlass13device_kernelIN5flash19enable_sm80_to_sm89INS1_16FlashAttnBwdSm80INS1_25CollectiveMainloopBwdSm80ILi1ELi1EN4cute5tupleIJNS5_1CILi32EEENS7_ILi64EEENS7_ILi256EEEEEENS_6half_tEfNS_4arch4Sm80ELb0ELb1ELb0ELb0ELb0ELb0ELb0ELb0ELi2ELi2ELi2ELi1ELb1EEENS1_21CollectiveEpilogueBwdISB_SC_SE_Li256ELb0ELb0ELi4EEENS1_19SingleTileSchedulerILb0ELb0ELb0ELi64EEEEEEEEEvNT_6ParamsE:
[----:B------:R-:W-:-:S03]  /*0000*/  MOV R1, c[0x0][0x28] ;  /* 0x00000a0000017a02 */ /* 0x000fc60000000f00 */
[----:B------:R-:W1:Y:S01]  /*0010*/  S2UR UR11, SR_CTAID.Z ;  /* 0x00000000000b79c3 */ /* 0x000e620000002700 */
[----:B------:R-:W-:Y:S02]  /*0020*/  IADD3 R1, R1, -0xd0, RZ ;  /* 0xffffff3001017810 */ /* 0x000fe40007ffe0ff */
[----:B-1----:R-:W-:-:S13]  /*0030*/  ISETP.LE.AND P0, PT, RZ, UR11, PT ;  /* 0x0000000bff007c0c */ /* 0x002fda000bf03270 */
[----:B------:R-:W-:Y:S05]  /*0040*/  @!P0 EXIT ;  /* 0x000000000000894d */ /* 0x000fea0003800000 */
[----:B------:R-:W1:Y:S01]  /*0050*/  S2R R6, SR_TID.X ;  /* 0x0000000000067919 */ /* 0x000e620000002100 */
[----:B------:R-:W2:Y:S01]  /*0060*/  S2UR UR10, SR_CTAID.X ;  /* 0x00000000000a79c3 */ /* 0x000ea20000002500 */
[----:B------:R-:W-:Y:S02]  /*0070*/  UMOV UR5, 0x1f ;  /* 0x0000001f00057882 */ /* 0x000fe40000000000 */
[----:B------:R-:W-:Y:S02]  /*0080*/  ULDC UR4, c[0x0][0x168] ;  /* 0x00005a0000047ab9 */ /* 0x000fe40000000800 */
[----:B------:R-:W-:-:S03]  /*0090*/  UIADD3 UR5, UR5, UR4, URZ ;  /* 0x0000000405057290 */ /* 0x000fc6000fffe03f */
[----:B------:R-:W3:Y:S01]  /*00a0*/  S2UR UR24, SR_CTAID.Y ;  /* 0x00000000001879c3 */ /* 0x000ee20000002600 */
[----:B------:R-:W-:-:S04]  /*00b0*/  USHF.R.S32.HI UR4, URZ, 0x1f, UR5 ;  /* 0x0000001f3f047899 */ /* 0x000fc80008011405 */
[----:B------:R-:W-:-:S04]  /*00c0*/  ULEA.HI UR4, UR4, UR5, URZ, 0x5 ;  /* 0x0000000504047291 */ /* 0x000fc8000f8f283f */
[----:B------:R-:W-:Y:S01]  /*00d0*/  USHF.R.S32.HI UR14, URZ, 0x5, UR4 ;  /* 0x000000053f0e7899 */ /* 0x000fe20008011404 */
[----:B-1----:R1:W-:Y:S01]  /*00e0*/  STL [R1+0x70], R6 ;  /* 0x0000700601007387 */ /* 0x0023e20000100800 */
[----:B--2---:R-:W-:-:S13]  /*00f0*/  ISETP.LE.AND P0, PT, RZ, UR10, PT ;  /* 0x0000000aff007c0c */ /* 0x004fda000bf03270 */
[----:B---3--:R-:W-:Y:S05]  /*0100*/  @!P0 BRA `(.L_x_136) ;  /* 0x000000c000008947 */ /* 0x008fea0003800000 */
[----:B------:R-:W-:Y:S02]  /*0110*/  ULDC UR4, c[0x0][0x168] ;  /* 0x00005a0000047ab9 */ /* 0x000fe40000000800 */
[----:B------:R-:W-:-:S04]  /*0120*/  ULEA UR4, UR10, UR4, 0x6 ;  /* 0x000000040a047291 */ /* 0x000fc8000f8e303f */
[----:B------:R-:W-:-:S03]  /*0130*/  UIADD3 UR5, UR4, 0x5f, URZ ;  /* 0x0000005f04057890 */ /* 0x000fc6000fffe03f */
[----:B------:R-:W-:Y:S02]  /*0140*/  ULDC UR4, c[0x0][0x198] ;  /* 0x0000660000047ab9 */ /* 0x000fe40000000800 */
[----:B------:R-:W-:-:S03]  /*0150*/  UIADD3 UR4, UR5, -UR4, URZ ;  /* 0x8000000405047290 */ /* 0x000fc6000fffe03f */
[----:B------:R-:W-:Y:S02]  /*0160*/  ULDC UR5, c[0x0][0x2a0] ;  /* 0x0000a80000057ab9 */ /* 0x000fe40000000800 */
[----:B------:R-:W-:-:S04]  /*0170*/  UIADD3 UR5, UR4, UR5, URZ ;  /* 0x0000000504057290 */ /* 0x000fc8000fffe03f */
[----:B------:R-:W-:-:S04]  /*0180*/  USHF.R.S32.HI UR4, URZ, 0x1f, UR5 ;  /* 0x0000001f3f047899 */ /* 0x000fc80008011405 */
[----:B------:R-:W-:-:S04]  /*0190*/  ULEA.HI UR4, UR4, UR5, URZ, 0x5 ;  /* 0x0000000504047291 */ /* 0x000fc8000f8f283f */
[----:B------:R-:W-:-:S04]  /*01a0*/  USHF.R.S32.HI UR4, URZ, 0x5, UR4 ;  /* 0x000000053f047899 */ /* 0x000fc80008011404 */
[----:B------:R-:W-:-:S04]  /*01b0*/  UISETP.LT.AND UP0, UPT, UR14, UR4, UPT ;  /* 0x000000040e00728c */ /* 0x000fc8000bf01270 */
[----:B------:R-:W-:Y:S02]  /*01c0*/  USEL UR14, UR14, UR4, UP0 ;  /* 0x000000040e0e7287 */ /* 0x000fe40008000000 */
.L_x_136:
[----:B------:R-:W-:Y:S01]  /*01d0*/  USHF.L.U32 UR13, UR10, 0x6, URZ ;  /* 0x000000060a0d7899 */ /* 0x000fe2000800063f */
[----:B------:R-:W-:Y:S01]  /*01e0*/  PLOP3.LUT P1, PT, PT, PT, PT, 0x80, 0x0 ;  /* 0x000000000000781c */ /* 0x000fe20003f2f070 */
[----:B------:R-:W-:Y:S01]  /*01f0*/  ULDC UR6, c[0x0][0x168] ;  /* 0x00005a0000067ab9 */ /* 0x000fe20000000800 */
[----:B------:R-:W-:Y:S01]  /*0200*/  CS2R R142, SRZ ;  /* 0x00000000008e7805 */ /* 0x000fe2000001ff00 */
[----:B------:R-:W-:Y:S01]  /*0210*/  UIADD3 UR6, UR13, UR6, URZ ;  /* 0x000000060d067290 */ /* 0x000fe2000fffe03f */
[----:B------:R-:W-:Y:S01]  /*0220*/  CS2R R140, SRZ ;  /* 0x00000000008c7805 */ /* 0x000fe2000001ff00 */
[----:B------:R-:W-:Y:S01]  /*0230*/  ULDC UR5, c[0x0][0x198] ;  /* 0x0000660000057ab9 */ /* 0x000fe20000000800 */
[----:B------:R-:W-:Y:S01]  /*0240*/  CS2R R146, SRZ ;  /* 0x0000000000927805 */ /* 0x000fe2000001ff00 */
[----:B------:R-:W-:Y:S01]  /*0250*/  UIADD3 UR5, UR6, -UR5, URZ ;  /* 0x8000000506057290 */ /* 0x000fe2000fffe03f */
[----:B------:R-:W-:Y:S01]  /*0260*/  CS2R R10, SRZ ;  /* 0x00000000000a7805 */ /* 0x000fe2000001ff00 */
[----:B------:R-:W-:Y:S01]  /*0270*/  ULDC UR4, c[0x0][0x2a4] ;  /* 0x0000a90000047ab9 */ /* 0x000fe20000000800 */
[----:B------:R-:W-:Y:S01]  /*0280*/  IMAD.MOV.U32 R144, RZ, RZ, RZ ;  /* 0x000000ffff907224 */ /* 0x000fe200078e00ff */
[----:B------:R-:W-:Y:S01]  /*0290*/  UIADD3 UR5, UR5, -UR4, URZ ;  /* 0x8000000405057290 */ /* 0x000fe2000fffe03f */
[----:B------:R-:W-:Y:S01]  /*02a0*/  IMAD.MOV.U32 R138, RZ, RZ, RZ ;  /* 0x000000ffff8a7224 */ /* 0x000fe200078e00ff */
[----:B------:R-:W-:Y:S01]  /*02b0*/  ULDC.64 UR20, c[0x0][0x118] ;  /* 0x0000460000147ab9 */ /* 0x000fe20000000a00 */
[----:B------:R-:W-:Y:S01]  /*02c0*/  CS2R R12, SRZ ;  /* 0x00000000000c7805 */ /* 0x000fe2000001ff00 */
[----:B------:R-:W-:Y:S01]  /*02d0*/  USHF.R.S32.HI UR4, URZ, 0x1f, UR5 ;  /* 0x0000001f3f047899 */ /* 0x000fe20008011405 */
[----:B------:R-:W-:Y:S01]  /*02e0*/  MOV R136, RZ ;  /* 0x000000ff00887202 */ /* 0x000fe20000000f00 */
[----:B------:R-:W-:Y:S01]  /*02f0*/  IMAD.MOV.U32 R134, RZ, RZ, RZ ;  /* 0x000000ffff867224 */ /* 0x000fe200078e00ff */
[----:B------:R-:W-:Y:S01]  /*0300*/  CS2R R14, SRZ ;  /* 0x00000000000e7805 */ /* 0x000fe2000001ff00 */
[----:B------:R-:W-:Y:S01]  /*0310*/  ULEA.HI UR4, UR4, UR5, URZ, 0x5 ;  /* 0x0000000504047291 */ /* 0x000fe2000f8f283f */
[----:B------:R-:W-:Y:S01]  /*0320*/  MOV R132, RZ ;  /* 0x000000ff00847202 */ /* 0x000fe20000000f00 */
[----:B------:R-:W-:Y:S01]  /*0330*/  IMAD.MOV.U32 R126, RZ, RZ, RZ ;  /* 0x000000ffff7e7224 */ /* 0x000fe200078e00ff */
[----:B------:R-:W-:Y:S01]  /*0340*/  CS2R R16, SRZ ;  /* 0x0000000000107805 */ /* 0x000fe2000001ff00 */
[----:B------:R-:W-:Y:S01]  /*0350*/  USHF.R.S32.HI UR12, URZ, 0x5, UR4 ;  /* 0x000000053f0c7899 */ /* 0x000fe20008011404 */
[----:B------:R-:W-:Y:S01]  /*0360*/  MOV R124, RZ ;  /* 0x000000ff007c7202 */ /* 0x000fe20000000f00 */
[----:B------:R-:W-:Y:S01]  /*0370*/  IMAD.MOV.U32 R130, RZ, RZ, RZ ;  /* 0x000000ffff827224 */ /* 0x000fe200078e00ff */
[----:B------:R-:W-:Y:S01]  /*0380*/  CS2R R18, SRZ ;  /* 0x0000000000127805 */ /* 0x000fe2000001ff00 */
[----:B------:R-:W-:Y:S01]  /*0390*/  UISETP.LT.AND UP0, UPT, URZ, UR12, UPT ;  /* 0x0000000c3f00728c */ /* 0x000fe2000bf01270 */
[----:B------:R-:W-:Y:S01]  /*03a0*/  MOV R128, RZ ;  /* 0x000000ff00807202 */ /* 0x000fe20000000f00 */
[----:B------:R-:W-:Y:S01]  /*03b0*/  IMAD.MOV.U32 R122, RZ, RZ, RZ ;  /* 0x000000ffff7a7224 */ /* 0x000fe200078e00ff */
[----:B------:R-:W-:Y:S01]  /*03c0*/  CS2R R120, SRZ ;  /* 0x0000000000787805 */ /* 0x000fe2000001ff00 */
[----:B------:R-:W-:Y:S01]  /*03d0*/  USEL UR12, URZ, UR12, !UP0 ;  /* 0x0000000c3f0c7287 */ /* 0x000fe2000c000000 */
[----:B------:R-:W-:Y:S01]  /*03e0*/  CS2R R118, SRZ ;  /* 0x0000000000767805 */ /* 0x000fe2000001ff00 */
[----:B------:R-:W-:Y:S01]  /*03f0*/  CS2R R116, SRZ ;  /* 0x0000000000747805 */ /* 0x000fe2000001ff00 */
[----:B------:R-:W-:Y:S01]  /*0400*/  CS2R R110, SRZ ;  /* 0x00000000006e7805 */ /* 0x000fe2000001ff00 */
[----:B------:R-:W-:Y:S01]  /*0410*/  UISETP.GT.AND UP0, UPT, UR14, UR12, UPT ;  /* 0x0000000c0e00728c */ /* 0x000fe2000bf04270 */
[----:B------:R-:W-:Y:S01]  /*0420*/  CS2R R108, SRZ ;  /* 0x00000000006c7805 */ /* 0x000fe2000001ff00 */
        /* <DEDUP_REMOVED lines=12> */
[----:B------:R-:W-:Y:S01]  /*04f0*/  MOV R89, RZ ;  /* 0x000000ff00597202 */ /* 0x000fe20000000f00 */
[----:B------:R-:W-:Y:S01]  /*0500*/  CS2R R2, SRZ ;  /* 0x0000000000027805 */ /* 0x000fe2000001ff00 */
[----:B------:R-:W-:Y:S01]  /*0510*/  IMAD.MOV.U32 R0, RZ, RZ, RZ ;  /* 0x000000ffff007224 */ /* 0x000fe200078e00ff */
        /* <DEDUP_REMOVED lines=34> */
[----:B------:R-:W-:Y:S01]  /*0740*/  USHF.R.S32.HI UR9, URZ, 0x1f, UR11 ;  /* 0x0000001f3f097899 */ /* 0x000fe2000801140b */
[--C-:B------:R-:W-:Y:S01]  /*0750*/  IMAD.MOV.U32 R84, RZ, RZ, R6.reuse ;  /* 0x000000ffff547224 */ /* 0x100fe200078e0006 */
[----:B------:R-:W-:Y:S01]  /*0760*/  ULDC.64 UR4, c[0x0][0x1e8] ;  /* 0x00007a0000047ab9 */ /* 0x000fe20000000a00 */
[----:B------:R-:W-:Y:S01]  /*0770*/  IMAD.MOV.U32 R84, RZ, RZ, R6 ;  /* 0x000000ffff547224 */ /* 0x000fe200078e0006 */
[----:B------:R-:W-:Y:S01]  /*0780*/  UIMAD UR4, UR9, UR4, URZ ;  /* 0x00000004090472a4 */ /* 0x000fe2000f8e023f */
[----:B------:R-:W-:Y:S01]  /*0790*/  IMAD.MOV.U32 R85, RZ, RZ, R7 ;  /* 0x000000ffff557224 */ /* 0x000fe200078e0007 */
[----:B------:R-:W-:Y:S01]  /*07a0*/  USHF.R.S32.HI UR25, URZ, 0x1f, UR24 ;  /* 0x0000001f3f197899 */ /* 0x000fe20008011418 */
[----:B------:R-:W-:Y:S01]  /*07b0*/  IMAD.U32 R2, RZ, RZ, UR24 ;  /* 0x00000018ff027e24 */ /* 0x000fe2000f8e00ff */
[----:B------:R-:W-:Y:S01]  /*07c0*/  ULDC.64 UR6, c[0x0][0x288] ;  /* 0x0000a20000067ab9 */ /* 0x000fe20000000a00 */
[--C-:B------:R-:W-:Y:S01]  /*07d0*/  SHF.R.S32.HI R85, RZ, 0x1f, R84.reuse ;  /* 0x0000001fff557819 */ /* 0x100fe20000011454 */
[----:B------:R-:W-:Y:S01]  /*07e0*/  UIMAD UR23, UR11, UR5, UR4 ;  /* 0x000000050b1772a4 */ /* 0x000fe2000f8e0204 */
[C---:B------:R-:W-:Y:S01]  /*07f0*/  IMAD.SHL.U32 R10, R84.reuse, 0x4, RZ ;  /* 0x00000004540a7824 */ /* 0x040fe200078e00ff */
[----:B------:R-:W-:Y:S01]  /*0800*/  UIMAD UR6, UR25, UR6, URZ ;  /* 0x00000006190672a4 */ /* 0x000fe2000f8e023f */
[----:B------:R-:W-:Y:S01]  /*0810*/  ISETP.GT.AND P1, PT, R84, 0x7, PT ;  /* 0x000000075400780c */ /* 0x000fe20003f24270 */
[----:B------:R-:W-:Y:S01]  /*0820*/  ULDC.64 UR4, c[0x0][0x238] ;  /* 0x00008e0000047ab9 */ /* 0x000fe20000000a00 */
[----:B------:R-:W-:Y:S01]  /*0830*/  IMAD.WIDE.U32 R2, R2, c[0x0][0x238], R84 ;  /* 0x00008e0002027a25 */ /* 0x000fe200078e0054 */
[----:B------:R-:W-:Y:S01]  /*0840*/  UIMAD UR4, UR25, UR4, URZ ;  /* 0x00000004190472a4 */ /* 0x000fe2000f8e023f */
[----:B------:R-:W-:Y:S01]  /*0850*/  SHF.R.S32.HI R11, RZ, 0x1f, R10 ;  /* 0x0000001fff0b7819 */ /* 0x000fe2000001140a */
[----:B------:R-:W-:Y:S01]  /*0860*/  UIMAD UR22, UR24, UR7, UR6 ;  /* 0x00000007181672a4 */ /* 0x000fe2000f8e0206 */
[----:B-1----:R-:W-:Y:S01]  /*0870*/  IMAD.U32 R6, RZ, RZ, UR24 ;  /* 0x00000018ff067e24 */ /* 0x002fe2000f8e00ff */
[----:B------:R-:W-:Y:S01]  /*0880*/  UIMAD UR6, UR24, UR5, UR4 ;  /* 0x00000005180672a4 */ /* 0x000fe2000f8e0204 */
[----:B------:R-:W-:Y:S01]  /*0890*/  IMAD.U32 R4, RZ, RZ, UR24 ;  /* 0x00000018ff047e24 */ /* 0x000fe2000f8e00ff */
[----:B------:R-:W-:Y:S01]  /*08a0*/  ULDC.64 UR16, c[0x0][0x270] ;  /* 0x00009c0000107ab9 */ /* 0x000fe20000000a00 */
[----:B------:R-:W-:Y:S01]  /*08b0*/  SHF.R.S32.HI R23, RZ, 0x1f, R84 ;  /* 0x0000001fff177819 */ /* 0x000fe20000011454 */
[----:B------:R-:W-:Y:S01]  /*08c0*/  UIMAD UR15, UR25, UR16, URZ ;  /* 0x00000010190f72a4 */ /* 0x000fe2000f8e023f */
[--C-:B------:R-:W-:Y:S01]  /*08d0*/  IMAD.WIDE.U32 R6, R6, c[0x0][0x270], R10.reuse ;  /* 0x00009c0006067a25 */ /* 0x100fe200078e000a */
[----:B------:R-:W-:Y:S01]  /*08e0*/  USHF.L.U32 UR8, UR12, 0x5, URZ ;  /* 0x000000050c087899 */ /* 0x000fe2000800063f */
[----:B------:R-:W-:Y:S01]  /*08f0*/  IADD3 R9, R3, UR6, RZ ;  /* 0x0000000603097c10 */ /* 0x000fe2000fffe0ff */
[----:B------:R-:W-:Y:S01]  /*0900*/  ULDC.64 UR4, c[0x0][0x278] ;  /* 0x00009e0000047ab9 */ /* 0x000fe20000000a00 */
[----:B------:R-:W-:Y:S01]  /*0910*/  IMAD.WIDE.U32 R4, R4, c[0x0][0x288], R10 ;  /* 0x0000a20004047a25 */ /* 0x000fe200078e000a */
[----:B------:R-:W-:Y:S01]  /*0920*/  ULDC.64 UR6, c[0x0][0x290] ;  /* 0x0000a40000067ab9 */ /* 0x000fe20000000a00 */
[CC--:B------:R-:W-:Y:S01]  /*0930*/  LEA.HI R27, R23.reuse, R84.reuse, RZ, 0x3 ;  /* 0x00000054171b7211 */ /* 0x0c0fe200078f18ff */
[----:B------:R-:W-:Y:S01]  /*0940*/  UIMAD UR15, UR24, UR17, UR15 ;  /* 0x00000011180f72a4 */ /* 0x000fe2000f8e020f */
[----:B------:R-:W-:Y:S01]  /*0950*/  IMAD.U32 R0, RZ, RZ, UR8 ;  /* 0x00000008ff007e24 */ /* 0x000fe2000f8e00ff */
[----:B------:R-:W-:Y:S01]  /*0960*/  ULDC.64 UR26, c[0x0][0x248] ;  /* 0x00009200001a7ab9 */ /* 0x000fe20000000a00 */
[----:B------:R-:W-:Y:S01]  /*0970*/  STL [R1+0x74], R85 ;  /* 0x0000745501007387 */ /* 0x000fe20000100800 */
[----:B------:R-:W-:Y:S01]  /*0980*/  UIMAD.WIDE.U32 UR18, UR11, UR4, URZ ;  /* 0x000000040b1272a5 */ /* 0x000fe2000f8e003f */
[----:B------:R-:W-:Y:S01]  /*0990*/  SHF.R.S32.HI R38, RZ, 0x3, R27 ;  /* 0x00000003ff267819 */ /* 0x000fe2000001141b */
[----:B------:R-:W-:Y:S01]  /*09a0*/  UIMAD.WIDE.U32 UR16, UR11, UR6, URZ ;  /* 0x000000060b1072a5 */ /* 0x000fe2000f8e003f */
[----:B------:R1:W-:Y:S01]  /*09b0*/  STL.64 [R1+0x78], R10 ;  /* 0x0000780a01007387 */ /* 0x0003e20000100a00 */
[----:B------:R-:W-:Y:S01]  /*09c0*/  UISETP.NE.AND UP0, UPT, UR26, 0x1, UPT ;  /* 0x000000011a00788c */ /* 0x000fe2000bf05270 */
[-C--:B------:R-:W-:Y:S01]  /*09d0*/  LEA.HI R26, R23, R84.reuse, RZ, 0x4 ;  /* 0x00000054171a7211 */ /* 0x080fe200078f20ff */
[----:B------:R-:W-:Y:S01]  /*09e0*/  UIMAD.WIDE.U32 UR26, UR24, UR27, URZ ;  /* 0x0000001b181a72a5 */ /* 0x000fe2000f8e003f */
[C---:B------:R-:W-:Y:S01]  /*09f0*/  @!P1 IADD3 R31, P4, P3, R0.reuse, UR18, R6 ;  /* 0x00000012001f9c10 */ /* 0x040fe2000fb9e006 */
[----:B------:R-:W-:Y:S01]  /*0a00*/  UIMAD UR28, UR9, UR4, URZ ;  /* 0x00000004091c72a4 */ /* 0x000fe2000f8e023f */
[----:B------:R-:W-:Y:S01]  /*0a10*/  IADD3 R32, P2, P0, R0, UR16, R4 ;  /* 0x0000001000207c10 */ /* 0x000fe2000f85e004 */
[----:B------:R-:W-:Y:S01]  /*0a20*/  IMAD.MOV.U32 R8, RZ, RZ, R2 ;  /* 0x000000ffff087224 */ /* 0x000fe200078e0002 */
[----:B------:R-:W-:Y:S01]  /*0a30*/  LOP3.LUT R0, R27, 0xfffffff8, RZ, 0xc0, !PT ;  /* 0xfffffff81b007812 */ /* 0x000fe200078ec0ff */
[----:B------:R-:W-:Y:S01]  /*0a40*/  IMAD.U32 R2, RZ, RZ, UR10 ;  /* 0x0000000aff027e24 */ /* 0x000fe2000f8e00ff */
[----:B------:R-:W-:Y:S01]  /*0a50*/  SHF.R.S32.HI R39, RZ, 0x1f, R38 ;  /* 0x0000001fff277819 */ /* 0x000fe20000011426 */
[----:B------:R-:W-:Y:S01]  /*0a60*/  UIMAD UR28, UR11, UR5, UR28 ;  /* 0x000000050b1c72a4 */ /* 0x000fe2000f8e021c */
[----:B------:R-:W-:Y:S01]  /*0a70*/  LEA.HI R19, R23, R84, RZ, 0x2 ;  /* 0x0000005417137211 */ /* 0x000fe200078f10ff */
[----:B------:R-:W-:Y:S01]  /*0a80*/  IMAD.IADD R17, R84, 0x1, -R0 ;  /* 0x0000000154117824 */ /* 0x000fe200078e0a00 */
[----:B------:R-:W-:Y:S01]  /*0a90*/  SHF.R.S32.HI R4, RZ, 0x4, R26 ;  /* 0x00000004ff047819 */ /* 0x000fe2000001141a */
[----:B------:R-:W-:Y:S01]  /*0aa0*/  ULDC.64 UR4, c[0x0][0x1e0] ;  /* 0x0000780000047ab9 */ /* 0x000fe20000000a00 */
[----:B------:R-:W-:Y:S01]  /*0ab0*/  IMAD.WIDE R14, R2, 0x40, R38 ;  /* 0x00000040020e7825 */ /* 0x000fe200078e0226 */
[--C-:B------:R-:W-:Y:S01]  /*0ac0*/  SHF.R.S32.HI R6, RZ, 0x2, R19.reuse ;  /* 0x00000002ff067819 */ /* 0x100fe20000011413 */
[----:B------:R-:W-:Y:S01]  /*0ad0*/  UIMAD UR6, UR9, UR6, URZ ;  /* 0x00000006090672a4 */ /* 0x000fe2000f8e023f */
[----:B------:R-:W-:Y:S01]  /*0ae0*/  SHF.R.S32.HI R2, RZ, 0x1f, R19 ;  /* 0x0000001fff027819 */ /* 0x000fe20000011413 */
[----:B------:R-:W-:Y:S01]  /*0af0*/  IMAD.SHL.U32 R12, R17, 0x8, RZ ;  /* 0x00000008110c7824 */ /* 0x000fe200078e00ff */
[----:B------:R-:W-:Y:S01]  /*0b00*/  LEA.HI R0, R26, R4, RZ, 0x1 ;  /* 0x000000041a007211 */ /* 0x000fe200078f08ff */
[----:B------:R-:W-:Y:S01]  /*0b10*/  UIMAD UR6, UR11, UR7, UR6 ;  /* 0x000000070b0672a4 */ /* 0x000fe2000f8e0206 */
[----:B------:R-:W-:Y:S01]  /*0b20*/  IMAD.U32 R16, RZ, RZ, UR11 ;  /* 0x0000000bff107e24 */ /* 0x000fe2000f8e00ff */
[----:B------:R-:W-:Y:S01]  /*0b30*/  STL.64 [R1+0x58], R38 ;  /* 0x0000582601007387 */ /* 0x000fe20000100a00 */
[----:B------:R-:W-:Y:S01]  /*0b40*/  SHF.R.S32.HI R13, RZ, 0x1f, R12 ;  /* 0x0000001fff0d7819 */ /* 0x000fe2000001140c */
[----:B------:R-:W-:Y:S01]  /*0b50*/  IMAD.MOV.U32 R148, RZ, RZ, 0x20 ;  /* 0x00000020ff947424 */ /* 0x000fe200078e00ff */
[----:B-1----:R-:W-:Y:S01]  /*0b60*/  IADD3 R10, R5, UR22, RZ ;  /* 0x00000016050a7c10 */ /* 0x002fe2000fffe0ff */
[----:B------:R-:W-:Y:S01]  /*0b70*/  ULDC UR22, c[0x0][0x250] ;  /* 0x0000940000167ab9 */ /* 0x000fe20000000800 */
[----:B------:R-:W-:Y:S01]  /*0b80*/  IADD3 R11, R7, UR15, RZ ;  /* 0x0000000f070b7c10 */ /* 0x000fe2000fffe0ff */
[----:B------:R-:W-:Y:S01]  /*0b90*/  UMOV UR15, UR24 ;  /* 0x00000018000f7c82 */ /* 0x000fe20008000000 */
[----:B------:R-:W-:Y:S01]  /*0ba0*/  LEA.HI R5, R2, R6, RZ, 0x3 ;  /* 0x0000000602057211 */ /* 0x000fe200078f18ff */
[----:B------:R-:W-:Y:S01]  /*0bb0*/  @UP0 USHF.R.U32.HI UR15, URZ, UR22, UR27 ;  /* 0x000000163f0f0299 */ /* 0x000fe2000801161b */
[----:B------:R-:W-:Y:S01]  /*0bc0*/  LOP3.LUT R0, R0, 0xfffffffe, RZ, 0xc0, !PT ;  /* 0xfffffffe00007812 */ /* 0x000fe200078ec0ff */
[----:B------:R-:W-:Y:S01]  /*0bd0*/  CS2R R146, SRZ ;  /* 0x0000000000927805 */ /* 0x000fe2000001ff00 */
[C---:B------:R-:W-:Y:S01]  /*0be0*/  IADD3 R28, R12.reuse, 0x40, RZ ;  /* 0x000000400c1c7810 */ /* 0x040fe20007ffe0ff */
[----:B------:R-:W-:Y:S01]  /*0bf0*/  USHF.R.S32.HI UR22, URZ, 0x1f, UR15 ;  /* 0x0000001f3f167899 */ /* 0x000fe2000801140f */
[C---:B------:R-:W-:Y:S01]  /*0c00*/  IADD3 R29, R12.reuse, 0x80, RZ ;  /* 0x000000800c1d7810 */ /* 0x040fe20007ffe0ff */
[----:B------:R-:W-:Y:S01]  /*0c10*/  IMAD.U32 R7, RZ, RZ, UR15 ;  /* 0x0000000fff077e24 */ /* 0x000fe2000f8e00ff */
[----:B------:R-:W-:Y:S01]  /*0c20*/  IADD3 R30, R12, 0xc0, RZ ;  /* 0x000000c00c1e7810 */ /* 0x000fe20007ffe0ff */
[----:B------:R-:W-:Y:S01]  /*0c30*/  UIMAD UR4, UR22, UR4, URZ ;  /* 0x00000004160472a4 */ /* 0x000fe2000f8e023f */
[----:B------:R-:W-:Y:S01]  /*0c40*/  IMAD.IADD R22, R4, 0x1, -R0 ;  /* 0x0000000104167824 */ /* 0x000fe200078e0a00 */
[----:B------:R-:W-:Y:S01]  /*0c50*/  LOP3.LUT R0, R5, 0xfffffff8, RZ, 0xc0, !PT ;  /* 0xfffffff805007812 */ /* 0x000fe200078ec0ff */
[----:B------:R-:W-:Y:S01]  /*0c60*/  IMAD.WIDE.U32 R2, R7, c[0x0][0x1e0], R12 ;  /* 0x0000780007027a25 */ /* 0x000fe200078e000c */
[----:B------:R-:W-:Y:S01]  /*0c70*/  UIMAD UR26, UR15, UR5, UR4 ;  /* 0x000000050f1a72a4 */ /* 0x000fe2000f8e0204 */
[----:B------:R-:W-:Y:S01]  /*0c80*/  ISETP.GE.AND P6, PT, R29, c[0x0][0x1cc], PT ;  /* 0x000073001d007a0c */ /* 0x000fe20003fc6270 */
[----:B------:R-:W-:Y:S01]  /*0c90*/  UMOV UR27, 0x5 ;  /* 0x00000005001b7882 */ /* 0x000fe20000000000 */
[----:B------:R-:W-:Y:S01]  /*0ca0*/  IMAD.U32 R4, RZ, RZ, UR11 ;  /* 0x0000000bff047e24 */ /* 0x000fe2000f8e00ff */
[----:B------:R-:W-:Y:S01]  /*0cb0*/  ULDC.64 UR4, c[0x0][0x1b0] ;  /* 0x00006c0000047ab9 */ /* 0x000fe20000000a00 */
[----:B------:R-:W-:Y:S01]  /*0cc0*/  IMAD.IADD R18, R6, 0x1, -R0 ;  /* 0x0000000106127824 */ /* 0x000fe200078e0a00 */
[----:B------:R-:W-:Y:S01]  /*0cd0*/  IADD3 R3, R3, UR26, RZ ;  /* 0x0000001a03037c10 */ /* 0x000fe2000fffe0ff */
[----:B------:R-:W-:Y:S01]  /*0ce0*/  UIMAD UR4, UR22, UR4, URZ ;  /* 0x00000004160472a4 */ /* 0x000fe2000f8e023f */
[CC--:B------:R-:W-:Y:S01]  /*0cf0*/  LEA.HI R0, R23.reuse, R84.reuse, RZ, 0x6 ;  /* 0x0000005417007211 */ /* 0x0c0fe200078f30ff */
[----:B------:R-:W-:Y:S01]  /*0d00*/  UIADD3 UR22, UR17, UR6, URZ ;  /* 0x0000000611167290 */ /* 0x000fe2000fffe03f */
[----:B------:R-:W-:Y:S01]  /*0d10*/  LEA.HI R23, R23, R84, RZ, 0x5 ;  /* 0x0000005417177211 */ /* 0x000fe200078f28ff */
[----:B------:R-:W-:Y:S01]  /*0d20*/  IMAD.WIDE.U32 R4, R4, c[0x0][0x1e8], R2 ;  /* 0x00007a0004047a25 */ /* 0x000fe200078e0002 */
[----:B------:R-:W-:Y:S01]  /*0d30*/  UIMAD UR7, UR15, UR5, UR4 ;  /* 0x000000050f0772a4 */ /* 0x000fe2000f8e0204 */
[----:B------:R-:W-:Y:S01]  /*0d40*/  SHF.R.S32.HI R20, RZ, 0x6, R0 ;  /* 0x00000006ff147819 */ /* 0x000fe20000011400 */
[----:B------:R-:W-:Y:S01]  /*0d50*/  USHF.R.S32.HI UR5, URZ, 0x1f, UR8 ;  /* 0x0000001f3f057899 */ /* 0x000fe20008011408 */
[----:B------:R-:W-:Y:S01]  /*0d60*/  IMAD.SHL.U32 R2, R38, 0x40, RZ ;  /* 0x0000004026027824 */ /* 0x000fe200078e00ff */
[----:B------:R-:W-:Y:S01]  /*0d70*/  UIADD3 UR15, UR19, UR28, URZ ;  /* 0x0000001c130f7290 */ /* 0x000fe2000fffe03f */
[----:B------:R-:W-:Y:S01]  /*0d80*/  IADD3 R5, R5, UR23, RZ ;  /* 0x0000001705057c10 */ /* 0x000fe2000fffe0ff */
[----:B------:R-:W-:Y:S01]  /*0d90*/  ULDC UR4, c[0x0][0x198] ;  /* 0x0000660000047ab9 */ /* 0x000fe20000000800 */
[----:B------:R-:W-:Y:S01]  /*0da0*/  IMAD.SHL.U32 R21, R20, 0x200, RZ ;  /* 0x0000020014157824 */ /* 0x000fe200078e00ff */
[----:B------:R-:W-:Y:S01]  /*0db0*/  LOP3.LUT R0, R2, 0x1c0, RZ, 0xc0, !PT ;  /* 0x000001c002007812 */ /* 0x000fe200078ec0ff */
[----:B------:R-:W-:Y:S01]  /*0dc0*/  IMAD.U32 R6, RZ, RZ, UR5 ;  /* 0x00000005ff067e24 */ /* 0x000fe2000f8e00ff */
[----:B------:R-:W-:Y:S01]  /*0dd0*/  UIADD3 UR23, -UR13, UR4, URZ ;  /* 0x000000040d177290 */ /* 0x000fe2000fffe13f */
[----:B------:R-:W-:Y:S01]  /*0de0*/  IMAD.WIDE.U32 R2, R7, c[0x0][0x1b0], R12 ;  /* 0x00006c0007027a25 */ /* 0x000fe200078e000c */
[----:B------:R-:W-:Y:S01]  /*0df0*/  LOP3.LUT R7, R0, 0x38, R12, 0xf8, !PT ;  /* 0x0000003800077812 */ /* 0x000fe200078ef80c */
[----:B------:R-:W-:Y:S01]  /*0e00*/  ULDC.64 UR4, c[0x0][0x1b8] ;  /* 0x00006e0000047ab9 */ /* 0x000fe20000000a00 */
[----:B------:R-:W-:Y:S01]  /*0e10*/  SHF.R.U32.HI R0, RZ, 0x3, R0 ;  /* 0x00000003ff007819 */ /* 0x000fe20000011600 */
[----:B------:R-:W-:Y:S01]  /*0e20*/  UIMAD UR4, UR9, UR4, URZ ;  /* 0x00000004090472a4 */ /* 0x000fe2000f8e023f */
[C---:B------:R-:W-:Y:S01]  /*0e30*/  @!P1 IADD3.X R34, R6.reuse, UR15, R11, P4, P3 ;  /* 0x0000000f06229c10 */ /* 0x040fe2000a7e640b */
[----:B------:R-:W-:Y:S01]  /*0e40*/  CS2R R144, SRZ ;  /* 0x0000000000907805 */ /* 0x000fe2000001ff00 */
[----:B------:R-:W-:Y:S01]  /*0e50*/  LOP3.LUT R11, R21, R7, R0, 0xf6, !PT ;  /* 0x00000007150b7212 */ /* 0x000fe200078ef600 */
[----:B------:R-:W-:Y:S01]  /*0e60*/  IMAD R0, R15, c[0x0][0x1d8], RZ ;  /* 0x000076000f007a24 */ /* 0x000fe200078e02ff */
[----:B------:R-:W-:Y:S01]  /*0e70*/  IADD3.X R35, R6, UR22, R10, P2, P0 ;  /* 0x0000001606237c10 */ /* 0x000fe200097e040a */
[----:B------:R-:W-:Y:S01]  /*0e80*/  IMAD.WIDE.U32 R6, R14, c[0x0][0x1d8], R4 ;  /* 0x000076000e067a25 */ /* 0x000fe200078e0004 */
[----:B------:R-:W-:Y:S01]  /*0e90*/  IADD3 R10, -R38, UR23, RZ ;  /* 0x00000017260a7c10 */ /* 0x000fe2000fffe1ff */
[----:B------:R-:W-:Y:S01]  /*0ea0*/  UIMAD UR4, UR11, UR5, UR4 ;  /* 0x000000050b0472a4 */ /* 0x000fe2000f8e0204 */
[----:B------:R-:W-:Y:S01]  /*0eb0*/  ISETP.GE.AND P2, PT, R12, c[0x0][0x1cc], PT ;  /* 0x000073000c007a0c */ /* 0x000fe20003f46270 */
[----:B------:R-:W-:Y:S01]  /*0ec0*/  IMAD R0, R14, c[0x0][0x1dc], R0 ;  /* 0x000077000e007a24 */ /* 0x000fe200078e0200 */
[----:B------:R-:W-:Y:S01]  /*0ed0*/  IADD3 R3, R3, UR7, RZ ;  /* 0x0000000703037c10 */ /* 0x000fe2000fffe0ff */
[----:B------:R-:W-:Y:S01]  /*0ee0*/  IMAD.SHL.U32 R37, R11, 0x2, RZ ;  /* 0x000000020b257824 */ /* 0x000fe200078e00ff */
[----:B------:R-:W-:Y:S01]  /*0ef0*/  ISETP.LT.OR P3, PT, R10, 0x1, P2 ;  /* 0x000000010a00780c */ /* 0x000fe20001761670 */
[----:B------:R-:W-:Y:S01]  /*0f00*/  IMAD.IADD R0, R7, 0x1, R0 ;  /* 0x0000000107007824 */ /* 0x000fe200078e0200 */
[----:B------:R-:W-:Y:S01]  /*0f10*/  ISETP.GE.AND P4, PT, R28, c[0x0][0x1cc], PT ;  /* 0x000073001c007a0c */ /* 0x000fe20003f86270 */
[----:B------:R-:W-:Y:S01]  /*0f20*/  IMAD.WIDE.U32 R4, R16, c[0x0][0x1b8], R2 ;  /* 0x00006e0010047a25 */ /* 0x000fe200078e0002 */
[----:B------:R-:W-:Y:S01]  /*0f30*/  LEA R2, P0, R6, c[0x0][0x1c0], 0x1 ;  /* 0x0000700006027a11 */ /* 0x000fe200078008ff */
[----:B------:R-:W-:Y:S01]  /*0f40*/  ULDC.64 UR6, c[0x0][0x208] ;  /* 0x0000820000067ab9 */ /* 0x000fe20000000a00 */
[----:B------:R-:W-:Y:S01]  /*0f50*/  ISETP.LT.OR P5, PT, R10, 0x1, P4 ;  /* 0x000000010a00780c */ /* 0x000fe200027a1670 */
[----:B------:R-:W-:Y:S01]  /*0f60*/  IMAD.MOV.U32 R11, RZ, RZ, c[0x0][0x1ac] ;  /* 0x00006b00ff0b7624 */ /* 0x000fe200078e00ff */
[----:B------:R-:W-:Y:S01]  /*0f70*/  LEA.HI.X R3, R6, c[0x0][0x1c4], R0, 0x1, P0 ;  /* 0x0000710006037a11 */ /* 0x000fe200000f0c00 */
[----:B------:R-:W-:Y:S01]  /*0f80*/  IMAD.U32 R0, RZ, RZ, UR11 ;  /* 0x0000000bff007e24 */ /* 0x000fe2000f8e00ff */
[----:B------:R-:W-:Y:S01]  /*0f90*/  ISETP.LT.OR P0, PT, R10, 0x1, P6 ;  /* 0x000000010a00780c */ /* 0x000fe20003701670 */
[----:B------:R-:W-:Y:S01]  /*0fa0*/  IMAD.MOV.U32 R6, RZ, RZ, R4 ;  /* 0x000000ffff067224 */ /* 0x000fe200078e0004 */
[----:B------:R-:W-:Y:S01]  /*0fb0*/  IADD3 R7, R5, UR4, RZ ;  /* 0x0000000405077c10 */ /* 0x000fe2000fffe0ff */
[----:B------:R-:W-:Y:S01]  /*0fc0*/  @!PT LDS RZ, [RZ] ;  /* 0x00000000fffff984 */ /* 0x000fe20000000800 */
[----:B------:R-:W-:Y:S01]  /*0fd0*/  @!PT LDS RZ, [RZ] ;  /* 0x00000000fffff984 */ /* 0x000fe20000000800 */
[----:B------:R-:W-:Y:S01]  /*0fe0*/  @!PT LDS RZ, [RZ] ;  /* 0x00000000fffff984 */ /* 0x000fe20000000800 */
[----:B------:R1:W-:Y:S01]  /*0ff0*/  LDGSTS.E.BYPASS.LTC128B.128 [R37+0x8080], [R2.64], !P3 ;  /* 0x0808000002257fae */ /* 0x0003e2000d901d54 */
[----:B------:R-:W-:Y:S01]  /*1000*/  ISETP.GE.AND P3, PT, R30, c[0x0][0x1cc], PT ;  /* 0x000073001e007a0c */ /* 0x000fe20003f66270 */
[----:B------:R-:W-:Y:S01]  /*1010*/  IMAD.MOV.U32 R5, RZ, RZ, c[0x0][0x1d8] ;  /* 0x00007600ff057624 */ /* 0x000fe200078e00ff */
[----:B------:R-:W-:Y:S01]  /*1020*/  ISETP.LT.OR P2, PT, R10, 0x21, P2 ;  /* 0x000000210a00780c */ /* 0x000fe20001741670 */
[----:B------:R-:W-:Y:S01]  /*1030*/  IMAD.WIDE.U32 R150, R0, c[0x0][0x240], R8 ;  /* 0x0000900000967a25 */ /* 0x000fe200078e0008 */
[C---:B------:R-:W-:Y:S01]  /*1040*/  ISETP.LT.OR P4, PT, R10.reuse, 0x21, P4 ;  /* 0x000000210a00780c */ /* 0x040fe20002781670 */
[----:B------:R1:W-:Y:S01]  /*1050*/  LDGSTS.E.BYPASS.LTC128B.128 [R37+0xa080], [R2.64+0x80], !P5 ;  /* 0x0a08008002257fae */ /* 0x0003e2000e901d54 */
[C---:B------:R-:W-:Y:S01]  /*1060*/  ISETP.LT.OR P5, PT, R10.reuse, 0x1, P3 ;  /* 0x000000010a00780c */ /* 0x040fe20001fa1670 */
[----:B------:R-:W-:Y:S01]  /*1070*/  IMAD.MOV.U32 R8, RZ, RZ, c[0x0][0x1dc] ;  /* 0x00007700ff087624 */ /* 0x000fe200078e00ff */
[C---:B------:R-:W-:Y:S01]  /*1080*/  ISETP.LT.OR P6, PT, R10.reuse, 0x21, P6 ;  /* 0x000000210a00780c */ /* 0x040fe200037c1670 */
[----:B------:R1:W-:Y:S01]  /*1090*/  LDGSTS.E.BYPASS.LTC128B.128 [R37+0xc080], [R2.64+0x100], !P0 ;  /* 0x0c08010002257fae */ /* 0x0003e2000c101d54 */
[----:B------:R-:W-:Y:S01]  /*10a0*/  ISETP.LT.OR P3, PT, R10, 0x21, P3 ;  /* 0x000000210a00780c */ /* 0x000fe20001f61670 */
[----:B------:R-:W-:Y:S01]  /*10b0*/  IMAD R0, R15, c[0x0][0x1a8], RZ ;  /* 0x00006a000f007a24 */ /* 0x000fe200078e02ff */
[C---:B------:R-:W-:Y:S01]  /*10c0*/  LEA R4, P0, R5.reuse, R2, 0x6 ;  /* 0x0000000205047211 */ /* 0x040fe200078030ff */
[C---:B------:R-:W-:Y:S01]  /*10d0*/  IMAD.WIDE.U32 R6, R14.reuse, c[0x0][0x1a8], R6 ;  /* 0x00006a000e067a25 */ /* 0x040fe200078e0006 */
[----:B------:R-:W-:Y:S01]  /*10e0*/  ULDC.64 UR4, c[0x0][0x180] ;  /* 0x0000600000047ab9 */ /* 0x000fe20000000a00 */
[----:B------:R-:W-:Y:S01]  /*10f0*/  STL [R1+0x50], R37 ;  /* 0x0000502501007387 */ /* 0x000fe20000100800 */
[----:B------:R-:W-:Y:S01]  /*1100*/  LEA.HI.X R5, R5, R3, R8, 0x6, P0 ;  /* 0x0000000305057211 */ /* 0x000fe200000f3408 */
[----:B------:R-:W-:Y:S01]  /*1110*/  IMAD R0, R14, c[0x0][0x1ac], R0 ;  /* 0x00006b000e007a24 */ /* 0x000fe200078e0200 */
[----:B------:R-:W-:Y:S01]  /*1120*/  LEA R8, P0, R6, c[0x0][0x190], 0x1 ;  /* 0x0000640006087a11 */ /* 0x000fe200078008ff */
[----:B------:R1:W-:Y:S01]  /*1130*/  LDGSTS.E.BYPASS.LTC128B.128 [R37+0xe080], [R2.64+0x180], !P5 ;  /* 0x0e08018002257fae */ /* 0x0003e2000e901d54 */
[----:B------:R-:W-:Y:S01]  /*1140*/  ISETP.GE.AND P5, PT, R12, c[0x0][0x19c], PT ;  /* 0x000067000c007a0c */ /* 0x000fe20003fa6270 */
[----:B------:R-:W-:Y:S01]  /*1150*/  IMAD.IADD R0, R7, 0x1, R0 ;  /* 0x0000000107007824 */ /* 0x000fe200078e0200 */
[----:B------:R-:W-:Y:S01]  /*1160*/  UIMAD UR4, UR25, UR4, URZ ;  /* 0x00000004190472a4 */ /* 0x000fe2000f8e023f */
[----:B------:R2:W-:Y:S01]  /*1170*/  LDGSTS.E.BYPASS.LTC128B.128 [R37+0x9080], [R4.64], !P2 ;  /* 0x0908000004257fae */ /* 0x0005e2000d101d54 */
[----:B------:R-:W-:Y:S01]  /*1180*/  ISETP.LT.OR P2, PT, R10, 0x1, P5 ;  /* 0x000000010a00780c */ /* 0x000fe20002f41670 */
[----:B------:R-:W-:Y:S01]  /*1190*/  IMAD.MOV.U32 R7, RZ, RZ, c[0x0][0x1a8] ;  /* 0x00006a00ff077624 */ /* 0x000fe200078e00ff */
[----:B------:R-:W-:Y:S01]  /*11a0*/  LEA.HI.X R9, R6, c[0x0][0x194], R0, 0x1, P0 ;  /* 0x0000650006097a11 */ /* 0x000fe200000f0c00 */
[----:B------:R2:W-:Y:S01]  /*11b0*/  LDGSTS.E.BYPASS.LTC128B.128 [R37+0xb080], [R4.64+0x80], !P4 ;  /* 0x0b08008004257fae */ /* 0x0005e2000e101d54 */
[----:B------:R-:W-:Y:S01]  /*11c0*/  ISETP.GE.AND P4, PT, R28, c[0x0][0x19c], PT ;  /* 0x000067001c007a0c */ /* 0x000fe20003f86270 */
[----:B------:R-:W-:Y:S01]  /*11d0*/  IMAD R0, R39, c[0x0][0x178], RZ ;  /* 0x00005e0027007a24 */ /* 0x000fe200078e02ff */
[C---:B------:R-:W-:Y:S01]  /*11e0*/  ISETP.LT.OR P5, PT, R10.reuse, 0x21, P5 ;  /* 0x000000210a00780c */ /* 0x040fe20002fa1670 */
[----:B------:R2:W-:Y:S01]  /*11f0*/  LDGSTS.E.BYPASS.LTC128B.128 [R37+0xd080], [R4.64+0x100], !P6 ;  /* 0x0d08010004257fae */ /* 0x0005e2000f101d54 */
[----:B------:R-:W-:Y:S01]  /*1200*/  ISETP.LT.OR P6, PT, R10, 0x1, P4 ;  /* 0x000000010a00780c */ /* 0x000fe200027c1670 */
[----:B------:R-:W-:Y:S01]  /*1210*/  IMAD R0, R38, c[0x0][0x17c], R0 ;  /* 0x00005f0026007a24 */ /* 0x000fe200078e0200 */
[C---:B------:R-:W-:Y:S01]  /*1220*/  ISETP.LT.OR P4, PT, R10.reuse, 0x21, P4 ;  /* 0x000000210a00780c */ /* 0x040fe20002781670 */
[----:B------:R2:W-:Y:S01]  /*1230*/  LDGSTS.E.BYPASS.LTC128B.128 [R37+0xf080], [R4.64+0x180], !P3 ;  /* 0x0f08018004257fae */ /* 0x0005e2000d901d54 */
[----:B------:R-:W-:Y:S01]  /*1240*/  ISETP.GE.AND P3, PT, R29, c[0x0][0x19c], PT ;  /* 0x000067001d007a0c */ /* 0x000fe20003f66270 */
[----:B------:R-:W-:Y:S01]  /*1250*/  UIMAD UR26, UR24, UR5, UR4 ;  /* 0x00000005181a72a4 */ /* 0x000fe2000f8e0204 */
[----:B------:R-:W-:Y:S01]  /*1260*/  CS2R R142, SRZ ;  /* 0x00000000008e7805 */ /* 0x000fe2000001ff00 */
[----:B------:R-:W0:Y:S01]  /*1270*/  LDGDEPBAR ;  /* 0x00000000000079af */ /* 0x000e220000000000 */
[C---:B------:R-:W-:Y:S01]  /*1280*/  ISETP.LT.OR P0, PT, R10.reuse, 0x1, P3 ;  /* 0x000000010a00780c */ /* 0x040fe20001f01670 */
[----:B------:R-:W-:Y:S01]  /*1290*/  ULDC.64 UR4, c[0x0][0x210] ;  /* 0x0000840000047ab9 */ /* 0x000fe20000000a00 */
[----:B------:R-:W-:Y:S01]  /*12a0*/  ISETP.LT.OR P3, PT, R10, 0x21, P3 ;  /* 0x000000210a00780c */ /* 0x000fe20001f61670 */
[----:B------:R3:W-:Y:S01]  /*12b0*/  LDGSTS.E.BYPASS.LTC128B.128 [R37+0x80], [R8.64], !P2 ;  /* 0x0008000008257fae */ /* 0x0007e2000d101d54 */
[----:B------:R-:W-:Y:S01]  /*12c0*/  ISETP.GE.AND P2, PT, R30, c[0x0][0x19c], PT ;  /* 0x000067001e007a0c */ /* 0x000fe20003f46270 */
[----:B------:R-:W-:Y:S01]  /*12d0*/  UIMAD UR25, UR25, UR4, URZ ;  /* 0x00000004191972a4 */ /* 0x000fe2000f8e023f */
[----:B-1----:R-:W-:Y:S01]  /*12e0*/  IMAD.WIDE.U32 R2, R38, c[0x0][0x178], R12 ;  /* 0x00005e0026027a25 */ /* 0x002fe200078e000c */
[----:B------:R3:W-:Y:S01]  /*12f0*/  LDGSTS.E.BYPASS.LTC128B.128 [R37+0x2080], [R8.64+0x80], !P6 ;  /* 0x0208008008257fae */ /* 0x0007e2000f101d54 */
[C---:B------:R-:W-:Y:S01]  /*1300*/  ISETP.LT.OR P6, PT, R10.reuse, 0x1, P2 ;  /* 0x000000010a00780c */ /* 0x040fe200017c1670 */
[----:B------:R-:W-:Y:S01]  /*1310*/  UIMAD UR25, UR24, UR5, UR25 ;  /* 0x00000005181972a4 */ /* 0x000fe2000f8e0219 */
[----:B------:R-:W-:Y:S01]  /*1320*/  ISETP.LT.OR P2, PT, R10, 0x21, P2 ;  /* 0x000000210a00780c */ /* 0x000fe20001741670 */
[----:B------:R-:W-:Y:S01]  /*1330*/  USHF.L.U64.HI UR7, UR6, UR27, UR7 ;  /* 0x0000001b06077299 */ /* 0x000fe20008010207 */
[----:B------:R-:W-:Y:S01]  /*1340*/  STL.64 [R1+0xb0], R150 ;  /* 0x0000b09601007387 */ /* 0x000fe20000100a00 */
[----:B------:R-:W-:Y:S01]  /*1350*/  ULDC.64 UR4, c[0x0][0x188] ;  /* 0x0000620000047ab9 */ /* 0x000fe20000000a00 */
[----:B------:R-:W-:Y:S01]  /*1360*/  CS2R R140, SRZ ;  /* 0x00000000008c7805 */ /* 0x000fe2000001ff00 */
[----:B------:R-:W-:Y:S01]  /*1370*/  UIMAD UR4, UR9, UR4, URZ ;  /* 0x00000004090472a4 */ /* 0x000fe2000f8e023f */
[----:B------:R3:W-:Y:S01]  /*1380*/  LDGSTS.E.BYPASS.LTC128B.128 [R37+0x4080], [R8.64+0x100], !P0 ;  /* 0x0408010008257fae */ /* 0x0007e2000c101d54 */
[C---:B------:R-:W-:Y:S01]  /*1390*/  LEA R6, P0, R7.reuse, R8, 0x6 ;  /* 0x0000000807067211 */ /* 0x040fe200078030ff */
[----:B------:R-:W-:Y:S01]  /*13a0*/  USHF.L.U32 UR6, UR6, 0x5, URZ ;  /* 0x0000000506067899 */ /* 0x000fe2000800063f */
[----:B------:R-:W-:Y:S01]  /*13b0*/  CS2R R138, SRZ ;  /* 0x00000000008a7805 */ /* 0x000fe2000001ff00 */
[----:B------:R-:W-:Y:S01]  /*13c0*/  UIMAD UR7, UR7, UR12, URZ ;  /* 0x0000000c070772a4 */ /* 0x000fe2000f8e023f */
[----:B------:R-:W-:Y:S01]  /*13d0*/  LEA.HI.X R7, R7, R9, R11, 0x6, P0 ;  /* 0x0000000907077211 */ /* 0x000fe200000f340b */
[----:B--2---:R-:W-:Y:S01]  /*13e0*/  IMAD.IADD R5, R3, 0x1, R0 ;  /* 0x0000000103057824 */ /* 0x004fe200078e0200 */
[----:B------:R-:W-:Y:S01]  /*13f0*/  LOP3.LUT P0, RZ, R18, 0x4, RZ, 0xc0, !PT ;  /* 0x0000000412ff7812 */ /* 0x000fe2000780c0ff */
[----:B------:R-:W-:Y:S01]  /*1400*/  IMAD R0, R39, c[0x0][0x208], RZ ;  /* 0x0000820027007a24 */ /* 0x000fe200078e02ff */
[----:B------:R3:W-:Y:S01]  /*1410*/  LDGSTS.E.BYPASS.LTC128B.128 [R37+0x6080], [R8.64+0x180], !P6 ;  /* 0x0608018008257fae */ /* 0x0007e2000f101d54 */
[----:B------:R-:W-:Y:S01]  /*1420*/  IMAD.MOV.U32 R4, RZ, RZ, R2 ;  /* 0x000000ffff047224 */ /* 0x000fe200078e0002 */
[----:B------:R-:W-:Y:S01]  /*1430*/  LOP3.LUT P6, RZ, R17, 0x2, RZ, 0xc0, !PT ;  /* 0x0000000211ff7812 */ /* 0x000fe200078cc0ff */
[----:B------:R-:W-:Y:S01]  /*1440*/  IMAD R10, R38, c[0x0][0x20c], R0 ;  /* 0x00008300260a7a24 */ /* 0x000fe200078e0200 */
[----:B------:R1:W-:Y:S01]  /*1450*/  LDGSTS.E.BYPASS.LTC128B.128 [R37+0x1080], [R6.64], !P5 ;  /* 0x0108000006257fae */ /* 0x0003e2000e901d54 */
[----:B------:R-:W-:Y:S01]  /*1460*/  IMAD.SHL.U32 R0, R18, 0x40, RZ ;  /* 0x0000004012007824 */ /* 0x000fe200078e00ff */
[----:B------:R-:W-:Y:S01]  /*1470*/  SHF.R.S32.HI R18, RZ, 0x5, R23 ;  /* 0x00000005ff127819 */ /* 0x000fe20000011417 */
[----:B------:R-:W-:Y:S01]  /*1480*/  IMAD.WIDE.U32 R2, R38, c[0x0][0x208], R12 ;  /* 0x0000820026027a25 */ /* 0x000fe200078e000c */
[----:B------:R1:W-:Y:S01]  /*1490*/  LDGSTS.E.BYPASS.LTC128B.128 [R37+0x3080], [R6.64+0x80], !P4 ;  /* 0x0308008006257fae */ /* 0x0003e2000e101d54 */
[----:B------:R-:W-:Y:S01]  /*14a0*/  CS2R R136, SRZ ;  /* 0x0000000000887805 */ /* 0x000fe2000001ff00 */
[----:B------:R-:W-:Y:S01]  /*14b0*/  LOP3.LUT R0, R0, 0x1c0, RZ, 0xc0, !PT ;  /* 0x000001c000007812 */ /* 0x000fe200078ec0ff */
[----:B------:R-:W-:Y:S01]  /*14c0*/  IMAD.SHL.U32 R11, R20, 0x8, RZ ;  /* 0x00000008140b7824 */ /* 0x000fe200078e00ff */
[----:B------:R1:W-:Y:S01]  /*14d0*/  LDGSTS.E.BYPASS.LTC128B.128 [R37+0x5080], [R6.64+0x100], !P3 ;  /* 0x0508010006257fae */ /* 0x0003e2000d901d54 */
[----:B------:R-:W-:Y:S01]  /*14e0*/  IMAD.IADD R3, R3, 0x1, R10 ;  /* 0x0000000103037824 */ /* 0x000fe200078e020a */
[----:B------:R-:W-:Y:S01]  /*14f0*/  LEA.HI R10, R23, R18, RZ, 0x1 ;  /* 0x00000012170a7211 */ /* 0x000fe200078f08ff */
[----:B------:R-:W-:Y:S01]  /*1500*/  CS2R R134, SRZ ;  /* 0x0000000000867805 */ /* 0x000fe2000001ff00 */
[----:B------:R-:W-:Y:S01]  /*1510*/  LOP3.LUT R24, R11, 0x18, RZ, 0xc0, !PT ;  /* 0x000000180b187812 */ /* 0x000fe200078ec0ff */
[----:B------:R1:W-:Y:S01]  /*1520*/  LDGSTS.E.BYPASS.LTC128B.128 [R37+0x7080], [R6.64+0x180], !P2 ;  /* 0x0708018006257fae */ /* 0x0003e2000d101d54 */
[----:B------:R-:W-:Y:S01]  /*1530*/  SHF.R.U32.HI R11, RZ, 0x3, R0 ;  /* 0x00000003ff0b7819 */ /* 0x000fe20000011600 */
[----:B------:R-:W-:Y:S01]  /*1540*/  CS2R R132, SRZ ;  /* 0x0000000000847805 */ /* 0x000fe2000001ff00 */
[----:B------:R-:W-:Y:S01]  /*1550*/  LOP3.LUT R10, R10, 0xfffffffe, RZ, 0xc0, !PT ;  /* 0xfffffffe0a0a7812 */ /* 0x000fe200078ec0ff */
[----:B------:R-:W0:Y:S01]  /*1560*/  LDGDEPBAR ;  /* 0x00000000000079af */ /* 0x000e220000000000 */
[----:B------:R-:W-:Y:S01]  /*1570*/  LOP3.LUT R11, R11, R0, R24, 0x1e, !PT ;  /* 0x000000000b0b7212 */ /* 0x000fe200078e1e18 */
[----:B------:R-:W-:Y:S01]  /*1580*/  CS2R R130, SRZ ;  /* 0x0000000000827805 */ /* 0x000fe2000001ff00 */
[----:B------:R-:W-:Y:S01]  /*1590*/  LOP3.LUT R0, R19, 0x3ffffffc, RZ, 0xc0, !PT ;  /* 0x3ffffffc13007812 */ /* 0x000fe200078ec0ff */
[----:B------:R-:W-:Y:S01]  /*15a0*/  IMAD.IADD R19, R18, 0x1, -R10 ;  /* 0x0000000112137824 */ /* 0x000fe200078e0a0a */
[----:B------:R-:W-:Y:S01]  /*15b0*/  CS2R R128, SRZ ;  /* 0x0000000000807805 */ /* 0x000fe2000001ff00 */
[----:B------:R-:W-:Y:S01]  /*15c0*/  IMAD.U32 R10, RZ, RZ, UR24 ;  /* 0x00000018ff0a7e24 */ /* 0x000fe2000f8e00ff */
[----:B------:R-:W-:Y:S01]  /*15d0*/  UIMAD UR24, UR11, UR5, UR4 ;  /* 0x000000050b1872a4 */ /* 0x000fe2000f8e0204 */
[----:B------:R-:W-:Y:S01]  /*15e0*/  IMAD.IADD R0, R84, 0x1, -R0 ;  /* 0x0000000154007824 */ /* 0x000fe200078e0a00 */
[----:B------:R-:W-:Y:S01]  /*15f0*/  CS2R R126, SRZ ;  /* 0x00000000007e7805 */ /* 0x000fe2000001ff00 */
[----:B------:R-:W-:Y:S01]  /*1600*/  IMAD.SHL.U32 R25, R19, 0x400, RZ ;  /* 0x0000040013197824 */ /* 0x000fe200078e00ff */
[----:B------:R-:W-:Y:S01]  /*1610*/  ULDC.64 UR4, c[0x0][0x178] ;  /* 0x00005e0000047ab9 */ /* 0x000fe20000000a00 */
[----:B------:R-:W-:Y:S01]  /*1620*/  IMAD.WIDE.U32 R2, R10, c[0x0][0x210], R2 ;  /* 0x000084000a027a25 */ /* 0x000fe200078e0002 */
[----:B------:R-:W-:Y:S01]  /*1630*/  UIMAD.WIDE.U32 UR28, UR12, UR4, URZ ;  /* 0x000000040c1c72a5 */ /* 0x000fe2000f8e003f */
[----:B------:R-:W-:Y:S01]  /*1640*/  CS2R R124, SRZ ;  /* 0x00000000007c7805 */ /* 0x000fe2000001ff00 */
[----:B------:R-:W-:Y:S01]  /*1650*/  CS2R R122, SRZ ;  /* 0x00000000007a7805 */ /* 0x000fe2000001ff00 */
[----:B------:R-:W-:Y:S01]  /*1660*/  IMAD R0, R0, 0x2, R25 ;  /* 0x0000000200007824 */ /* 0x000fe200078e0219 */
[----:B------:R-:W-:Y:S01]  /*1670*/  IADD3 R3, R3, UR25, RZ ;  /* 0x0000001903037c10 */ /* 0x000fe2000fffe0ff */
[----:B------:R-:W-:Y:S01]  /*1680*/  IMAD.WIDE.U32 R4, R10, c[0x0][0x180], R4 ;  /* 0x000060000a047a25 */ /* 0x000fe200078e0004 */
[----:B------:R-:W-:Y:S01]  /*1690*/  USHF.R.S32.HI UR25, URZ, 0x1f, UR12 ;  /* 0x0000001f3f197899 */ /* 0x000fe2000801140c */
[----:B------:R-:W-:Y:S01]  /*16a0*/  CS2R R120, SRZ ;  /* 0x0000000000787805 */ /* 0x000fe2000001ff00 */
[----:B------:R-:W-:Y:S01]  /*16b0*/  CS2R R118, SRZ ;  /* 0x0000000000767805 */ /* 0x000fe2000001ff00 */
[----:B------:R-:W-:Y:S01]  /*16c0*/  IMAD.IADD R0, R0, 0x1, R11 ;  /* 0x0000000100007824 */ /* 0x000fe200078e020b */
[----:B------:R-:W-:Y:S01]  /*16d0*/  IADD3 R5, R5, UR26, RZ ;  /* 0x0000001a05057c10 */ /* 0x000fe2000fffe0ff */
[----:B------:R-:W-:Y:S01]  /*16e0*/  UIMAD UR26, UR25, UR4, URZ ;  /* 0x00000004191a72a4 */ /* 0x000fe2000f8e023f */
[----:B---3--:R-:W-:Y:S01]  /*16f0*/  IMAD.U32 R9, RZ, RZ, UR11 ;  /* 0x0000000bff097e24 */ /* 0x008fe2000f8e00ff */
[----:B------:R-:W-:Y:S01]  /*1700*/  UIMAD UR7, UR25, UR6, UR7 ;  /* 0x00000006190772a4 */ /* 0x000fe2000f8e0207 */
[----:B------:R-:W-:Y:S01]  /*1710*/  IMAD.SHL.U32 R33, R0, 0x2, RZ ;  /* 0x0000000200217824 */ /* 0x000fe200078e00ff */
[----:B------:R-:W-:Y:S01]  /*1720*/  UIMAD UR26, UR12, UR5, UR26 ;  /* 0x000000050c1a72a4 */ /* 0x000fe2000f8e021a */
[----:B------:R-:W-:Y:S01]  /*1730*/  IMAD.U32 R8, RZ, RZ, UR11 ;  /* 0x0000000bff087e24 */ /* 0x000fe2000f8e00ff */
[----:B------:R-:W-:-:S04]  /*1740*/  DEPBAR.LE SB0, 0x1 ;  /* 0x000080400000791a */ /* 0x000fc80000000000 */
[C---:B------:R-:W-:Y:S01]  /*1750*/  IADD3 R0, R33.reuse, 0x14180, RZ ;  /* 0x0001418021007810 */ /* 0x040fe20007ffe0ff */
[----:B------:R-:W-:Y:S01]  /*1760*/  ULDC.64 UR4, c[0x0][0x218] ;  /* 0x0000860000047ab9 */ /* 0x000fe20000000a00 */
[----:B------:R-:W-:Y:S01]  /*1770*/  IADD3 R11, R33, 0x141c0, RZ ;  /* 0x000141c0210b7810 */ /* 0x000fe20007ffe0ff */
[----:B------:R-:W-:Y:S01]  /*1780*/  UIMAD UR4, UR9, UR4, URZ ;  /* 0x00000004090472a4 */ /* 0x000fe2000f8e023f */
[----:B------:R-:W-:Y:S01]  /*1790*/  @P0 IADD3 R11, R0, -0x40, RZ ;  /* 0xffffffc0000b0810 */ /* 0x000fe20007ffe0ff */
[----:B------:R-:W-:Y:S01]  /*17a0*/  IMAD.SHL.U32 R0, R17, 0x40, RZ ;  /* 0x0000004011007824 */ /* 0x000fe200078e00ff */
[----:B------:R-:W-:Y:S01]  /*17b0*/  UIADD3 UR26, UR29, UR26, URZ ;  /* 0x0000001a1d1a7290 */ /* 0x000fe2000fffe03f */
[----:B------:R-:W-:Y:S01]  /*17c0*/  IMAD.WIDE.U32 R40, R9, c[0x0][0x188], R4 ;  /* 0x0000620009287a25 */ /* 0x000fe200078e0004 */
[----:B------:R-:W-:Y:S01]  /*17d0*/  UIMAD UR4, UR11, UR5, UR4 ;  /* 0x000000050b0472a4 */ /* 0x000fe2000f8e0204 */
[----:B------:R2:W-:Y:S01]  /*17e0*/  STL [R1+0x68], R33 ;  /* 0x0000682101007387 */ /* 0x0005e20000100800 */
[----:B------:R-:W-:Y:S01]  /*17f0*/  LOP3.LUT R13, R0, 0x1c0, RZ, 0xc0, !PT ;  /* 0x000001c0000d7812 */ /* 0x000fe200078ec0ff */
[----:B------:R-:W-:Y:S01]  /*1800*/  IMAD.WIDE.U32 R14, R8, c[0x0][0x218], R2 ;  /* 0x00008600080e7a25 */ /* 0x000fe200078e0002 */
[----:B------:R-:W-:Y:S01]  /*1810*/  SHF.R.S32.HI R3, RZ, 0x1f, R20 ;  /* 0x0000001fff037819 */ /* 0x000fe20000011414 */
[----:B------:R3:W-:Y:S01]  /*1820*/  STL [R1+0x6c], R11 ;  /* 0x00006c0b01007387 */ /* 0x0007e20000100800 */
[----:B------:R-:W-:Y:S01]  /*1830*/  LOP3.LUT R2, R13, 0x8, R27, 0xf8, !PT ;  /* 0x000000080d027812 */ /* 0x000fe200078ef81b */
[----:B------:R-:W-:Y:S01]  /*1840*/  IMAD.U32 R4, RZ, RZ, UR28 ;  /* 0x0000001cff047e24 */ /* 0x000fe2000f8e00ff */
[----:B------:R-:W-:Y:S01]  /*1850*/  SHF.R.U32.HI R16, RZ, 0x3, R13 ;  /* 0x00000003ff107819 */ /* 0x000fe2000001160d */
[----:B------:R-:W-:Y:S01]  /*1860*/  IMAD.U32 R9, RZ, RZ, UR26 ;  /* 0x0000001aff097e24 */ /* 0x000fe2000f8e00ff */
[----:B------:R-:W-:Y:S01]  /*1870*/  STL.64 [R1+0xa0], R40 ;  /* 0x0000a02801007387 */ /* 0x000fe20000100a00 */
[----:B------:R-:W-:Y:S01]  /*1880*/  IMAD.U32 R5, RZ, RZ, UR29 ;  /* 0x0000001dff057e24 */ /* 0x000fe2000f8e00ff */
[----:B------:R-:W-:Y:S01]  /*1890*/  LEA R8, P5, R4, R40, 0x5 ;  /* 0x0000002804087211 */ /* 0x000fe200078a28ff */
[----:B------:R-:W-:Y:S01]  /*18a0*/  IMAD.U32 R5, RZ, RZ, UR6 ;  /* 0x00000006ff057e24 */ /* 0x000fe2000f8e00ff */
[----:B------:R-:W-:Y:S01]  /*18b0*/  LOP3.LUT R2, R2, R16, RZ, 0x3c, !PT ;  /* 0x0000001002027212 */ /* 0x000fe200078e3cff */
[----:B------:R-:W-:Y:S01]  /*18c0*/  IMAD.MOV.U32 R10, RZ, RZ, R14 ;  /* 0x000000ffff0a7224 */ /* 0x000fe200078e000e */
[----:B------:R-:W-:Y:S01]  /*18d0*/  STL.64 [R1+0x98], R14 ;  /* 0x0000980e01007387 */ /* 0x000fe20000100a00 */
[----:B------:R-:W-:Y:S01]  /*18e0*/  IMAD R0, R22, 0x800, R21 ;  /* 0x0000080016007824 */ /* 0x000fe200078e0215 */
[----:B------:R-:W-:Y:S01]  /*18f0*/  LOP3.LUT P0, RZ, R17, 0x4, RZ, 0xc0, !PT ;  /* 0x0000000411ff7812 */ /* 0x000fe2000780c0ff */
[----:B------:R-:W-:Y:S01]  /*1900*/  IMAD.SHL.U32 R18, R18, 0x8, RZ ;  /* 0x0000000812127824 */ /* 0x000fe200078e00ff */
[----:B-1----:R-:W-:Y:S01]  /*1910*/  LEA R6, P3, R8, c[0x0][0x160], 0x1 ;  /* 0x0000580008067a11 */ /* 0x002fe200078608ff */
[----:B------:R-:W-:Y:S01]  /*1920*/  IMAD.IADD R2, R0, 0x1, R2 ;  /* 0x0000000100027824 */ /* 0x000fe200078e0202 */
[----:B------:R-:W-:Y:S01]  /*1930*/  CS2R R116, SRZ ;  /* 0x0000000000747805 */ /* 0x000fe2000001ff00 */
[----:B------:R-:W-:Y:S01]  /*1940*/  CS2R R114, SRZ ;  /* 0x0000000000727805 */ /* 0x000fe2000001ff00 */
[----:B------:R-:W-:Y:S01]  /*1950*/  CS2R R112, SRZ ;  /* 0x0000000000707805 */ /* 0x000fe2000001ff00 */
[----:B------:R-:W-:Y:S01]  /*1960*/  IMAD.SHL.U32 R2, R2, 0x2, RZ ;  /* 0x0000000202027824 */ /* 0x000fe200078e00ff */
[----:B--2---:R-:W-:Y:S01]  /*1970*/  IADD3 R33, R41, UR24, RZ ;  /* 0x0000001829217c10 */ /* 0x004fe2000fffe0ff */
[----:B------:R-:W-:Y:S01]  /*1980*/  BAR.SYNC.DEFER_BLOCKING 0x0 ;  /* 0x0000000000007b1d */ /* 0x000fe20000010000 */
[----:B------:R-:W-:Y:S01]  /*1990*/  CS2R R110, SRZ ;  /* 0x00000000006e7805 */ /* 0x000fe2000001ff00 */
[----:B------:R-:W-:Y:S01]  /*19a0*/  CS2R R108, SRZ ;  /* 0x00000000006c7805 */ /* 0x000fe2000001ff00 */
[----:B---3--:R-:W-:Y:S01]  /*19b0*/  IADD3 R11, R15, UR4, RZ ;  /* 0x000000040f0b7c10 */ /* 0x008fe2000fffe0ff */
[----:B------:R-:W-:Y:S01]  /*19c0*/  CS2R R106, SRZ ;  /* 0x00000000006a7805 */ /* 0x000fe2000001ff00 */
[----:B------:R-:W-:Y:S01]  /*19d0*/  LEA.HI.X R9, R4, R33, R9, 0x5, P5 ;  /* 0x0000002104097211 */ /* 0x000fe200028f2c09 */
[----:B------:R-:W-:Y:S01]  /*19e0*/  STL [R1+0xac], R33 ;  /* 0x0000ac2101007387 */ /* 0x000fe20000100800 */
[----:B------:R-:W-:Y:S01]  /*19f0*/  ULDC UR4, c[0x0][0x168] ;  /* 0x00005a0000047ab9 */ /* 0x000fe20000000800 */
[----:B------:R-:W-:Y:S01]  /*1a00*/  IMAD.WIDE.U32 R4, R5, UR12, R10 ;  /* 0x0000000c05047c25 */ /* 0x000fe2000f8e000a */
[----:B------:R-:W-:Y:S01]  /*1a10*/  LEA.HI.X R7, R8, c[0x0][0x164], R9, 0x1, P3 ;  /* 0x0000590008077a11 */ /* 0x000fe200018f0c09 */
[----:B------:R1:W-:Y:S01]  /*1a20*/  STL.64 [R1+0x90], R10 ;  /* 0x0000900a01007387 */ /* 0x0003e20000100a00 */
[----:B------:R-:W-:Y:S01]  /*1a30*/  UIADD3 UR4, -UR8, UR4, URZ ;  /* 0x0000000408047290 */ /* 0x000fe2000fffe13f */
[----:B------:R-:W-:Y:S01]  /*1a40*/  CS2R R104, SRZ ;  /* 0x0000000000687805 */ /* 0x000fe2000001ff00 */
[----:B------:R-:W-:Y:S01]  /*1a50*/  IADD3 R0, R5, UR7, RZ ;  /* 0x0000000705007c10 */ /* 0x000fe2000fffe0ff */
[----:B------:R-:W-:Y:S01]  /*1a60*/  STL [R1+0x28], R2 ;  /* 0x0000280201007387 */ /* 0x000fe20000100800 */
[----:B------:R-:W-:Y:S01]  /*1a70*/  UMOV UR8, 0x1 ;  /* 0x0000000100087882 */ /* 0x000fe20000000000 */
[----:B------:R-:W-:Y:S01]  /*1a80*/  CS2R R102, SRZ ;  /* 0x0000000000667805 */ /* 0x000fe2000001ff00 */
[----:B------:R-:W-:Y:S01]  /*1a90*/  ULDC UR7, c[0x0][0x198] ;  /* 0x0000660000077ab9 */ /* 0x000fe20000000800 */
[----:B------:R-:W-:Y:S01]  /*1aa0*/  CS2R R100, SRZ ;  /* 0x0000000000647805 */ /* 0x000fe2000001ff00 */
[----:B------:R-:W-:Y:S01]  /*1ab0*/  UIADD3 UR7, -UR13, UR7, UR8 ;  /* 0x000000070d077290 */ /* 0x000fe2000fffe108 */
[----:B------:R-:W-:Y:S01]  /*1ac0*/  CS2R R98, SRZ ;  /* 0x0000000000627805 */ /* 0x000fe2000001ff00 */
[----:B------:R-:W-:Y:S01]  /*1ad0*/  CS2R R96, SRZ ;  /* 0x0000000000607805 */ /* 0x000fe2000001ff00 */
[----:B------:R-:W-:Y:S01]  /*1ae0*/  CS2R R94, SRZ ;  /* 0x00000000005e7805 */ /* 0x000fe2000001ff00 */
[----:B------:R-:W-:Y:S01]  /*1af0*/  CS2R R92, SRZ ;  /* 0x00000000005c7805 */ /* 0x000fe2000001ff00 */
[----:B------:R-:W2:Y:S01]  /*1b00*/  LDSM.16.M88.4 R164, [R2+0x8080] ;  /* 0x0080800002a4783b */ /* 0x000ea20000000200 */
[----:B------:R-:W-:Y:S01]  /*1b10*/  CS2R R90, SRZ ;  /* 0x00000000005a7805 */ /* 0x000fe2000001ff00 */
[----:B------:R-:W-:Y:S01]  /*1b20*/  CS2R R88, SRZ ;  /* 0x0000000000587805 */ /* 0x000fe2000001ff00 */
[----:B------:R-:W-:Y:S01]  /*1b30*/  CS2R R86, SRZ ;  /* 0x0000000000567805 */ /* 0x000fe2000001ff00 */
[----:B------:R-:W3:Y:S01]  /*1b40*/  LDSM.16.M88.4 R180, [R2+0xa080] ;  /* 0x00a0800002b4783b */ /* 0x000ee20000000200 */
[----:B------:R-:W-:Y:S01]  /*1b50*/  CS2R R82, SRZ ;  /* 0x0000000000527805 */ /* 0x000fe2000001ff00 */
[----:B------:R-:W-:Y:S01]  /*1b60*/  CS2R R80, SRZ ;  /* 0x0000000000507805 */ /* 0x000fe2000001ff00 */
[----:B------:R-:W-:Y:S01]  /*1b70*/  CS2R R78, SRZ ;  /* 0x00000000004e7805 */ /* 0x000fe2000001ff00 */
[----:B------:R-:W4:Y:S01]  /*1b80*/  LDSM.16.M88.4 R196, [R2+0xc080] ;  /* 0x00c0800002c4783b */ /* 0x000f220000000200 */
[----:B------:R-:W-:Y:S01]  /*1b90*/  CS2R R76, SRZ ;  /* 0x00000000004c7805 */ /* 0x000fe2000001ff00 */
[----:B------:R-:W-:Y:S01]  /*1ba0*/  CS2R R74, SRZ ;  /* 0x00000000004a7805 */ /* 0x000fe2000001ff00 */
[----:B------:R-:W-:Y:S01]  /*1bb0*/  CS2R R72, SRZ ;  /* 0x0000000000487805 */ /* 0x000fe2000001ff00 */
[----:B------:R5:W2:Y:S01]  /*1bc0*/  LDSM.16.M88.4 R212, [R2+0xe080] ;  /* 0x00e0800002d4783b */ /* 0x000aa20000000200 */
[C---:B-1----:R-:W-:Y:S01]  /*1bd0*/  LEA R10, P2, R4.reuse, c[0x0][0x1f0], 0x1 ;  /* 0x00007c00040a7a11 */ /* 0x042fe200078408ff */
[----:B------:R-:W-:Y:S01]  /*1be0*/  CS2R R70, SRZ ;  /* 0x0000000000467805 */ /* 0x000fe2000001ff00 */
[----:B------:R-:W-:Y:S01]  /*1bf0*/  CS2R R68, SRZ ;  /* 0x0000000000447805 */ /* 0x000fe2000001ff00 */
[----:B------:R-:W-:Y:S01]  /*1c00*/  CS2R R66, SRZ ;  /* 0x0000000000427805 */ /* 0x000fe2000001ff00 */
[----:B------:R-:W-:Y:S01]  /*1c10*/  LEA.HI.X R11, R4, c[0x0][0x1f4], R0, 0x1, P2 ;  /* 0x00007d00040b7a11 */ /* 0x000fe200010f0c00 */
[----:B------:R-:W-:Y:S01]  /*1c20*/  CS2R R64, SRZ ;  /* 0x0000000000407805 */ /* 0x000fe2000001ff00 */
[----:B------:R-:W-:Y:S01]  /*1c30*/  LEA.HI R0, R3, R20, RZ, 0x2 ;  /* 0x0000001403007211 */ /* 0x000fe200078f10ff */
[----:B------:R-:W-:Y:S01]  /*1c40*/  IMAD.MOV.U32 R3, RZ, RZ, 0x40 ;  /* 0x00000040ff037424 */ /* 0x000fe200078e00ff */
[----:B------:R-:W-:Y:S01]  /*1c50*/  ISETP.LT.AND P2, PT, R38, UR4, PT ;  /* 0x0000000426007c0c */ /* 0x000fe2000bf41270 */
[----:B------:R-:W-:Y:S01]  /*1c60*/  ULDC.64 UR4, c[0x0][0x240] ;  /* 0x0000900000047ab9 */ /* 0x000fe20000000a00 */
[----:B------:R-:W-:Y:S01]  /*1c70*/  LOP3.LUT R4, R0, 0x1ffffffc, RZ, 0xc0, !PT ;  /* 0x1ffffffc00047812 */ /* 0x000fe200078ec0ff */
[----:B------:R-:W-:Y:S01]  /*1c80*/  UIMAD UR4, UR9, UR4, URZ ;  /* 0x00000004090472a4 */ /* 0x000fe2000f8e023f */
[----:B------:R-:W-:Y:S01]  /*1c90*/  SEL R0, R148, 0xffffffe0, !P6 ;  /* 0xffffffe094007807 */ /* 0x000fe20007000000 */
[----:B------:R-:W-:Y:S01]  /*1ca0*/  CS2R R62, SRZ ;  /* 0x00000000003e7805 */ /* 0x000fe2000001ff00 */
[----:B------:R-:W-:Y:S01]  /*1cb0*/  SEL R3, R3, 0xffffffc0, !P0 ;  /* 0xffffffc003037807 */ /* 0x000fe20004000000 */
[----:B------:R-:W-:Y:S01]  /*1cc0*/  IMAD.IADD R20, R20, 0x1, -R4 ;  /* 0x0000000114147824 */ /* 0x000fe200078e0a04 */
[----:B------:R-:W-:Y:S01]  /*1cd0*/  ISETP.GE.OR P3, PT, R12, c[0x0][0x16c], !P2 ;  /* 0x00005b000c007a0c */ /* 0x000fe20005766670 */
[----:B------:R-:W-:Y:S01]  /*1ce0*/  IMAD.IADD R9, R2, 0x1, R0 ;  /* 0x0000000102097824 */ /* 0x000fe200078e0200 */
[----:B------:R-:W-:Y:S01]  /*1cf0*/  ISETP.GE.OR P6, PT, R28, c[0x0][0x16c], !P2 ;  /* 0x00005b001c007a0c */ /* 0x000fe200057c6670 */
[----:B------:R-:W-:Y:S01]  /*1d00*/  IMAD.IADD R8, R2, 0x1, R3 ;  /* 0x0000000102087824 */ /* 0x000fe200078e0203 */
[----:B------:R-:W-:Y:S01]  /*1d10*/  LOP3.LUT R0, R26, 0xfffffff0, RZ, 0xc0, !PT ;  /* 0xfffffff01a007812 */ /* 0x000fe200078ec0ff */
[----:B------:R-:W-:Y:S01]  /*1d20*/  IMAD.IADD R5, R3, 0x1, R9 ;  /* 0x0000000103057824 */ /* 0x000fe200078e0209 */
[----:B------:R-:W1:Y:S01]  /*1d30*/  LDSM.16.M88.4 R168, [R9+0x8080] ;  /* 0x0080800009a8783b */ /* 0x000e620000000200 */
[----:B------:R-:W-:Y:S01]  /*1d40*/  ISETP.GE.OR P5, PT, R29, c[0x0][0x16c], !P2 ;  /* 0x00005b001d007a0c */ /* 0x000fe200057a6670 */
[----:B------:R-:W-:Y:S01]  /*1d50*/  UIMAD UR11, UR11, UR5, UR4 ;  /* 0x000000050b0b72a4 */ /* 0x000fe2000f8e0204 */
[----:B------:R-:W-:Y:S01]  /*1d60*/  ISETP.GE.OR P4, PT, R30, c[0x0][0x16c], !P2 ;  /* 0x00005b001e007a0c */ /* 0x000fe20005786670 */
[----:B------:R-:W1:Y:S01]  /*1d70*/  LDSM.16.M88.4 R172, [R8+0x8080] ;  /* 0x0080800008ac783b */ /* 0x000e620000000200 */
[----:B------:R-:W-:Y:S01]  /*1d80*/  IMAD.IADD R0, R84, 0x1, -R0 ;  /* 0x0000000154007824 */ /* 0x000fe200078e0a00 */
[----:B-----5:R-:W-:Y:S01]  /*1d90*/  LOP3.LUT R2, R23, 0xffffffe0, RZ, 0xc0, !PT ;  /* 0xffffffe017027812 */ /* 0x020fe200078ec0ff */
[----:B------:R-:W-:Y:S01]  /*1da0*/  ULDC UR4, c[0x0][0x2a0] ;  /* 0x0000a80000047ab9 */ /* 0x000fe20000000800 */
[----:B------:R-:W1:Y:S01]  /*1db0*/  LDSM.16.M88.4 R176, [R5+0x8080] ;  /* 0x0080800005b0783b */ /* 0x000e620000000200 */
[----:B------:R-:W-:Y:S01]  /*1dc0*/  ISETP.GE.AND P0, PT, R12, c[0x0][0x16c], PT ;  /* 0x00005b000c007a0c */ /* 0x000fe20003f06270 */
[----:B------:R-:W-:Y:S01]  /*1dd0*/  ULOP3.LUT UR4, URZ, UR4, URZ, 0x33, !UPT ;  /* 0x000000043f047292 */ /* 0x000fe2000f8e333f */
[----:B------:R-:W-:Y:S01]  /*1de0*/  IMAD.IADD R2, R84, 0x1, -R2 ;  /* 0x0000000154027824 */ /* 0x000fe200078e0a02 */
[----:B------:R-:W1:Y:S01]  /*1df0*/  LDSM.16.M88.4 R184, [R9+0xa080] ;  /* 0x00a0800009b8783b */ /* 0x000e620000000200 */
[----:B------:R-:W-:Y:S01]  /*1e00*/  SEL R36, RZ, 0x1, P0 ;  /* 0x00000001ff247807 */ /* 0x000fe20000000000 */
[----:B------:R-:W-:Y:S01]  /*1e10*/  CS2R R60, SRZ ;  /* 0x00000000003c7805 */ /* 0x000fe2000001ff00 */
[----:B------:R-:W-:Y:S01]  /*1e20*/  ISETP.GE.AND P0, PT, R30, c[0x0][0x16c], PT ;  /* 0x00005b001e007a0c */ /* 0x000fe20003f06270 */
[----:B------:R-:W1:Y:S01]  /*1e30*/  LDSM.16.M88.4 R188, [R8+0xa080] ;  /* 0x00a0800008bc783b */ /* 0x000e620000000200 */
[----:B------:R-:W-:Y:S01]  /*1e40*/  CS2R R58, SRZ ;  /* 0x00000000003a7805 */ /* 0x000fe2000001ff00 */
[----:B------:R-:W-:Y:S01]  /*1e50*/  CS2R R56, SRZ ;  /* 0x0000000000387805 */ /* 0x000fe2000001ff00 */
[----:B------:R-:W-:Y:S01]  /*1e60*/  SEL R26, RZ, 0x8, P0 ;  /* 0x00000008ff1a7807 */ /* 0x000fe20000000000 */
[----:B------:R-:W1:Y:S01]  /*1e70*/  LDSM.16.M88.4 R192, [R5+0xa080] ;  /* 0x00a0800005c0783b */ /* 0x000e620000000200 */
[----:B------:R-:W-:Y:S01]  /*1e80*/  @!P1 LEA R4, P0, R31, c[0x0][0x258], 0x2 ;  /* 0x000096001f049a11 */ /* 0x000fe200078010ff */
[----:B------:R-:W-:Y:S01]  /*1e90*/  CS2R R54, SRZ ;  /* 0x0000000000367805 */ /* 0x000fe2000001ff00 */
[----:B------:R-:W-:Y:S01]  /*1ea0*/  CS2R R52, SRZ ;  /* 0x0000000000347805 */ /* 0x000fe2000001ff00 */
[----:B------:R-:W1:Y:S01]  /*1eb0*/  LDSM.16.M88.4 R200, [R9+0xc080] ;  /* 0x00c0800009c8783b */ /* 0x000e620000000200 */
[----:B------:R-:W-:Y:S01]  /*1ec0*/  CS2R R50, SRZ ;  /* 0x0000000000327805 */ /* 0x000fe2000001ff00 */
        /* <DEDUP_REMOVED lines=8> */
[----:B------:R-:W-:-:S02]  /*1f50*/  ULDC UR5, c[0x0][0x2a8] ;  /* 0x0000aa0000057ab9 */ /* 0x000fc40000000800 */
[----:B------:R-:W1:Y:S01]  /*1f60*/  LDSM.16.M88.4 R216, [R9+0xe080] ;  /* 0x00e0800009d8783b */ /* 0x000e620000000200 */
[----:B------:R-:W-:Y:S02]  /*1f70*/  UISETP.GT.AND UP2, UPT, UR10, -0x1, UPT ;  /* 0xffffffff0a00788c */ /* 0x000fe4000bf44270 */
[----:B------:R-:W-:Y:S01]  /*1f80*/  ULDC UR6, c[0x0][0x168] ;  /* 0x00005a0000067ab9 */ /* 0x000fe20000000800 */
[----:B------:R-:W1:Y:S01]  /*1f90*/  LDSM.16.M88.4 R220, [R8+0xe080] ;  /* 0x00e0800008dc783b */ /* 0x000e620000000200 */
[----:B------:R-:W-:-:S03]  /*1fa0*/  UISETP.LE.AND UP1, UPT, UR8, UR5, UPT ;  /* 0x000000050800728c */ /* 0x000fc6000bf23270 */
[----:B------:R-:W1:Y:S04]  /*1fb0*/  LDSM.16.M88.4 R224, [R5+0xe080] ;  /* 0x00e0800005e0783b */ /* 0x000e680000000200 */
[----:B------:R-:W-:Y:S06]  /*1fc0*/  BAR.SYNC.DEFER_BLOCKING 0x0 ;  /* 0x0000000000007b1d */ /* 0x000fec0000010000 */
[----:B------:R-:W-:Y:S04]  /*1fd0*/  STL [R1+0x2c], R9 ;  /* 0x00002c0901007387 */ /* 0x000fe80000100800 */
[----:B------:R5:W-:Y:S04]  /*1fe0*/  STL [R1+0x34], R8 ;  /* 0x0000340801007387 */ /* 0x000be80000100800 */
[----:B------:R1:W-:Y:S04]  /*1ff0*/  STL [R1+0x30], R5 ;  /* 0x0000300501007387 */ /* 0x0003e80000100800 */
[----:B------:R-:W-:Y:S01]  /*2000*/  @!PT LDS RZ, [RZ] ;  /* 0x00000000fffff984 */ /* 0x000fe20000000800 */
[----:B------:R-:W-:Y:S01]  /*2010*/  @!PT LDS RZ, [RZ] ;  /* 0x00000000fffff984 */ /* 0x000fe20000000800 */
[----:B------:R-:W-:Y:S01]  /*2020*/  @!PT LDS RZ, [RZ] ;  /* 0x00000000fffff984 */ /* 0x000fe20000000800 */
[----:B------:R1:W-:Y:S01]  /*2030*/  LDGSTS.E.BYPASS.LTC128B.128 [R37+0x8080], [R6.64], !P3 ;  /* 0x0808000006257fae */ /* 0x0003e2000d901d54 */
[----:B------:R-:W-:-:S03]  /*2040*/  ISETP.GE.AND P3, PT, R12, c[0x0][0x1fc], PT ;  /* 0x00007f000c007a0c */ /* 0x000fc60003f66270 */
[----:B------:R1:W-:Y:S01]  /*2050*/  LDGSTS.E.BYPASS.LTC128B.128 [R37+0x9080], [R6.64+0x80], !P6 ;  /* 0x0908008006257fae */ /* 0x0003e2000f101d54 */
[----:B------:R-:W-:Y:S01]  /*2060*/  ISETP.GE.OR P6, PT, R12, c[0x0][0x1fc], !P2 ;  /* 0x00007f000c007a0c */ /* 0x000fe200057c6670 */
[----:B------:R-:W-:Y:S02]  /*2070*/  IMAD.SHL.U32 R12, R22, 0x20, RZ ;  /* 0x00000020160c7824 */ /* 0x000fe400078e00ff */
[----:B------:R2:W-:Y:S01]  /*2080*/  LDGSTS.E.BYPASS.LTC128B.128 [R37+0xa080], [R6.64+0x100], !P5 ;  /* 0x0a08010006257fae */ /* 0x0005e2000e901d54 */
[----:B------:R-:W-:Y:S02]  /*2090*/  ISETP.GE.AND P5, PT, R29, c[0x0][0x16c], PT ;  /* 0x00005b001d007a0c */ /* 0x000fe40003fa6270 */
[----:B-----5:R-:W-:Y:S01]  /*20a0*/  SHF.R.S32.HI R8, RZ, 0x1f, R0 ;  /* 0x0000001fff087819 */ /* 0x020fe20000011400 */
[----:B------:R2:W-:Y:S01]  /*20b0*/  LDGSTS.E.BYPASS.LTC128B.128 [R37+0xb080], [R6.64+0x180], !P4 ;  /* 0x0b08018006257fae */ /* 0x0005e2000e101d54 */
[----:B------:R-:W-:Y:S02]  /*20c0*/  ISETP.GE.AND P4, PT, R28, c[0x0][0x16c], PT ;  /* 0x00005b001c007a0c */ /* 0x000fe40003f86270 */
[----:B------:R-:W-:-:S02]  /*20d0*/  LEA.HI R8, R8, R0, RZ, 0x3 ;  /* 0x0000000008087211 */ /* 0x000fc400078f18ff */
[----:B------:R-:W-:Y:S02]  /*20e0*/  SEL R21, RZ, 0xffffffff, P4 ;  /* 0xffffffffff157807 */ /* 0x000fe40002000000 */
[----:B------:R-:W-:Y:S02]  /*20f0*/  LOP3.LUT R9, R8, 0xfffffff8, RZ, 0xc0, !PT ;  /* 0xfffffff808097812 */ /* 0x000fe400078ec0ff */
[----:B------:R-:W-:Y:S02]  /*2100*/  ISETP.GE.AND P4, PT, R28, c[0x0][0x1fc], PT ;  /* 0x00007f001c007a0c */ /* 0x000fe40003f86270 */
[----:B------:R-:W-:Y:S01]  /*2110*/  SEL R33, RZ, 0x4, P5 ;  /* 0x00000004ff217807 */ /* 0x000fe20002800000 */
[----:B------:R-:W-:Y:S01]  /*2120*/  IMAD.IADD R0, R0, 0x1, -R9 ;  /* 0x0000000100007824 */ /* 0x000fe200078e0a09 */
[----:B------:R-:W-:Y:S02]  /*2130*/  ISETP.GE.OR P5, PT, R28, c[0x0][0x1fc], !P2 ;  /* 0x00007f001c007a0c */ /* 0x000fe400057a6670 */
[----:B------:R-:W-:-:S02]  /*2140*/  SEL R28, RZ, 0x1, P3 ;  /* 0x00000001ff1c7807 */ /* 0x000fc40001800000 */
[----:B------:R-:W-:Y:S02]  /*2150*/  ISETP.GE.AND P3, PT, R29, c[0x0][0x1fc], PT ;  /* 0x00007f001d007a0c */ /* 0x000fe40003f66270 */
[----:B------:R-:W-:Y:S02]  /*2160*/  SEL R17, RZ, 0xffffffff, P4 ;  /* 0xffffffffff117807 */ /* 0x000fe40002000000 */
[----:B-1----:R-:W-:Y:S02]  /*2170*/  @!P1 LEA.HI.X R5, R31, c[0x0][0x25c], R34, 0x2, P0 ;  /* 0x000097001f059a11 */ /* 0x002fe400000f1422 */
[----:B------:R-:W-:Y:S02]  /*2180*/  SEL R23, RZ, 0x4, P3 ;  /* 0x00000004ff177807 */ /* 0x000fe40001800000 */
[----:B------:R-:W-:Y:S02]  /*2190*/  LEA R14, P0, R32, c[0x0][0x280], 0x2 ;  /* 0x0000a000200e7a11 */ /* 0x000fe400078010ff */
[----:B--2---:R-:W-:Y:S01]  /*21a0*/  SHF.R.S32.HI R6, RZ, 0x1f, R2 ;  /* 0x0000001fff067819 */ /* 0x004fe20000011402 */
[----:B------:R-:W-:Y:S01]  /*21b0*/  IMAD.SHL.U32 R7, R19, 0x10, RZ ;  /* 0x0000001013077824 */ /* 0x000fe200078e00ff */
[----:B------:R-:W-:-:S02]  /*21c0*/  ISETP.GE.AND P3, PT, R30, c[0x0][0x1fc], PT ;  /* 0x00007f001e007a0c */ /* 0x000fc40003f66270 */
[----:B------:R-:W-:Y:S02]  /*21d0*/  LEA.HI R6, R6, R2, RZ, 0x2 ;  /* 0x0000000206067211 */ /* 0x000fe400078f10ff */
[----:B------:R-:W-:Y:S02]  /*21e0*/  LOP3.LUT R13, R13, 0x10, R7, 0xf8, !PT ;  /* 0x000000100d0d7812 */ /* 0x000fe400078ef807 */
[C---:B------:R-:W-:Y:S02]  /*21f0*/  LOP3.LUT R9, R6.reuse, 0x7ffffffc, RZ, 0xc0, !PT ;  /* 0x7ffffffc06097812 */ /* 0x040fe400078ec0ff */
[----:B------:R-:W-:Y:S02]  /*2200*/  LEA.HI.SX32 R19, R6, R7, 0x1e ;  /* 0x0000000706137211 */ /* 0x000fe400078ff2ff */
[----:B------:R-:W-:Y:S01]  /*2210*/  LOP3.LUT R7, R13, 0x8, R27, 0xf8, !PT ;  /* 0x000000080d077812 */ /* 0x000fe200078ef81b */
[----:B------:R-:W-:Y:S01]  /*2220*/  IMAD.IADD R6, R2, 0x1, -R9 ;  /* 0x0000000102067824 */ /* 0x000fe200078e0a09 */
[----:B------:R-:W-:Y:S01]  /*2230*/  ISETP.GE.OR P4, PT, R29, c[0x0][0x1fc], !P2 ;  /* 0x00007f001d007a0c */ /* 0x000fe20005786670 */
[----:B------:R-:W-:Y:S01]  /*2240*/  IMAD.SHL.U32 R9, R21, 0x2, RZ ;  /* 0x0000000215097824 */ /* 0x000fe200078e00ff */
[----:B------:R-:W-:Y:S01]  /*2250*/  ISETP.GE.OR P2, PT, R30, c[0x0][0x1fc], !P2 ;  /* 0x00007f001e007a0c */ /* 0x000fe20005746670 */
[----:B------:R-:W-:Y:S01]  /*2260*/  @!P1 IMAD.SHL.U32 R2, R84, 0x10, RZ ;  /* 0x0000001054029824 */ /* 0x000fe200078e00ff */
[----:B------:R-:W-:Y:S01]  /*2270*/  LEA.HI.X R15, R32, c[0x0][0x284], R35, 0x2, P0 ;  /* 0x0000a100200f7a11 */ /* 0x000fe200000f1423 */
[----:B------:R-:W-:Y:S01]  /*2280*/  IMAD.SHL.U32 R13, R17, 0x2, RZ ;  /* 0x00000002110d7824 */ /* 0x000fe200078e00ff */
[----:B------:R-:W-:Y:S01]  /*2290*/  LOP3.LUT P0, RZ, R0, 0x4, RZ, 0xc0, !PT ;  /* 0x0000000400ff7812 */ /* 0x000fe2000780c0ff */
[----:B------:R-:W-:Y:S01]  /*22a0*/  IMAD R17, R20, 0x4, R6 ;  /* 0x0000000414117824 */ /* 0x000fe200078e0206 */
[----:B------:R-:W-:Y:S01]  /*22b0*/  LOP3.LUT R6, R9, 0x2, R36, 0xe2, !PT ;  /* 0x0000000209067812 */ /* 0x000fe200078ee224 */
[----:B------:R1:W-:Y:S01]  /*22c0*/  @!P1 LDGSTS.E.BYPASS.LTC128B.128 [R2+0x14080], [R4.64] ;  /* 0x1408000004029fae */ /* 0x0003e2000b901d54 */
[----:B------:R-:W-:Y:S01]  /*22d0*/  LOP3.LUT R9, R13, 0x2, R28, 0xe2, !PT ;  /* 0x000000020d097812 */ /* 0x000fe200078ee21c */
[----:B------:R-:W-:Y:S01]  /*22e0*/  CS2R R34, SRZ ;  /* 0x0000000000227805 */ /* 0x000fe2000001ff00 */
[----:B------:R-:W-:Y:S01]  /*22f0*/  LOP3.LUT R12, R24, 0x20, R12, 0xf8, !PT ;  /* 0x00000020180c7812 */ /* 0x000fe200078ef80c */
[----:B------:R-:W-:Y:S01]  /*2300*/  STL [R1+0x54], R19 ;  /* 0x0000541301007387 */ /* 0x000fe20000100800 */
[----:B------:R-:W-:Y:S01]  /*2310*/  LOP3.LUT R16, R7, R16, RZ, 0x3c, !PT ;  /* 0x0000001007107212 */ /* 0x000fe200078e3cff */
[----:B------:R-:W-:Y:S01]  /*2320*/  CS2R R30, SRZ ;  /* 0x00000000001e7805 */ /* 0x000fe2000001ff00 */
[----:B------:R-:W-:Y:S01]  /*2330*/  CS2R R28, SRZ ;  /* 0x00000000001c7805 */ /* 0x000fe2000001ff00 */
[----:B------:R-:W0:Y:S01]  /*2340*/  LDGDEPBAR ;  /* 0x00000000000079af */ /* 0x000e220000000000 */
[----:B------:R-:W-:-:S03]  /*2350*/  CS2R R20, SRZ ;  /* 0x0000000000147805 */ /* 0x000fc6000001ff00 */
[----:B------:R2:W-:Y:S04]  /*2360*/  LDGSTS.E.BYPASS.LTC128B.128 [R37+0x10080], [R10.64], !P6 ;  /* 0x100800000a257fae */ /* 0x0005e8000f101d54 */
[----:B------:R2:W-:Y:S01]  /*2370*/  LDGSTS.E.BYPASS.LTC128B.128 [R37+0x11080], [R10.64+0x80], !P5 ;  /* 0x110800800a257fae */ /* 0x0005e2000e901d54 */
[----:B------:R-:W-:-:S03]  /*2380*/  ISETP.GE.AND P5, PT, R84, 0x8, PT ;  /* 0x000000085400780c */ /* 0x000fc60003fa6270 */
[----:B------:R2:W-:Y:S04]  /*2390*/  LDGSTS.E.BYPASS.LTC128B.128 [R37+0x12080], [R10.64+0x100], !P4 ;  /* 0x120801000a257fae */ /* 0x0005e8000e101d54 */
[----:B------:R2:W-:Y:S01]  /*23a0*/  LDGSTS.E.BYPASS.LTC128B.128 [R37+0x13080], [R10.64+0x180], !P2 ;  /* 0x130801800a257fae */ /* 0x0005e2000d101d54 */
[----:B-1----:R-:W-:Y:S02]  /*23b0*/  SEL R2, RZ, 0x8, P3 ;  /* 0x00000008ff027807 */ /* 0x002fe40001800000 */
[C---:B------:R-:W-:Y:S01]  /*23c0*/  LOP3.LUT P3, RZ, R0.reuse, 0x2, RZ, 0xc0, !PT ;  /* 0x0000000200ff7812 */ /* 0x040fe2000786c0ff */
[----:B------:R-:W-:Y:S01]  /*23d0*/  IMAD.SHL.U32 R0, R0, 0x40, RZ ;  /* 0x0000004000007824 */ /* 0x000fe200078e00ff */
[----:B------:R-:W-:Y:S01]  /*23e0*/  LOP3.LUT R4, R26, R6, R33, 0xfe, !PT ;  /* 0x000000061a047212 */ /* 0x000fe200078efe21 */
[----:B------:R-:W-:Y:S01]  /*23f0*/  IMAD.SHL.U32 R6, R8, 0x40, RZ ;  /* 0x0000004008067824 */ /* 0x000fe200078e00ff */
[----:B------:R-:W-:Y:S01]  /*2400*/  LOP3.LUT R2, R2, R9, R23, 0xfe, !PT ;  /* 0x0000000902027212 */ /* 0x000fe200078efe17 */
[----:B------:R-:W-:Y:S01]  /*2410*/  IMAD.U32 R9, RZ, RZ, UR7 ;  /* 0x00000007ff097e24 */ /* 0x000fe2000f8e00ff */
[----:B------:R-:W-:Y:S01]  /*2420*/  LOP3.LUT R0, R0, 0x1c0, RZ, 0xc0, !PT ;  /* 0x000001c000007812 */ /* 0x000fe200078ec0ff */
[----:B------:R1:W-:Y:S01]  /*2430*/  STL [R1+0x64], R4 ;  /* 0x0000640401007387 */ /* 0x0003e20000100800 */
[----:B------:R-:W-:Y:S01]  /*2440*/  LOP3.LUT R6, R6, 0xfffffe00, RZ, 0xc0, !PT ;  /* 0xfffffe0006067812 */ /* 0x000fe200078ec0ff */
[----:B------:R-:W-:Y:S01]  /*2450*/  CS2R R32, SRZ ;  /* 0x0000000000207805 */ /* 0x000fe2000001ff00 */
[----:B------:R-:W-:Y:S01]  /*2460*/  LOP3.LUT R5, R0, 0x38, R18, 0xf8, !PT ;  /* 0x0000003800057812 */ /* 0x000fe200078ef812 */
[----:B------:R5:W-:Y:S01]  /*2470*/  STL [R1+0x60], R2 ;  /* 0x0000600201007387 */ /* 0x000be20000100800 */
[----:B------:R-:W-:Y:S01]  /*2480*/  CS2R R26, SRZ ;  /* 0x00000000001a7805 */ /* 0x000fe2000001ff00 */
[----:B------:R-:W-:Y:S01]  /*2490*/  IMAD R8, R22, 0x1000, R6 ;  /* 0x0000100016087824 */ /* 0x000fe200078e0206 */
[----:B------:R-:W-:Y:S01]  /*24a0*/  ULDC UR7, c[0x0][0x168] ;  /* 0x00005a0000077ab9 */ /* 0x000fe20000000800 */
[----:B--2---:R-:W-:Y:S01]  /*24b0*/  IADD3 R11, R151, UR11, RZ ;  /* 0x0000000b970b7c10 */ /* 0x004fe2000fffe0ff */
[----:B------:R-:W-:Y:S01]  /*24c0*/  IMAD.SHL.U32 R10, R17, 0x2, RZ ;  /* 0x00000002110a7824 */ /* 0x000fe200078e00ff */
[----:B------:R-:W-:-:S03]  /*24d0*/  CS2R R36, SRZ ;  /* 0x0000000000247805 */ /* 0x000fc6000001ff00 */
[----:B------:R2:W-:Y:S01]  /*24e0*/  STL [R1+0xa8], R11 ;  /* 0x0000a80b01007387 */ /* 0x0005e20000100800 */
[----:B------:R-:W-:-:S03]  /*24f0*/  IADD3 R9, R9, -c[0x0][0x168], -R10 ;  /* 0x80005a0009097a10 */ /* 0x000fc60007ffe80a */
[----:B------:R3:W-:Y:S01]  /*2500*/  STL [R1+0x84], R10 ;  /* 0x0000840a01007387 */ /* 0x0007e20000100800 */
[----:B-1----:R-:W-:Y:S01]  /*2510*/  IMAD.SHL.U32 R4, R22, 0x8, RZ ;  /* 0x0000000816047824 */ /* 0x002fe200078e00ff */
[----:B-----5:R-:W-:-:S04]  /*2520*/  SHF.R.U32.HI R2, RZ, 0x3, R0 ;  /* 0x00000003ff027819 */ /* 0x020fc80000011600 */
[----:B------:R-:W-:Y:S02]  /*2530*/  LOP3.LUT R4, R0, 0x8, R4, 0xf8, !PT ;  /* 0x0000000800047812 */ /* 0x000fe400078ef804 */
[----:B------:R-:W-:Y:S01]  /*2540*/  LOP3.LUT R7, R2, R12, R0, 0x1e, !PT ;  /* 0x0000000c02077212 */ /* 0x000fe200078e1e00 */
[----:B------:R-:W-:Y:S01]  /*2550*/  IMAD R0, R22, 0x200, R16 ;  /* 0x0000020016007824 */ /* 0x000fe200078e0210 */
[-C--:B------:R-:W-:Y:S01]  /*2560*/  LOP3.LUT R5, R5, R2.reuse, RZ, 0x3c, !PT ;  /* 0x0000000205057212 */ /* 0x080fe200078e3cff */
[----:B------:R-:W-:Y:S01]  /*2570*/  CS2R R22, SRZ ;  /* 0x0000000000167805 */ /* 0x000fe2000001ff00 */
[----:B------:R-:W-:Y:S02]  /*2580*/  LOP3.LUT R4, R4, R2, RZ, 0x3c, !PT ;  /* 0x0000000204047212 */ /* 0x000fe400078e3cff */
[----:B------:R-:W-:Y:S01]  /*2590*/  IADD3 R12, -R10, UR23, RZ ;  /* 0x000000170a0c7c10 */ /* 0x000fe2000fffe1ff */
[----:B------:R-:W-:Y:S01]  /*25a0*/  IMAD.IADD R8, R8, 0x1, R5 ;  /* 0x0000000108087824 */ /* 0x000fe200078e0205 */
[-C--:B------:R-:W-:Y:S01]  /*25b0*/  LOP3.LUT R7, R7, R6.reuse, RZ, 0xfc, !PT ;  /* 0x0000000607077212 */ /* 0x080fe200078efcff */
[----:B------:R-:W-:Y:S01]  /*25c0*/  IMAD.MOV.U32 R5, RZ, RZ, 0x10 ;  /* 0x00000010ff057424 */ /* 0x000fe200078e00ff */
[-C--:B------:R-:W-:Y:S01]  /*25d0*/  IADD3 R2, R4, R6.reuse, R25 ;  /* 0x0000000604027210 */ /* 0x080fe20007ffe019 */
[----:B------:R-:W-:Y:S01]  /*25e0*/  STL [R1+0x8c], R12 ;  /* 0x00008c0c01007387 */ /* 0x000fe20000100800 */
[----:B--2---:R-:W-:Y:S01]  /*25f0*/  IMAD R11, R0, 0x2, R3 ;  /* 0x00000002000b7824 */ /* 0x004fe200078e0203 */
[----:B------:R-:W-:Y:S01]  /*2600*/  LOP3.LUT R6, R4, R6, RZ, 0xfc, !PT ;  /* 0x0000000604067212 */ /* 0x000fe200078efcff */
[----:B------:R-:W-:Y:S01]  /*2610*/  @!P5 IMAD.SHL.U32 R4, R84, 0x10, RZ ;  /* 0x000000105404d824 */ /* 0x000fe200078e00ff */
[C---:B------:R-:W-:Y:S01]  /*2620*/  IADD3 R3, R9.reuse, c[0x0][0x2a4], RZ ;  /* 0x0000a90009037a10 */ /* 0x040fe20007ffe0ff */
[----:B---3--:R-:W-:Y:S01]  /*2630*/  IMAD.SHL.U32 R10, R0, 0x2, RZ ;  /* 0x00000002000a7824 */ /* 0x008fe200078e00ff */
[----:B------:R-:W-:Y:S01]  /*2640*/  STL [R1+0x38], R11 ;  /* 0x0000380b01007387 */ /* 0x000fe20000100800 */
[----:B------:R-:W-:Y:S01]  /*2650*/  IADD3 R0, R9, UR4, RZ ;  /* 0x0000000409007c10 */ /* 0x000fe2000fffe0ff */
[----:B------:R-:W-:Y:S01]  /*2660*/  IMAD.SHL.U32 R2, R2, 0x2, RZ ;  /* 0x0000000202027824 */ /* 0x000fe200078e00ff */
[----:B------:R-:W-:Y:S01]  /*2670*/  SEL R5, R5, 0xfffffff0, !P3 ;  /* 0xfffffff005057807 */ /* 0x000fe20005800000 */
[----:B------:R1:W-:Y:S01]  /*2680*/  STL [R1+0x3c], R10 ;  /* 0x00003c0a01007387 */ /* 0x0003e20000100800 */
[----:B------:R-:W-:Y:S01]  /*2690*/  CS2R R84, SRZ ;  /* 0x0000000000547805 */ /* 0x000fe2000001ff00 */
[----:B------:R-:W-:-:S02]  /*26a0*/  CS2R R24, SRZ ;  /* 0x0000000000187805 */ /* 0x000fc4000001ff00 */
[----:B------:R2:W-:Y:S04]  /*26b0*/  @!P5 LDGSTS.E.BYPASS.LTC128B.128 [R4+0x14100], [R14.64] ;  /* 0x141000000e04dfae */ /* 0x0005e8000b901d54 */
[----:B------:R3:W-:Y:S04]  /*26c0*/  STL [R1+0x80], R3 ;  /* 0x0000800301007387 */ /* 0x0007e80000100800 */
[----:B------:R5:W-:Y:S04]  /*26d0*/  STL [R1+0x88], R0 ;  /* 0x0000880001007387 */ /* 0x000be80000100800 */
[----:B------:R-:W0:Y:S01]  /*26e0*/  LDGDEPBAR ;  /* 0x00000000000079af */ /* 0x000e220000000000 */
[----:B-1----:R-:W-:-:S02]  /*26f0*/  LEA R10, R6, 0x15180, 0x1 ;  /* 0x00015180060a7811 */ /* 0x002fc400078e08ff */
[----:B------:R-:W-:-:S03]  /*2700*/  LEA R6, R8, 0x80, 0x1 ;  /* 0x0000008008067811 */ /* 0x000fc600078e08ff */
[----:B------:R-:W-:Y:S01]  /*2710*/  STL [R1+0x40], R10 ;  /* 0x0000400a01007387 */ /* 0x000fe20000100800 */
[----:B--2---:R-:W-:Y:S01]  /*2720*/  SEL R4, R148, 0xffffffe0, !P0 ;  /* 0xffffffe094047807 */ /* 0x004fe20004000000 */
[--C-:B---3--:R-:W-:Y:S02]  /*2730*/  IMAD R3, R5, 0x2, R2.reuse ;  /* 0x0000000205037824 */ /* 0x108fe400078e0202 */
[----:B------:R1:W-:Y:S01]  /*2740*/  STL [R1+0x24], R6 ;  /* 0x0000240601007387 */ /* 0x0003e20000100800 */
[----:B-----5:R-:W-:Y:S02]  /*2750*/  IMAD.SHL.U32 R0, R7, 0x2, RZ ;  /* 0x0000000207007824 */ /* 0x020fe400078e00ff */
        /* <DEDUP_REMOVED lines=8> */
[----:B----4-:R2:W-:Y:S02]  /*27e0*/  STL [R1+0x48], R4 ;  /* 0x0000480401007387 */ /* 0x0105e40000100800 */
.L_x_148:
[----:B-1----:R-:W3:Y:S01]  /*27f0*/  LDL R158, [R1+0x28] ;  /* 0x00002800019e7983 */ /* 0x002ee20000100800 */
[----:B------:R-:W-:Y:S04]  /*2800*/  DEPBAR.LE SB0, 0x0 ;  /* 0x000080000000791a */ /* 0x000fe80000000000 */
[----:B------:R-:W4:Y:S01]  /*2810*/  LDL R157, [R1+0x2c] ;  /* 0x00002c00019d7983 */ /* 0x000f220000100800 */
[----:B------:R-:W-:Y:S03]  /*2820*/  PLOP3.LUT P0, PT, PT, PT, UP1, 0x80, 0x0 ;  /* 0x000000000000781c */ /* 0x000fe60003f0f018 */
[----:B-----5:R-:W5:Y:S04]  /*2830*/  LDL R156, [R1+0x34] ;  /* 0x00003400019c7983 */ /* 0x020f680000100800 */
[----:B--2---:R-:W2:Y:S04]  /*2840*/  LDL R162, [R1+0x20] ;  /* 0x0000200001a27983 */ /* 0x004ea80000100800 */
[----:B------:R-:W2:Y:S04]  /*2850*/  LDL R155, [R1+0x30] ;  /* 0x00003000019b7983 */ /* 0x000ea80000100800 */
[----:B------:R-:W-:Y:S06]  /*2860*/  BAR.SYNC.DEFER_BLOCKING 0x0 ;  /* 0x0000000000007b1d */ /* 0x000fec0000010000 */
[----:B------:R-:W-:Y:S04]  /*2870*/  LDSM.16.M88.4 R8, [R2+0x8080] ;  /* 0x008080000208783b */ /* 0x000fe80000000200 */
[----:B------:R-:W-:Y:S04]  /*2880*/  LDSM.16.M88.4 R16, [R3+0x8080] ;  /* 0x008080000310783b */ /* 0x000fe80000000200 */
[----:B------:R-:W5:Y:S04]  /*2890*/  LDL R229, [R1+0x54] ;  /* 0x0000540001e57983 */ /* 0x000f680000100800 */
[----:B------:R-:W5:Y:S04]  /*28a0*/  LDL R154, [R1+0x80] ;  /* 0x00008000019a7983 */ /* 0x000f680000100800 */
[----:B------:R-:W5:Y:S04]  /*28b0*/  LDL R153, [R1+0x88] ;  /* 0x0000880001997983 */ /* 0x000f680000100800 */
[----:B------:R-:W5:Y:S04]  /*28c0*/  LDL R152, [R1+0x8c] ;  /* 0x00008c0001987983 */ /* 0x000f680000100800 */
[----:B---3--:R-:W1:Y:S04]  /*28d0*/  LDSM.16.M88.4 R12, [R158+0x80] ;  /* 0x000080009e0c783b */ /* 0x008e680000000200 */
[----:B----4-:R-:W3:Y:S01]  /*28e0*/  LDSM.16.M88.4 R148, [R157+0x80] ;  /* 0x000080009d94783b */ /* 0x010ee20000000200 */
[C---:B-1----:R-:W-:Y:S08]  /*28f0*/  HMMA.16816.F32 R4, R8.reuse, R12, RZ ;  /* 0x0000000c0804723c */ /* 0x042ff000000018ff */
[----:B------:R-:W-:Y:S01]  /*2900*/  HMMA.16816.F32 R8, R8, R14, RZ ;  /* 0x0000000e0808723c */ /* 0x000fe200000018ff */
[----:B--2---:R-:W-:Y:S04]  /*2910*/  LDSM.16.M88.4 R12, [R162+0x8080] ;  /* 0x00808000a20c783b */ /* 0x004fe80000000200 */
[----:B-----5:R-:W-:Y:S04]  /*2920*/  LDS R160, [R229.X4+0x14080] ;  /* 0x01408000e5a07984 */ /* 0x020fe80000004800 */
[----:B------:R-:W-:Y:S07]  /*2930*/  LDS R161, [R229.X4+0x140a0] ;  /* 0x0140a000e5a17984 */ /* 0x000fee0000004800 */
[C---:B---3--:R-:W-:Y:S08]  /*2940*/  HMMA.16816.F32 R4, R16.reuse, R148, R4 ;  /* 0x000000941004723c */ /* 0x048ff00000001804 */
[----:B------:R-:W-:Y:S01]  /*2950*/  HMMA.16816.F32 R8, R16, R150, R8 ;  /* 0x000000961008723c */ /* 0x000fe20000001808 */
[----:B------:R-:W1:Y:S04]  /*2960*/  LDSM.16.M88.4 R16, [R156+0x80] ;  /* 0x000080009c10783b */ /* 0x000e680000000200 */
[----:B------:R-:W-:Y:S11]  /*2970*/  LDSM.16.M88.4 R148, [R252+0x8080] ;  /* 0x00808000fc94783b */ /* 0x000ff60000000200 */
[C---:B-1----:R-:W-:Y:S08]  /*2980*/  HMMA.16816.F32 R4, R12.reuse, R16, R4 ;  /* 0x000000100c04723c */ /* 0x042ff00000001804 */
        /* <DEDUP_REMOVED lines=49> */
[----:B------:R-:W1:-:S15]  /*2ca0*/  LDSM.16.M88.4 R12, [R155+0x6080] ;  /* 0x006080009b0c783b */ /* 0x000e5e0000000200 */
[C---:B-1----:R-:W-:Y:S07]  /*2cb0*/  HMMA.16816.F32 R4, R148.reuse, R12, R4 ;  /* 0x0000000c9404723c */ /* 0x042fee0000001804 */
[----:B------:R-:W-:Y:S01]  /*2cc0*/  IMAD.U32 R13, RZ, RZ, UR12 ;  /* 0x0000000cff0d7e24 */ /* 0x000fe2000f8e00ff */
[----:B------:R-:W-:Y:S04]  /*2cd0*/  HMMA.16816.F32 R8, R148, R14, R8 ;  /* 0x0000000e9408723c */ /* 0x000fe80000001808 */
[----:B------:R-:W-:Y:S04]  /*2ce0*/  IMAD R13, R13, 0x20, R229 ;  /* 0x000000200d0d7824 */ /* 0x000fe800078e02e5 */
[C---:B------:R-:W-:Y:S01]  /*2cf0*/  IMAD.IADD R156, R13.reuse, 0x1, R153 ;  /* 0x000000010d9c7824 */ /* 0x040fe200078e0299 */
[----:B------:R-:W-:Y:S04]  /*2d00*/  IADD3 R157, R13, R154, RZ ;  /* 0x0000009a0d9d7210 */ /* 0x000fe80007ffe0ff */
[----:B------:R-:W-:Y:S01]  /*2d10*/  IMNMX R157, R152, R157, PT ;  /* 0x0000009d989d7217 */ /* 0x000fe20003800200 */
[----:B------:R-:W-:-:S05]  /*2d20*/  @!P0 BRA `(.L_x_138) ;  /* 0x0000018000008947 */ /* 0x000fca0003800000 */
[----:B------:R-:W-:Y:S01]  /*2d30*/  IMAD.MOV.U32 R12, RZ, RZ, c[0x0][0x168] ;  /* 0x00005a00ff0c7624 */ /* 0x000fe200078e00ff */
[----:B------:R-:W-:Y:S04]  /*2d40*/  BSSY B0, `(.L_x_139) ;  /* 0x000000f000007945 */ /* 0x000fe80003800000 */
[----:B------:R-:W-:Y:S04]  /*2d50*/  IADD3 R12, R13, c[0x0][0x198], -R12 ;  /* 0x000066000d0c7a10 */ /* 0x000fe80007ffe80c */
[----:B------:R-:W-:-:S13]  /*2d60*/  ISETP.GT.AND P2, PT, R12, -0x1, PT ;  /* 0xffffffff0c00780c */ /* 0x000fda0003f44270 */
[----:B------:R-:W-:-:S05]  /*2d70*/  @P2 BRA `(.L_x_140) ;  /* 0x0000007000002947 */ /* 0x000fca0003800000 */
[----:B------:R-:W-:Y:S01]  /*2d80*/  LOP3.LUT R12, RZ, R12, RZ, 0x33, !PT ;  /* 0x0000000cff0c7212 */ /* 0x000fe200078e33ff */
[----:B------:R-:W-:Y:S05]  /*2d90*/  IMAD.MOV.U32 R14, RZ, RZ, 0x1 ;  /* 0x00000001ff0e7424 */ /* 0x000fea00078e00ff */
[----:B------:R-:W-:-:S13]  /*2da0*/  ISETP.NE.AND P2, PT, R14, c[0x0][0x2a8], PT ;  /* 0x0000aa000e007a0c */ /* 0x000fda0003f45270 */
[----:B------:R-:W-:Y:S05]  /*2db0*/  @P2 IMAD.HI.U32 R14, R12, c[0x0][0x2ac], RZ ;  /* 0x0000ab000c0e2a27 */ /* 0x000fea00078e00ff */
[----:B------:R-:W-:Y:S04]  /*2dc0*/  @P2 SHF.R.U32.HI R12, RZ, c[0x0][0x2b0], R14 ;  /* 0x0000ac00ff0c2a19 */ /* 0x000fe8000001160e */
[----:B------:R-:W-:Y:S01]  /*2dd0*/  LOP3.LUT R12, RZ, R12, RZ, 0x33, !PT ;  /* 0x0000000cff0c7212 */ /* 0x000fe200078e33ff */
[----:B------:R-:W-:-:S05]  /*2de0*/  BRA `(.L_x_141) ;  /* 0x0000004000007947 */ /* 0x000fca0003800000 */
.L_x_140:
[----:B------:R-:W-:Y:S04]  /*2df0*/  MOV R14, 0x1 ;  /* 0x00000001000e7802 */ /* 0x000fe80000000f00 */
[----:B------:R-:W-:-:S13]  /*2e00*/  ISETP.NE.AND P2, PT, R14, c[0x0][0x2a8], PT ;  /* 0x0000aa000e007a0c */ /* 0x000fda0003f45270 */
[----:B------:R-:W-:Y:S05]  /*2e10*/  @P2 IMAD.HI.U32 R14, R12, c[0x0][0x2ac], RZ ;  /* 0x0000ab000c0e2a27 */ /* 0x000fea00078e00ff */
[----:B------:R-:W-:Y:S02]  /*2e20*/  @P2 SHF.R.U32.HI R12, RZ, c[0x0][0x2b0], R14 ;  /* 0x0000ac00ff0c2a19 */ /* 0x000fe4000001160e */
.L_x_141:
[----:B------:R-:W-:Y:S05]  /*2e30*/  BSYNC B0 ;  /* 0x0000000000007941 */ /* 0x000fea0003800000 */
.L_x_139:
[----:B------:R-:W2:Y:S01]  /*2e40*/  LDL R15, [R1+0x84] ;  /* 0x00008400010f7983 */ /* 0x000ea20000100800 */
[----:B------:R-:W-:Y:S04]  /*2e50*/  IMAD.MOV.U32 R14, RZ, RZ, c[0x0][0x2a8] ;  /* 0x0000aa00ff0e7624 */ /* 0x000fe800078e00ff */
[----:B------:R-:W-:Y:S04]  /*2e60*/  IMAD R12, R12, R14, -UR13 ;  /* 0x8000000d0c0c7e24 */ /* 0x000fe8000f8e020e */
[----:B--2---:R-:W-:Y:S05]  /*2e70*/  IMAD.IADD R12, R12, 0x1, -R15 ;  /* 0x000000010c0c7824 */ /* 0x004fea00078e0a0f */
[----:B------:R-:W-:Y:S02]  /*2e80*/  IADD3 R14, R12, c[0x0][0x2a8], RZ ;  /* 0x0000aa000c0e7a10 */ /* 0x000fe40007ffe0ff */
[----:B------:R-:W-:Y:S02]  /*2e90*/  IMNMX R156, R156, R12, !PT ;  /* 0x0000000c9c9c7217 */ /* 0x000fe40007800200 */
[----:B------:R-:W-:Y:S02]  /*2ea0*/  IMNMX R157, R157, R14, PT ;  /* 0x0000000e9d9d7217 */ /* 0x000fe40003800200 */
.L_x_138:
[----:B------:R-:W-:Y:S05]  /*2eb0*/  IADD3 R12, R13, 0x8, RZ ;  /* 0x000000080d0c7810 */ /* 0x000fea0007ffe0ff */
[--C-:B------:R-:W-:Y:S02]  /*2ec0*/  IMAD.IADD R159, R154, 0x1, R12.reuse ;  /* 0x000000019a9f7824 */ /* 0x100fe400078e020c */
[----:B------:R-:W-:Y:S03]  /*2ed0*/  IMAD.IADD R158, R153, 0x1, R12 ;  /* 0x00000001999e7824 */ /* 0x000fe600078e020c */
        /* <DEDUP_REMOVED lines=14> */
.L_x_144:
[----:B------:R-:W-:Y:S04]  /*2fc0*/  MOV R13, 0x1 ;  /* 0x00000001000d7802 */ /* 0x000fe80000000f00 */
[----:B------:R-:W-:-:S13]  /*2fd0*/  ISETP.NE.AND P0, PT, R13, c[0x0][0x2a8], PT ;  /* 0x0000aa000d007a0c */ /* 0x000fda0003f05270 */
[----:B------:R-:W-:Y:S05]  /*2fe0*/  @P0 IMAD.HI.U32 R13, R12, c[0x0][0x2ac], RZ ;  /* 0x0000ab000c0d0a27 */ /* 0x000fea00078e00ff */
[----:B------:R-:W-:Y:S02]  /*2ff0*/  @P0 SHF.R.U32.HI R12, RZ, c[0x0][0x2b0], R13 ;  /* 0x0000ac00ff0c0a19 */ /* 0x000fe4000001160d */
.L_x_145:
[----:B------:R-:W-:Y:S05]  /*3000*/  BSYNC B0 ;  /* 0x0000000000007941 */ /* 0x000fea0003800000 */
.L_x_143:
[----:B------:R-:W2:Y:S01]  /*3010*/  LDL R14, [R1+0x84] ;  /* 0x00008400010e7983 */ /* 0x000ea20000100800 */
[----:B------:R-:W-:Y:S04]  /*3020*/  IMAD.MOV.U32 R13, RZ, RZ, c[0x0][0x2a8] ;  /* 0x0000aa00ff0d7624 */ /* 0x000fe800078e00ff */
[----:B------:R-:W-:Y:S04]  /*3030*/  IMAD R12, R12, R13, -UR13 ;  /* 0x8000000d0c0c7e24 */ /* 0x000fe8000f8e020d */
[----:B--2---:R-:W-:Y:S05]  /*3040*/  IMAD.IADD R12, R12, 0x1, -R14 ;  /* 0x000000010c0c7824 */ /* 0x004fea00078e0a0e */
[----:B------:R-:W-:Y:S02]  /*3050*/  IADD3 R13, R12, c[0x0][0x2a8], RZ ;  /* 0x0000aa000c0d7a10 */ /* 0x000fe40007ffe0ff */
[----:B------:R-:W-:Y:S02]  /*3060*/  IMNMX R158, R158, R12, !PT ;  /* 0x0000000c9e9e7217 */ /* 0x000fe40007800200 */
[----:B------:R-:W-:Y:S02]  /*3070*/  IMNMX R159, R159, R13, PT ;  /* 0x0000000d9f9f7217 */ /* 0x000fe40003800200 */
.L_x_142:
[----:B------:R-:W-:Y:S04]  /*3080*/  DEPBAR.LE SB0, 0x0 ;  /* 0x000080000000791a */ /* 0x000fe80000000000 */
[----:B------:R-:W-:Y:S01]  /*3090*/  BAR.SYNC.DEFER_BLOCKING 0x0 ;  /* 0x0000000000007b1d */ /* 0x000fe20000010000 */
[----:B------:R-:W-:Y:S01]  /*30a0*/  PLOP3.LUT P0, PT, PT, PT, UP2, 0x80, 0x0 ;  /* 0x000000000000781c */ /* 0x000fe20003f0f028 */
[----:B------:R-:W-:Y:S03]  /*30b0*/  UIADD3 UR8, UR12, 0x1, URZ ;  /* 0x000000010c087890 */ /* 0x000fe6000fffe03f */
[----:B------:R-:W-:Y:S01]  /*30c0*/  ISETP.GT.AND P2, PT, R156, RZ, P0 ;  /* 0x000000ff9c00720c */ /* 0x000fe20000744270 */
[----:B------:R-:W-:Y:S03]  /*30d0*/  UISETP.GE.AND UP0, UPT, UR8, UR14, UPT ;  /* 0x0000000e0800728c */ /* 0x000fe6000bf06270 */
[C---:B------:R-:W-:Y:S04]  /*30e0*/  ISETP.LT.OR P2, PT, R157.reuse, 0x1, P2 ;  /* 0x000000019d00780c */ /* 0x040fe80001741670 */
[----:B------:R-:W-:Y:S02]  /*30f0*/  FSEL R4, R4, -INF , !P2 ;  /* 0xff80000004047808 */ /* 0x000fe40005000000 */
[----:B------:R-:W-:Y:S03]  /*3100*/  ISETP.GT.AND P2, PT, R156, 0x1, P0 ;  /* 0x000000019c00780c */ /* 0x000fe60000744270 */
[--C-:B------:R-:W-:Y:S01]  /*3110*/  FFMA.FTZ R4, R4, c[0x0][0x29c], -R160.reuse ;  /* 0x0000a70004047a23 */ /* 0x100fe200000108a0 */
[----:B------:R-:W-:Y:S01]  /*3120*/  ISETP.LT.OR P2, PT, R157, 0x2, P2 ;  /* 0x000000029d00780c */ /* 0x000fe20001741670 */
[----:B------:R-:W1:Y:S02]  /*3130*/  LDSM.16.M88.4 R16, [R2+0x10080] ;  /* 0x010080000210783b */ /* 0x000e640000000200 */
[----:B------:R2:W-:Y:S03]  /*3140*/  MUFU.EX2 R163, R4 ;  /* 0x0000000400a37308 */ /* 0x0005e60000000800 */
[----:B------:R-:W3:Y:S05]  /*3150*/  LDSM.16.M88.4 R148, [R3+0x10080] ;  /* 0x010080000394783b */ /* 0x000eea0000000200 */
[----:B------:R-:W4:Y:S05]  /*3160*/  LDSM.16.M88.4 R152, [R162+0x10080] ;  /* 0x01008000a298783b */ /* 0x000f2a0000000200 */
[----:B------:R-:W5:Y:S05]  /*3170*/  LDL R228, [R1+0x68] ;  /* 0x0000680001e47983 */ /* 0x000f6a0000100800 */
[----:B------:R-:W5:Y:S05]  /*3180*/  LDL R241, [R1+0x3c] ;  /* 0x00003c0001f17983 */ /* 0x000f6a0000100800 */
[----:B------:R-:W5:Y:S01]  /*3190*/  LDL R240, [R1+0x38] ;  /* 0x0000380001f07983 */ /* 0x000f620000100800 */
[----:B--2---:R-:W-:Y:S02]  /*31a0*/  FSEL R4, R5, -INF , !P2 ;  /* 0xff80000005047808 */ /* 0x004fe40005000000 */
[----:B------:R-:W-:Y:S02]  /*31b0*/  ISETP.GT.AND P2, PT, R156, 0x20, P0 ;  /* 0x000000209c00780c */ /* 0x000fe40000744270 */
[----:B------:R-:W-:Y:S01]  /*31c0*/  LDS R5, [R229.X4+0x14100] ;  /* 0x01410000e5057984 */ /* 0x000fe20000004800 */
[--C-:B------:R-:W-:Y:S01]  /*31d0*/  FFMA.FTZ R4, R4, c[0x0][0x29c], -R160.reuse ;  /* 0x0000a70004047a23 */ /* 0x100fe200000108a0 */
[C---:B------:R-:W-:Y:S04]  /*31e0*/  ISETP.LT.OR P2, PT, R157.reuse, 0x21, P2 ;  /* 0x000000219d00780c */ /* 0x040fe80001741670 */
[----:B------:R-:W-:Y:S02]  /*31f0*/  FSEL R8, R8, -INF , !P2 ;  /* 0xff80000008087808 */ /* 0x000fe40005000000 */
[----:B------:R-:W-:Y:S01]  /*3200*/  ISETP.GT.AND P2, PT, R156, 0x21, P0 ;  /* 0x000000219c00780c */ /* 0x000fe20000744270 */
[C---:B-1----:R-:W-:Y:S03]  /*3210*/  HMMA.16816.F32 R12, R16.reuse, R164, RZ ;  /* 0x000000a4100c723c */ /* 0x042fe600000018ff */
[----:B------:R-:W-:Y:S01]  /*3220*/  ISETP.LT.OR P2, PT, R157, 0x22, P2 ;  /* 0x000000229d00780c */ /* 0x000fe20001741670 */
[--C-:B------:R-:W-:Y:S03]  /*3230*/  FFMA.FTZ R8, R8, c[0x0][0x29c], -R160.reuse ;  /* 0x0000a70008087a23 */ /* 0x100fe600000108a0 */
[----:B------:R-:W-:Y:S01]  /*3240*/  FSEL R9, R9, -INF , !P2 ;  /* 0xff80000009097808 */ /* 0x000fe20005000000 */
[----:B------:R-:W-:Y:S01]  /*3250*/  HMMA.16816.F32 R16, R16, R166, RZ ;  /* 0x000000a61010723c */ /* 0x000fe200000018ff */
[----:B------:R-:W-:Y:S01]  /*3260*/  ISETP.GT.AND P2, PT, R158, RZ, P0 ;  /* 0x000000ff9e00720c */ /* 0x000fe20000744270 */
[----:B------:R-:W-:Y:S02]  /*3270*/  MUFU.EX2 R156, R8 ;  /* 0x00000008009c7308 */ /* 0x000fe40000000800 */
[----:B------:R-:W-:Y:S01]  /*3280*/  FFMA.FTZ R160, R9, c[0x0][0x29c], -R160 ;  /* 0x0000a70009a07a23 */ /* 0x000fe200000108a0 */
[----:B------:R-:W-:Y:S07]  /*3290*/  ISETP.LT.OR P2, PT, R159, 0x1, P2 ;  /* 0x000000019f00780c */ /* 0x000fee0001741670 */
[----:B------:R-:W1:Y:S04]  /*32a0*/  MUFU.EX2 R160, R160 ;  /* 0x000000a000a07308 */ /* 0x000e680000000800 */
[C---:B---3--:R-:W-:Y:S08]  /*32b0*/  HMMA.16816.F32 R12, R148.reuse, R168, R12 ;  /* 0x000000a8940c723c */ /* 0x048ff0000000180c */
[----:B------:R-:W-:Y:S01]  /*32c0*/  HMMA.16816.F32 R16, R148, R170, R16 ;  /* 0x000000aa9410723c */ /* 0x000fe20000001810 */
[----:B------:R-:W2:-:S15]  /*32d0*/  LDSM.16.M88.4 R148, [R252+0x10080] ;  /* 0x01008000fc94783b */ /* 0x000e9e0000000200 */
[C---:B----4-:R-:W-:Y:S08]  /*32e0*/  HMMA.16816.F32 R12, R152.reuse, R172, R12 ;  /* 0x000000ac980c723c */ /* 0x050ff0000000180c */
[----:B------:R-:W-:Y:S01]  /*32f0*/  HMMA.16816.F32 R16, R152, R174, R16 ;  /* 0x000000ae9810723c */ /* 0x000fe20000001810 */
[----:B------:R-:W3:-:S15]  /*3300*/  LDSM.16.M88.4 R152, [R2+0x11080] ;  /* 0x011080000298783b */ /* 0x000ede0000000200 */
[C---:B--2---:R-:W-:Y:S08]  /*3310*/  HMMA.16816.F32 R12, R148.reuse, R176, R12 ;  /* 0x000000b0940c723c */ /* 0x044ff0000000180c */
[----:B------:R-:W-:Y:S01]  /*3320*/  HMMA.16816.F32 R16, R148, R178, R16 ;  /* 0x000000b29410723c */ /* 0x000fe20000001810 */
[----:B------:R-:W2:-:S15]  /*3330*/  LDSM.16.M88.4 R148, [R3+0x11080] ;  /* 0x011080000394783b */ /* 0x000e9e0000000200 */
[C---:B---3--:R-:W-:Y:S08]  /*3340*/  HMMA.16816.F32 R12, R152.reuse, R180, R12 ;  /* 0x000000b4980c723c */ /* 0x048ff0000000180c */
        /* <DEDUP_REMOVED lines=25> */
[----:B------:R3:W4:-:S15]  /*34e0*/  LDSM.16.M88.4 R152, [R162+0x13080] ;  /* 0x01308000a298783b */ /* 0x00071e0000000200 */
[C---:B--2---:R-:W-:Y:S01]  /*34f0*/  HMMA.16816.F32 R12, R148.reuse, R216, R12 ;  /* 0x000000d8940c723c */ /* 0x044fe2000000180c */
[----:B---3--:R2:W3:Y:S07]  /*3500*/  MUFU.EX2 R162, R4 ;  /* 0x0000000400a27308 */ /* 0x0084ee0000000800 */
[----:B------:R-:W-:Y:S01]  /*3510*/  HMMA.16816.F32 R16, R148, R218, R16 ;  /* 0x000000da9410723c */ /* 0x000fe20000001810 */
[----:B------:R-:W1:-:S15]  /*3520*/  LDSM.16.M88.4 R148, [R252+0x13080] ;  /* 0x01308000fc94783b */ /* 0x000e5e0000000200 */
[C---:B----4-:R-:W-:Y:S05]  /*3530*/  HMMA.16816.F32 R12, R152.reuse, R220, R12 ;  /* 0x000000dc980c723c */ /* 0x050fea000000180c */
[----:B--2---:R-:W-:Y:S03]  /*3540*/  FSEL R4, R6, -INF , !P2 ;  /* 0xff80000006047808 */ /* 0x004fe60005000000 */
[----:B------:R-:W-:Y:S01]  /*3550*/  HMMA.16816.F32 R16, R152, R222, R16 ;  /* 0x000000de9810723c */ /* 0x000fe20000001810 */
[----:B------:R-:W2:Y:S02]  /*3560*/  LDL R153, [R1+0x6c] ;  /* 0x00006c0001997983 */ /* 0x000ea40000100800 */
[----:B------:R-:W-:Y:S01]  /*3570*/  ISETP.GT.AND P2, PT, R158, 0x1, P0 ;  /* 0x000000019e00780c */ /* 0x000fe20000744270 */
[--C-:B------:R-:W-:Y:S03]  /*3580*/  FFMA.FTZ R4, R4, c[0x0][0x29c], -R161.reuse ;  /* 0x0000a70004047a23 */ /* 0x100fe600000108a1 */
[----:B------:R-:W-:Y:S01]  /*3590*/  ISETP.LT.OR P2, PT, R159, 0x2, P2 ;  /* 0x000000029f00780c */ /* 0x000fe20001741670 */
[----:B------:R4:W-:Y:S04]  /*35a0*/  MUFU.EX2 R152, R4 ;  /* 0x0000000400987308 */ /* 0x0009e80000000800 */
[----:B------:R-:W-:Y:S02]  /*35b0*/  FSEL R6, R7, -INF , !P2 ;  /* 0xff80000007067808 */ /* 0x000fe40005000000 */
[C---:B------:R-:W-:Y:S02]  /*35c0*/  ISETP.GT.AND P2, PT, R158.reuse, 0x20, P0 ;  /* 0x000000209e00780c */ /* 0x040fe40000744270 */
[----:B------:R-:W-:Y:S01]  /*35d0*/  ISETP.GT.AND P0, PT, R158, 0x21, P0 ;  /* 0x000000219e00780c */ /* 0x000fe20000704270 */
[C---:B-1----:R-:W-:Y:S05]  /*35e0*/  HMMA.16816.F32 R12, R148.reuse, R224, R12 ;  /* 0x000000e0940c723c */ /* 0x042fea000000180c */
[----:B------:R-:W-:Y:S01]  /*35f0*/  FFMA.FTZ R6, R6, c[0x0][0x29c], -R161 ;  /* 0x0000a70006067a23 */ /* 0x000fe200000108a1 */
[C---:B------:R-:W-:Y:S02]  /*3600*/  ISETP.LT.OR P2, PT, R159.reuse, 0x21, P2 ;  /* 0x000000219f00780c */ /* 0x040fe40001741670 */
[----:B------:R-:W-:Y:S01]  /*3610*/  HMMA.16816.F32 R16, R148, R226, R16 ;  /* 0x000000e29410723c */ /* 0x000fe20000001810 */
[----:B------:R1:W1:Y:S02]  /*3620*/  MUFU.EX2 R148, R6 ;  /* 0x0000000600947308 */ /* 0x0002640000000800 */
[----:B------:R-:W-:Y:S02]  /*3630*/  ISETP.LT.OR P0, PT, R159, 0x22, P0 ;  /* 0x000000229f00780c */ /* 0x000fe40000701670 */
[----:B------:R-:W-:Y:S01]  /*3640*/  F2FP.PACK_AB R7, R160, R156 ;  /* 0x0000009ca007723e */ /* 0x000fe200000000ff */
[----:B----4-:R-:W4:Y:S01]  /*3650*/  LDS R4, [R229.X4+0x14120] ;  /* 0x01412000e5047984 */ /* 0x010f220000004800 */
[----:B------:R-:W-:Y:S02]  /*3660*/  FSEL R11, R11, -INF , !P0 ;  /* 0xff8000000b0b7808 */ /* 0x000fe40004000000 */
[----:B------:R-:W-:Y:S07]  /*3670*/  PLOP3.LUT P0, PT, PT, PT, UP0, 0x80, 0x0 ;  /* 0x000000000000781c */ /* 0x000fee0003f0f008 */
[--C-:B------:R-:W-:Y:S02]  /*3680*/  FADD.FTZ R13, R13, -R5.reuse ;  /* 0x800000050d0d7221 */ /* 0x100fe40000010000 */
[--C-:B------:R-:W-:Y:S02]  /*3690*/  FADD.FTZ R12, R12, -R5.reuse ;  /* 0x800000050c0c7221 */ /* 0x100fe40000010000 */
[----:B---3--:R-:W-:Y:S02]  /*36a0*/  FMUL.FTZ R9, R162, R13 ;  /* 0x0000000da2097220 */ /* 0x008fe40000410000 */
[----:B------:R-:W-:Y:S02]  /*36b0*/  FMUL.FTZ R12, R163, R12 ;  /* 0x0000000ca30c7220 */ /* 0x000fe40000410000 */
[--C-:B------:R-:W-:Y:S01]  /*36c0*/  FADD.FTZ R17, R17, -R5.reuse ;  /* 0x8000000511117221 */ /* 0x100fe20000010000 */
[----:B-1----:R-:W-:Y:S01]  /*36d0*/  FSEL R6, R10, -INF , !P2 ;  /* 0xff8000000a067808 */ /* 0x002fe20005000000 */
[----:B------:R-:W-:Y:S01]  /*36e0*/  FADD.FTZ R16, R16, -R5 ;  /* 0x8000000510107221 */ /* 0x000fe20000010000 */
[----:B------:R-:W-:Y:S01]  /*36f0*/  F2FP.PACK_AB R5, R162, R163 ;  /* 0x000000a3a205723e */ /* 0x000fe200000000ff */
[----:B------:R-:W-:Y:S01]  /*3700*/  FMUL.FTZ R8, R160, R17 ;  /* 0x00000011a0087220 */ /* 0x000fe20000410000 */
[----:B------:R-:W-:Y:S01]  /*3710*/  F2FP.PACK_AB R9, R9, R12 ;  /* 0x0000000c0909723e */ /* 0x000fe200000000ff */
[--C-:B------:R-:W-:Y:S02]  /*3720*/  FFMA.FTZ R6, R6, c[0x0][0x29c], -R161.reuse ;  /* 0x0000a70006067a23 */ /* 0x100fe400000108a1 */
[----:B------:R-:W-:Y:S01]  /*3730*/  FFMA.FTZ R161, R11, c[0x0][0x29c], -R161 ;  /* 0x0000a7000ba17a23 */ /* 0x000fe200000108a1 */
[----:B-----5:R1:W-:Y:S01]  /*3740*/  STS [R228+0x14180], R5 ;  /* 0x01418005e4007388 */ /* 0x0203e20000000800 */
[----:B------:R-:W-:Y:S02]  /*3750*/  FMUL.FTZ R16, R156, R16 ;  /* 0x000000109c107220 */ /* 0x000fe40000410000 */
[----:B------:R-:W3:Y:S03]  /*3760*/  MUFU.EX2 R6, R6 ;  /* 0x0000000600067308 */ /* 0x000ee60000000800 */
[----:B------:R-:W-:Y:S07]  /*3770*/  F2FP.PACK_AB R8, R8, R16 ;  /* 0x000000100808723e */ /* 0x000fee00000000ff */
[----:B------:R-:W5:Y:S01]  /*3780*/  MUFU.EX2 R161, R161 ;  /* 0x000000a100a17308 */ /* 0x000f620000000800 */
[--C-:B----4-:R-:W-:Y:S02]  /*3790*/  FADD.FTZ R15, R15, -R4.reuse ;  /* 0x800000040f0f7221 */ /* 0x110fe40000010000 */
[--C-:B------:R-:W-:Y:S02]  /*37a0*/  FADD.FTZ R14, R14, -R4.reuse ;  /* 0x800000040e0e7221 */ /* 0x100fe40000010000 */
[--C-:B------:R-:W-:Y:S02]  /*37b0*/  FADD.FTZ R18, R18, -R4.reuse ;  /* 0x8000000412127221 */ /* 0x100fe40000010000 */
[----:B------:R-:W-:Y:S01]  /*37c0*/  FADD.FTZ R19, R19, -R4 ;  /* 0x8000000413137221 */ /* 0x000fe20000010000 */
[----:B------:R-:W-:Y:S01]  /*37d0*/  F2FP.PACK_AB R4, R148, R152 ;  /* 0x000000989404723e */ /* 0x000fe200000000ff */
[----:B------:R-:W-:Y:S02]  /*37e0*/  FMUL.FTZ R14, R152, R14 ;  /* 0x0000000e980e7220 */ /* 0x000fe40000410000 */
[----:B-1----:R-:W-:Y:S02]  /*37f0*/  FMUL.FTZ R5, R148, R15 ;  /* 0x0000000f94057220 */ /* 0x002fe40000410000 */
[----:B------:R1:W-:Y:S01]  /*3800*/  STS [R228+0x14580], R4 ;  /* 0x01458004e4007388 */ /* 0x0003e20000000800 */
[----:B---3--:R-:W-:Y:S02]  /*3810*/  FMUL.FTZ R18, R6, R18 ;  /* 0x0000001206127220 */ /* 0x008fe40000410000 */
[----:B------:R-:W-:Y:S02]  /*3820*/  F2FP.PACK_AB R5, R5, R14 ;  /* 0x0000000e0505723e */ /* 0x000fe400000000ff */
[C---:B-----5:R-:W-:Y:S01]  /*3830*/  F2FP.PACK_AB R6, R161.reuse, R6 ;  /* 0x00000006a106723e */ /* 0x060fe200000000ff */
[----:B------:R-:W-:Y:S05]  /*3840*/  FMUL.FTZ R19, R161, R19 ;  /* 0x00000013a1137220 */ /* 0x000fea0000410000 */
[----:B-1----:R-:W-:Y:S01]  /*3850*/  F2FP.PACK_AB R4, R19, R18 ;  /* 0x000000121304723e */ /* 0x002fe200000000ff */
[----:B--2---:R-:W-:Y:S05]  /*3860*/  STS [R153], R7 ;  /* 0x0000000799007388 */ /* 0x004fea0000000800 */
[----:B------:R-:W-:Y:S05]  /*3870*/  STS [R153+0x400], R6 ;  /* 0x0004000699007388 */ /* 0x000fea0000000800 */
[----:B------:R-:W-:Y:S06]  /*3880*/  BAR.SYNC.DEFER_BLOCKING 0x0 ;  /* 0x0000000000007b1d */ /* 0x000fec0000010000 */
[----:B------:R-:W-:Y:S05]  /*3890*/  STS [R228+0x15180], R9 ;  /* 0x01518009e4007388 */ /* 0x000fea0000000800 */
[----:B------:R-:W-:Y:S05]  /*38a0*/  STS [R228+0x15580], R5 ;  /* 0x01558005e4007388 */ /* 0x000fea0000000800 */
[----:B------:R-:W-:Y:S05]  /*38b0*/  STS [R153+0x1000], R8 ;  /* 0x0010000899007388 */ /* 0x000fea0000000800 */
[----:B------:R-:W-:Y:S05]  /*38c0*/  STS [R153+0x1400], R4 ;  /* 0x0014000499007388 */ /* 0x000fea0000000800 */
[----:B------:R-:W-:Y:S05]  /*38d0*/  LDSM.16.MT88.4 R4, [R241+0x14180] ;  /* 0x01418000f104783b */ /* 0x000fea0000004200 */
[----:B------:R-:W1:Y:S05]  /*38e0*/  LDSM.16.MT88.4 R8, [R0+0x10080] ;  /* 0x010080000008783b */ /* 0x000e6a0000004200 */
[----:B------:R-:W2:Y:S05]  /*38f0*/  LDSM.16.MT88.4 R12, [R240+0x14180] ;  /* 0x01418000f00c783b */ /* 0x000eaa0000004200 */
[----:B------:R-:W3:Y:S05]  /*3900*/  LDSM.16.MT88.4 R16, [R0+0x11080] ;  /* 0x011080000010783b */ /* 0x000eea0000004200 */
[----:B------:R-:W4:Y:S05]  /*3910*/  LDSM.16.MT88.4 R148, [R0+0x12080] ;  /* 0x012080000094783b */ /* 0x000f2a0000004200 */
[----:B------:R-:W5:Y:S05]  /*3920*/  LDSM.16.MT88.4 R152, [R0+0x13080] ;  /* 0x013080000098783b */ /* 0x000f6a0000004200 */
[----:B------:R-:W-:Y:S05]  /*3930*/  LDSM.16.MT88.4 R156, [R241+0x14980] ;  /* 0x01498000f19c783b */ /* 0x000fea0000004200 */
[----:B------:R-:W3:Y:S05]  /*3940*/  LDSM.16.MT88.4 R160, [R0+0x10880] ;  /* 0x0108800000a0783b */ /* 0x000eea0000004200 */
[----:B------:R-:W4:Y:S01]  /*3950*/  LDSM.16.MT88.4 R228, [R240+0x14980] ;  /* 0x01498000f0e4783b */ /* 0x000f220000004200 */
[-C--:B-1----:R-:W-:Y:S04]  /*3960*/  HMMA.16816.F32 R20, R4, R8.reuse, R20 ;  /* 0x000000080414723c */ /* 0x082fe80000001814 */
[----:B------:R-:W1:Y:S05]  /*3970*/  LDSM.16.MT88.4 R232, [R0+0x11880] ;  /* 0x0118800000e8783b */ /* 0x000e6a0000004200 */
[----:B------:R-:W1:Y:S01]  /*3980*/  LDSM.16.MT88.4 R236, [R0+0x12880] ;  /* 0x0128800000ec783b */ /* 0x000e620000004200 */
[C---:B--2---:R-:W-:Y:S08]  /*3990*/  HMMA.16816.F32 R24, R12.reuse, R8, R24 ;  /* 0x000000080c18723c */ /* 0x044ff00000001818 */
[-C--:B------:R-:W-:Y:S08]  /*39a0*/  HMMA.16816.F32 R28, R12, R10.reuse, R28 ;  /* 0x0000000a0c1c723c */ /* 0x080ff0000000181c */
[C---:B------:R-:W-:Y:S01]  /*39b0*/  HMMA.16816.F32 R32, R4.reuse, R10, R32 ;  /* 0x0000000a0420723c */ /* 0x040fe20000001820 */
[----:B------:R-:W2:Y:S05]  /*39c0*/  LDSM.16.MT88.4 R8, [R0+0x13880] ;  /* 0x013880000008783b */ /* 0x000eaa0000004200 */
[----:B------:R-:W-:Y:S02]  /*39d0*/  BAR.SYNC.DEFER_BLOCKING 0x0 ;  /* 0x0000000000007b1d */ /* 0x000fe40000010000 */
        /* <DEDUP_REMOVED lines=14> */
[-C--:B------:R-:W-:Y:S01]  /*3ac0*/  HMMA.16816.F32 R28, R228, R162.reuse, R28 ;  /* 0x000000a2e41c723c */ /* 0x080fe2000000181c */
[----:B------:R3:W4:Y:S05]  /*3ad0*/  LDSM.16.MT88.4 R4, [R241+0x15180] ;  /* 0x01518000f104783b */ /* 0x00072a0000004200 */
[----:B------:R3:W2:Y:S02]  /*3ae0*/  LDSM.16.MT88.4 R12, [R240+0x15180] ;  /* 0x01518000f00c783b */ /* 0x0006a40000004200 */
[C---:B------:R-:W-:Y:S03]  /*3af0*/  HMMA.16816.F32 R32, R156.reuse, R162, R32 ;  /* 0x000000a29c20723c */ /* 0x040fe60000001820 */
[----:B------:R3:W2:Y:S05]  /*3b00*/  LDSM.16.MT88.4 R16, [R0+0x9080] ;  /* 0x009080000010783b */ /* 0x0006aa0000004200 */
[-C--:B-1----:R-:W-:Y:S01]  /*3b10*/  HMMA.16816.F32 R36, R156, R232.reuse, R36 ;  /* 0x000000e89c24723c */ /* 0x082fe20000001824 */
[----:B------:R3:W1:Y:S05]  /*3b20*/  LDSM.16.MT88.4 R148, [R0+0xa080] ;  /* 0x00a080000094783b */ /* 0x00066a0000004200 */
[----:B------:R3:W1:Y:S02]  /*3b30*/  LDSM.16.MT88.4 R152, [R0+0xb080] ;  /* 0x00b080000098783b */ /* 0x0006640000004200 */
[C---:B------:R-:W-:Y:S03]  /*3b40*/  HMMA.16816.F32 R40, R228.reuse, R232, R40 ;  /* 0x000000e8e428723c */ /* 0x040fe60000001828 */
[----:B------:R3:W1:Y:S05]  /*3b50*/  LDSM.16.MT88.4 R160, [R0+0x8880] ;  /* 0x0088800000a0783b */ /* 0x00066a0000004200 */
[-C--:B------:R-:W-:Y:S08]  /*3b60*/  HMMA.16816.F32 R44, R228, R234.reuse, R44 ;  /* 0x000000eae42c723c */ /* 0x080ff0000000182c */
[C---:B------:R-:W-:Y:S01]  /*3b70*/  HMMA.16816.F32 R48, R156.reuse, R234, R48 ;  /* 0x000000ea9c30723c */ /* 0x040fe20000001830 */
[----:B------:R3:W1:Y:S07]  /*3b80*/  LDSM.16.MT88.4 R232, [R0+0x9880] ;  /* 0x0098800000e8783b */ /* 0x00066e0000004200 */
[-C--:B------:R-:W-:Y:S08]  /*3b90*/  HMMA.16816.F32 R52, R156, R236.reuse, R52 ;  /* 0x000000ec9c34723c */ /* 0x080ff00000001834 */
[C---:B------:R-:W-:Y:S08]  /*3ba0*/  HMMA.16816.F32 R56, R228.reuse, R236, R56 ;  /* 0x000000ece438723c */ /* 0x040ff00000001838 */
[-C--:B------:R-:W-:Y:S08]  /*3bb0*/  HMMA.16816.F32 R60, R228, R238.reuse, R60 ;  /* 0x000000eee43c723c */ /* 0x080ff0000000183c */
[C---:B------:R-:W-:Y:S01]  /*3bc0*/  HMMA.16816.F32 R64, R156.reuse, R238, R64 ;  /* 0x000000ee9c40723c */ /* 0x040fe20000001840 */
[----:B------:R3:W1:Y:S07]  /*3bd0*/  LDSM.16.MT88.4 R236, [R0+0xa880] ;  /* 0x00a8800000ec783b */ /* 0x00066e0000004200 */
[-C--:B--2---:R-:W-:Y:S08]  /*3be0*/  HMMA.16816.F32 R68, R156, R8.reuse, R68 ;  /* 0x000000089c44723c */ /* 0x084ff00000001844 */
[C---:B------:R-:W-:Y:S08]  /*3bf0*/  HMMA.16816.F32 R72, R228.reuse, R8, R72 ;  /* 0x00000008e448723c */ /* 0x040ff00000001848 */
[-C--:B------:R-:W-:Y:S01]  /*3c00*/  HMMA.16816.F32 R76, R228, R10.reuse, R76 ;  /* 0x0000000ae44c723c */ /* 0x080fe2000000184c */
[----:B------:R3:W2:Y:S07]  /*3c10*/  LDSM.16.MT88.4 R228, [R240+0x15980] ;  /* 0x01598000f0e4783b */ /* 0x0006ae0000004200 */
[----:B------:R-:W-:Y:S01]  /*3c20*/  HMMA.16816.F32 R80, R156, R10, R80 ;  /* 0x0000000a9c50723c */ /* 0x000fe20000001850 */
[----:B------:R3:W1:Y:S05]  /*3c30*/  LDSM.16.MT88.4 R8, [R0+0x8080] ;  /* 0x008080000008783b */ /* 0x00066a0000004200 */
[----:B------:R3:W1:Y:S05]  /*3c40*/  LDSM.16.MT88.4 R156, [R241+0x15980] ;  /* 0x01598000f19c783b */ /* 0x00066a0000004200 */
[----:B------:R3:W1:Y:S01]  /*3c50*/  LDSM.16.MT88.4 R240, [R0+0xb880] ;  /* 0x00b8800000f0783b */ /* 0x0006620000004200 */
[----:B------:R-:W-:-:S05]  /*3c60*/  @P0 BRA `(.L_x_146) ;  /* 0x0000039000000947 */ /* 0x000fca0003800000 */
[----:B----4-:R-:W4:Y:S01]  /*3c70*/  LDL.64 R248, [R1+0x78] ;  /* 0x0000780001f87983 */ /* 0x010f220000100a00 */
[----:B------:R-:W-:Y:S02]  /*3c80*/  ULDC.64 UR4, c[0x0][0x208] ;  /* 0x0000820000047ab9 */ /* 0x000fe40000000a00 */
[----:B------:R-:W-:Y:S01]  /*3c90*/  UIMAD.WIDE.U32 UR24, UR8, UR4, URZ ;  /* 0x00000004081872a5 */ /* 0x000fe2000f8e003f */
[----:B------:R-:W3:Y:S01]  /*3ca0*/  @!P1 S2R R246, SR_CTAID.Y ;  /* 0x0000000000f69919 */ /* 0x000ee20000002600 */
[----:B------:R-:W-:Y:S03]  /*3cb0*/  USHF.R.S32.HI UR9, URZ, 0x1f, UR8 ;  /* 0x0000001f3f097899 */ /* 0x000fe60008011408 */
[----:B------:R2:W-:Y:S01]  /*3cc0*/  STL.64 [R1+0xc0], R4 ;  /* 0x0000c00401007387 */ /* 0x0005e20000100a00 */
[----:B------:R-:W-:Y:S02]  /*3cd0*/  UIMAD UR9, UR9, UR4, URZ ;  /* 0x00000004090972a4 */ /* 0x000fe4000f8e023f */
[----:B------:R-:W-:Y:S01]  /*3ce0*/  UIMAD UR4, UR8, -0x20, UR6 ;  /* 0xffffffe0080478a4 */ /* 0x000fe2000f8e0206 */
[----:B------:R1:W-:Y:S01]  /*3cf0*/  STL.64 [R1+0xb8], R2 ;  /* 0x0000b80201007387 */ /* 0x0003e20000100a00 */
[----:B------:R-:W-:Y:S03]  /*3d00*/  UIMAD UR9, UR8, UR5, UR9 ;  /* 0x00000005080972a4 */ /* 0x000fe6000f8e0209 */
[----:B------:R-:W4:Y:S01]  /*3d10*/  LDL.64 R250, [R1+0x90] ;  /* 0x0000900001fa7983 */ /* 0x000f220000100a00 */
[----:B------:R-:W-:Y:S03]  /*3d20*/  UIADD3 UR9, UR25, UR9, URZ ;  /* 0x0000000919097290 */ /* 0x000fe6000fffe03f */
[----:B--2---:R-:W2:Y:S04]  /*3d30*/  LDL.64 R4, [R1+0x98] ;  /* 0x0000980001047983 */ /* 0x004ea80000100a00 */
[----:B-1----:R-:W2:Y:S01]  /*3d40*/  LDL.64 R2, [R1+0x58] ;  /* 0x0000580001027983 */ /* 0x002ea20000100a00 */
[----:B---3--:R-:W-:Y:S05]  /*3d50*/  @!P1 SHF.R.S32.HI R244, RZ, 0x1f, R246 ;  /* 0x0000001ffff49819 */ /* 0x008fea00000114f6 */
[----:B------:R-:W-:Y:S04]  /*3d60*/  @!P1 IMAD R247, R244, c[0x0][0x288], RZ ;  /* 0x0000a200f4f79a24 */ /* 0x000fe800078e02ff */
[C---:B------:R-:W-:Y:S02]  /*3d70*/  @!P1 IMAD R247, R246.reuse, c[0x0][0x28c], R247 ;  /* 0x0000a300f6f79a24 */ /* 0x040fe400078e02f7 */
[----:B----4-:R-:W-:Y:S02]  /*3d80*/  @!P1 IMAD.MOV.U32 R245, RZ, RZ, R249 ;  /* 0x000000fffff59224 */ /* 0x010fe400078e00f9 */
[----:B------:R-:W3:Y:S01]  /*3d90*/  LDL R249, [R1+0x50] ;  /* 0x0000500001f97983 */ /* 0x000ee20000100800 */
[----:B------:R-:W-:Y:S04]  /*3da0*/  @!P1 IMAD.MOV.U32 R244, RZ, RZ, R248 ;  /* 0x000000fffff49224 */ /* 0x000fe800078e00f8 */
[----:B------:R-:W-:Y:S04]  /*3db0*/  @!P1 IMAD.WIDE.U32 R244, R246, c[0x0][0x288], R244 ;  /* 0x0000a200f6f49a25 */ /* 0x000fe800078e00f4 */
[----:B------:R-:W-:Y:S02]  /*3dc0*/  IMAD.U32 R246, RZ, RZ, UR12 ;  /* 0x0000000cfff67e24 */ /* 0x000fe4000f8e00ff */
[----:B------:R-:W-:Y:S03]  /*3dd0*/  @!P1 IMAD.IADD R245, R245, 0x1, R247 ;  /* 0x00000001f5f59824 */ /* 0x000fe600078e02f7 */
[----:B------:R-:W-:Y:S04]  /*3de0*/  @!P1 LEA R246, R246, 0x20, 0x5 ;  /* 0x00000020f6f69811 */ /* 0x000fe800078e28ff */
[----:B------:R-:W-:Y:S01]  /*3df0*/  @!P1 IADD3 R247, P3, P2, R246, UR16, R244 ;  /* 0x00000010f6f79c10 */ /* 0x000fe2000fa7e0f4 */
[----:B------:R-:W-:Y:S01]  /*3e00*/  IMAD.U32 R244, RZ, RZ, UR24 ;  /* 0x00000018fff47e24 */ /* 0x000fe2000f8e00ff */
[----:B------:R-:W-:Y:S04]  /*3e10*/  @!P1 SHF.R.S32.HI R246, RZ, 0x1f, R246 ;  /* 0x0000001ffff69819 */ /* 0x000fe800000114f6 */
[----:B------:R-:W-:Y:S01]  /*3e20*/  @!P1 IADD3.X R248, R246, UR22, R245, P3, P2 ;  /* 0x00000016f6f89c10 */ /* 0x000fe20009fe44f5 */
[----:B------:R-:W-:Y:S02]  /*3e30*/  IMAD.U32 R245, RZ, RZ, UR24 ;  /* 0x00000018fff57e24 */ /* 0x000fe4000f8e00ff */
[----:B------:R-:W-:Y:S03]  /*3e40*/  IMAD.U32 R246, RZ, RZ, UR9 ;  /* 0x00000009fff67e24 */ /* 0x000fe6000f8e00ff */
[----:B--2---:R-:W-:Y:S02]  /*3e50*/  LEA R245, P2, R245, R4, 0x5 ;  /* 0x00000004f5f57211 */ /* 0x004fe400078428ff */
[----:B------:R1:W5:Y:S02]  /*3e60*/  LDL.LU.64 R4, [R1+0xc0] ;  /* 0x0000c00001047983 */ /* 0x0003640000300a00 */
[----:B------:R-:W-:Y:S02]  /*3e70*/  LEA.HI.X R246, R244, R251, R246, 0x5, P2 ;  /* 0x000000fbf4f67211 */ /* 0x000fe400010f2cf6 */
[----:B------:R-:W2:Y:S01]  /*3e80*/  LDL.64 R250, [R1+0x70] ;  /* 0x0000700001fa7983 */ /* 0x000ea20000100a00 */
[C---:B------:R-:W-:Y:S04]  /*3e90*/  LEA R244, P2, R245.reuse, c[0x0][0x1f0], 0x1 ;  /* 0x00007c00f5f47a11 */ /* 0x040fe800078408ff */
[----:B------:R-:W-:Y:S02]  /*3ea0*/  LEA.HI.X R245, R245, c[0x0][0x1f4], R246, 0x1, P2 ;  /* 0x00007d00f5f57a11 */ /* 0x000fe400010f0cf6 */
[----:B------:R-:W4:Y:S02]  /*3eb0*/  LDL R246, [R1+0x60] ;  /* 0x0000600001f67983 */ /* 0x000f240000100800 */
[C---:B----4-:R-:W-:Y:S02]  /*3ec0*/  LOP3.LUT P4, RZ, R246.reuse, 0x1, RZ, 0xc0, !PT ;  /* 0x00000001f6ff7812 */ /* 0x050fe4000788c0ff */
[C---:B------:R-:W-:Y:S02]  /*3ed0*/  LOP3.LUT P3, RZ, R246.reuse, 0x2, RZ, 0xc0, !PT ;  /* 0x00000002f6ff7812 */ /* 0x040fe4000786c0ff */
[C---:B------:R-:W-:Y:S02]  /*3ee0*/  LOP3.LUT P2, RZ, R246.reuse, 0x4, RZ, 0xc0, !PT ;  /* 0x00000004f6ff7812 */ /* 0x040fe4000784c0ff */
[----:B------:R-:W-:Y:S01]  /*3ef0*/  LOP3.LUT P5, RZ, R246, 0x8, RZ, 0xc0, !PT ;  /* 0x00000008f6ff7812 */ /* 0x000fe200078ac0ff */
[----:B--2---:R-:W-:Y:S01]  /*3f00*/  @!P1 IMAD.SHL.U32 R246, R250, 0x10, RZ ;  /* 0x00000010faf69824 */ /* 0x004fe200078e00ff */
[C---:B------:R-:W-:Y:S02]  /*3f10*/  ISETP.GE.OR P4, PT, R2.reuse, UR4, !P4 ;  /* 0x0000000402007c0c */ /* 0x040fe4000e786670 */
[C---:B------:R-:W-:Y:S02]  /*3f20*/  ISETP.GE.OR P3, PT, R2.reuse, UR4, !P3 ;  /* 0x0000000402007c0c */ /* 0x040fe4000df66670 */
[C---:B------:R-:W-:Y:S02]  /*3f30*/  ISETP.GE.OR P2, PT, R2.reuse, UR4, !P2 ;  /* 0x0000000402007c0c */ /* 0x040fe4000d746670 */
[----:B------:R-:W-:Y:S02]  /*3f40*/  ISETP.GE.OR P5, PT, R2, UR4, !P5 ;  /* 0x0000000402007c0c */ /* 0x000fe4000efa6670 */
[----:B------:R1:W5:Y:S05]  /*3f50*/  LDL.LU.64 R2, [R1+0xb8] ;  /* 0x0000b80001027983 */ /* 0x00036a0000300a00 */
[----:B------:R-:W-:Y:S01]  /*3f60*/  @!PT LDS RZ, [RZ] ;  /* 0x00000000fffff984 */ /* 0x000fe20000000800 */
[----:B------:R-:W-:Y:S01]  /*3f70*/  @!PT LDS RZ, [RZ] ;  /* 0x00000000fffff984 */ /* 0x000fe20000000800 */
[----:B------:R-:W-:Y:S01]  /*3f80*/  @!PT LDS RZ, [RZ] ;  /* 0x00000000fffff984 */ /* 0x000fe20000000800 */
[----:B---3--:R2:W-:Y:S04]  /*3f90*/  LDGSTS.E.BYPASS.LTC128B.128 [R249+0x10080], [R244.64], !P4 ;  /* 0x10080000f4f97fae */ /* 0x0085e8000e101d54 */
[----:B------:R2:W-:Y:S04]  /*3fa0*/  LDGSTS.E.BYPASS.LTC128B.128 [R249+0x11080], [R244.64+0x80], !P3 ;  /* 0x11080080f4f97fae */ /* 0x0005e8000d901d54 */
[----:B------:R2:W-:Y:S04]  /*3fb0*/  LDGSTS.E.BYPASS.LTC128B.128 [R249+0x12080], [R244.64+0x100], !P2 ;  /* 0x12080100f4f97fae */ /* 0x0005e8000d101d54 */
[----:B------:R2:W-:Y:S02]  /*3fc0*/  LDGSTS.E.BYPASS.LTC128B.128 [R249+0x13080], [R244.64+0x180], !P5 ;  /* 0x13080180f4f97fae */ /* 0x0005e4000e901d54 */
[C---:B--2---:R-:W-:Y:S04]  /*3fd0*/  @!P1 LEA R244, P2, R247.reuse, c[0x0][0x280], 0x2 ;  /* 0x0000a000f7f49a11 */ /* 0x044fe800078410ff */
[----:B------:R-:W-:Y:S05]  /*3fe0*/  @!P1 LEA.HI.X R245, R247, c[0x0][0x284], R248, 0x2, P2 ;  /* 0x0000a100f7f59a11 */ /* 0x000fea00010f14f8 */
[----:B------:R1:W-:Y:S04]  /*3ff0*/  @!P1 LDGSTS.E.BYPASS.LTC128B.128 [R246+0x14100], [R244.64] ;  /* 0x14100000f4f69fae */ /* 0x0003e8000b901d54 */
.L_x_146:
[-C--:B-1--45:R-:W-:Y:S01]  /*4000*/  HMMA.16816.F32 R84, R4, R8.reuse, R84 ;  /* 0x000000080454723c */ /* 0x0b2fe20000001854 */
[----:B------:R-:W4:Y:S05]  /*4010*/  LDL R248, [R1+0x44] ;  /* 0x0000440001f87983 */ /* 0x000f2a0000100800 */
[----:B---3--:R-:W3:Y:S02]  /*4020*/  LDL R244, [R1+0x40] ;  /* 0x0000400001f47983 */ /* 0x008ee40000100800 */
[C---:B------:R-:W-:Y:S03]  /*4030*/  HMMA.16816.F32 R88, R12.reuse, R8, R88 ;  /* 0x000000080c58723c */ /* 0x040fe60000001858 */
[----:B--2---:R-:W2:Y:S05]  /*4040*/  LDL R9, [R1+0x24] ;  /* 0x0000240001097983 */ /* 0x004eaa0000100800 */
        /* <DEDUP_REMOVED lines=32> */
[----:B----4-:R-:W1:Y:S05]  /*4250*/  LDSM.16.M88.4 R12, [R248+0x800] ;  /* 0x00080000f80c783b */ /* 0x010e6a0000000200 */
[----:B---3--:R-:W-:Y:S05]  /*4260*/  LDSM.16.M88.4 R160, [R244] ;  /* 0x00000000f4a0783b */ /* 0x008fea0000000200 */
[----:B--2---:R-:W2:Y:S05]  /*4270*/  LDSM.16.MT88.4 R4, [R9+0x4800] ;  /* 0x004800000904783b */ /* 0x004eaa0000004200 */
        /* <DEDUP_REMOVED lines=10> */
[----:B---34-:R-:W2:Y:S01]  /*4320*/  LDL.64 R8, [R1+0xa0] ;  /* 0x0000a00001087983 */ /* 0x018ea20000100a00 */
[----:B------:R-:W-:Y:S02]  /*4330*/  ULDC.64 UR4, c[0x0][0x178] ;  /* 0x00005e0000047ab9 */ /* 0x000fe40000000a00 */
[----:B------:R-:W-:Y:S01]  /*4340*/  UIMAD.WIDE.U32 UR24, UR8, UR4, URZ ;  /* 0x00000004081872a5 */ /* 0x000fe2000f8e003f */
[----:B-1----:R-:W3:Y:S01]  /*4350*/  LDL R7, [R1+0x64] ;  /* 0x0000640001077983 */ /* 0x002ee20000100800 */
[----:B------:R-:W-:Y:S03]  /*4360*/  USHF.R.S32.HI UR9, URZ, 0x1f, UR8 ;  /* 0x0000001f3f097899 */ /* 0x000fe60008011408 */
[----:B------:R-:W4:Y:S01]  /*4370*/  LDL R12, [R1+0xac] ;  /* 0x0000ac00010c7983 */ /* 0x000f220000100800 */
[----:B------:R-:W-:Y:S01]  /*4380*/  IMAD.U32 R5, RZ, RZ, UR24 ;  /* 0x00000018ff057e24 */ /* 0x000fe2000f8e00ff */
[----:B------:R-:W-:Y:S01]  /*4390*/  UIMAD UR9, UR9, UR4, URZ ;  /* 0x00000004090972a4 */ /* 0x000fe2000f8e023f */
[----:B------:R-:W-:Y:S01]  /*43a0*/  IMAD.U32 R4, RZ, RZ, UR24 ;  /* 0x00000018ff047e24 */ /* 0x000fe2000f8e00ff */
[----:B------:R-:W5:Y:S02]  /*43b0*/  LDL.64 R150, [R1+0x58] ;  /* 0x0000580001967983 */ /* 0x000f640000100a00 */
[----:B------:R-:W-:Y:S02]  /*43c0*/  UIMAD UR9, UR8, UR5, UR9 ;  /* 0x00000005080972a4 */ /* 0x000fe4000f8e0209 */
[----:B------:R-:W5:Y:S01]  /*43d0*/  LDL R149, [R1+0x50] ;  /* 0x0000500001957983 */ /* 0x000f620000100800 */
[----:B------:R-:W-:Y:S02]  /*43e0*/  USHF.L.U32 UR5, UR8, 0x5, URZ ;  /* 0x0000000508057899 */ /* 0x000fe4000800063f */
[----:B------:R-:W-:Y:S01]  /*43f0*/  UIADD3 UR9, UR25, UR9, URZ ;  /* 0x0000000919097290 */ /* 0x000fe2000fffe03f */
[----:B------:R-:W5:Y:S01]  /*4400*/  LDL.64 R10, [R1+0x78] ;  /* 0x00007800010a7983 */ /* 0x000f620000100a00 */
[----:B------:R-:W-:Y:S04]  /*4410*/  UIADD3 UR4, -UR5, UR7, URZ ;  /* 0x0000000705047290 */ /* 0x000fe8000fffe13f */
[----:B------:R-:W-:Y:S01]  /*4420*/  IMAD.U32 R6, RZ, RZ, UR9 ;  /* 0x00000009ff067e24 */ /* 0x000fe2000f8e00ff */
[----:B--2---:R-:W-:Y:S02]  /*4430*/  LEA R5, P0, R5, R8, 0x5 ;  /* 0x0000000805057211 */ /* 0x004fe400078028ff */
[----:B------:R-:W2:Y:S01]  /*4440*/  LDL.64 R8, [R1+0x70] ;  /* 0x0000700001087983 */ /* 0x000ea20000100a00 */
[C---:B---3--:R-:W-:Y:S02]  /*4450*/  LOP3.LUT P3, RZ, R7.reuse, 0x1, RZ, 0xc0, !PT ;  /* 0x0000000107ff7812 */ /* 0x048fe4000786c0ff */
[----:B------:R-:W-:Y:S02]  /*4460*/  LOP3.LUT P2, RZ, R7, 0x2, RZ, 0xc0, !PT ;  /* 0x0000000207ff7812 */ /* 0x000fe4000784c0ff */
[----:B----4-:R-:W-:Y:S02]  /*4470*/  LEA.HI.X R6, R4, R12, R6, 0x5, P0 ;  /* 0x0000000c04067211 */ /* 0x010fe400000f2c06 */
[C---:B------:R-:W-:Y:S02]  /*4480*/  LEA R4, P0, R5.reuse, c[0x0][0x160], 0x1 ;  /* 0x0000580005047a11 */ /* 0x040fe400078008ff */
[C---:B-----5:R-:W-:Y:S02]  /*4490*/  ISETP.GE.OR P3, PT, R150.reuse, UR4, !P3 ;  /* 0x0000000496007c0c */ /* 0x060fe4000df66670 */
[----:B------:R-:W-:Y:S02]  /*44a0*/  LEA.HI.X R5, R5, c[0x0][0x164], R6, 0x1, P0 ;  /* 0x0000590005057a11 */ /* 0x000fe400000f0c06 */
[C---:B------:R-:W-:Y:S02]  /*44b0*/  ISETP.GE.OR P2, PT, R150.reuse, UR4, !P2 ;  /* 0x0000000496007c0c */ /* 0x040fe4000d746670 */
[C---:B------:R-:W-:Y:S02]  /*44c0*/  LOP3.LUT P0, RZ, R7.reuse, 0x4, RZ, 0xc0, !PT ;  /* 0x0000000407ff7812 */ /* 0x040fe4000780c0ff */
[----:B------:R-:W-:Y:S02]  /*44d0*/  LOP3.LUT P4, RZ, R7, 0x8, RZ, 0xc0, !PT ;  /* 0x0000000807ff7812 */ /* 0x000fe4000788c0ff */
[----:B------:R-:W1:Y:S01]  /*44e0*/  S2R R7, SR_CTAID.Y ;  /* 0x0000000000077919 */ /* 0x000e620000002600 */
[C---:B------:R-:W-:Y:S02]  /*44f0*/  ISETP.GE.OR P0, PT, R150.reuse, UR4, !P0 ;  /* 0x0000000496007c0c */ /* 0x040fe4000c706670 */
[----:B------:R-:W-:Y:S01]  /*4500*/  ISETP.GE.OR P4, PT, R150, UR4, !P4 ;  /* 0x0000000496007c0c */ /* 0x000fe2000e786670 */
[----:B------:R-:W-:Y:S01]  /*4510*/  @!PT LDS RZ, [RZ] ;  /* 0x00000000fffff984 */ /* 0x000fe20000000800 */
[----:B------:R-:W-:Y:S01]  /*4520*/  @!PT LDS RZ, [RZ] ;  /* 0x00000000fffff984 */ /* 0x000fe20000000800 */
[----:B------:R-:W-:Y:S01]  /*4530*/  @!PT LDS RZ, [RZ] ;  /* 0x00000000fffff984 */ /* 0x000fe20000000800 */
[----:B------:R3:W-:Y:S01]  /*4540*/  LDGSTS.E.BYPASS.LTC128B.128 [R149+0x8080], [R4.64], !P3 ;  /* 0x0808000004957fae */ /* 0x0007e2000d901d54 */
[----:B------:R-:W-:Y:S03]  /*4550*/  USHF.R.S32.HI UR4, URZ, 0x1f, UR5 ;  /* 0x0000001f3f047899 */ /* 0x000fe60008011405 */
[----:B------:R3:W-:Y:S06]  /*4560*/  LDGSTS.E.BYPASS.LTC128B.128 [R149+0x9080], [R4.64+0x80], !P2 ;  /* 0x0908008004957fae */ /* 0x0007ec000d101d54 */
[----:B------:R3:W-:Y:S04]  /*4570*/  LDGSTS.E.BYPASS.LTC128B.128 [R149+0xa080], [R4.64+0x100], !P0 ;  /* 0x0a08010004957fae */ /* 0x0007e8000c101d54 */
[----:B------:R3:W-:Y:S01]  /*4580*/  LDGSTS.E.BYPASS.LTC128B.128 [R149+0xb080], [R4.64+0x180], !P4 ;  /* 0x0b08018004957fae */ /* 0x0007e2000e101d54 */
[----:B-1----:R-:W-:Y:S05]  /*4590*/  SHF.R.S32.HI R6, RZ, 0x1f, R7 ;  /* 0x0000001fff067819 */ /* 0x002fea0000011407 */
[----:B------:R-:W-:Y:S04]  /*45a0*/  IMAD R6, R6, c[0x0][0x270], RZ ;  /* 0x00009c0006067a24 */ /* 0x000fe800078e02ff */
[C---:B------:R-:W-:Y:S02]  /*45b0*/  IMAD R6, R7.reuse, c[0x0][0x274], R6 ;  /* 0x00009d0007067a24 */ /* 0x040fe400078e0206 */
[----:B---3--:R-:W-:Y:S02]  /*45c0*/  IMAD.MOV.U32 R4, RZ, RZ, R10 ;  /* 0x000000ffff047224 */ /* 0x008fe400078e000a */
[----:B------:R-:W-:Y:S04]  /*45d0*/  IMAD.MOV.U32 R5, RZ, RZ, R11 ;  /* 0x000000ffff057224 */ /* 0x000fe800078e000b */
[----:B------:R-:W-:Y:S04]  /*45e0*/  IMAD.WIDE.U32 R4, R7, c[0x0][0x270], R4 ;  /* 0x00009c0007047a25 */ /* 0x000fe800078e0004 */
[----:B------:R-:W-:Y:S02]  /*45f0*/  IMAD.U32 R7, RZ, RZ, UR5 ;  /* 0x00000005ff077e24 */ /* 0x000fe4000f8e00ff */
[----:B------:R-:W-:Y:S03]  /*4600*/  IMAD.IADD R6, R5, 0x1, R6 ;  /* 0x0000000105067824 */ /* 0x000fe600078e0206 */
[----:B------:R-:W-:Y:S01]  /*4610*/  IADD3 R5, P2, P0, R7, UR18, R4 ;  /* 0x0000001207057c10 */ /* 0x000fe2000f85e004 */
[----:B------:R-:W-:Y:S05]  /*4620*/  IMAD.U32 R4, RZ, RZ, UR4 ;  /* 0x00000004ff047e24 */ /* 0x000fea000f8e00ff */
[----:B------:R-:W-:Y:S02]  /*4630*/  IADD3.X R6, R4, UR15, R6, P2, P0 ;  /* 0x0000000f04067c10 */ /* 0x000fe400097e0406 */
[C---:B------:R-:W-:Y:S04]  /*4640*/  LEA R4, P0, R5.reuse, c[0x0][0x258], 0x2 ;  /* 0x0000960005047a11 */ /* 0x040fe800078010ff */
[----:B------:R-:W-:Y:S01]  /*4650*/  LEA.HI.X R5, R5, c[0x0][0x25c], R6, 0x2, P0 ;  /* 0x0000970005057a11 */ /* 0x000fe200000f1406 */
[----:B--2---:R-:W-:Y:S05]  /*4660*/  @!P1 IMAD.SHL.U32 R6, R8, 0x10, RZ ;  /* 0x0000001008069824 */ /* 0x004fea00078e00ff */
[----:B------:R1:W-:Y:S03]  /*4670*/  @!P1 LDGSTS.E.BYPASS.LTC128B.128 [R6+0x14080], [R4.64] ;  /* 0x1408000004069fae */ /* 0x0003e6000b901d54 */
.L_x_147:
        /* <DEDUP_REMOVED lines=106> */
[----:B-----5:R-:W-:Y:S02]  /*4d20*/  FMUL.FTZ R0, R87, c[0x0][0x298] ;  /* 0x0000a60057007a20 */ /* 0x020fe40000410000 */
        /* <DEDUP_REMOVED lines=60> */
.L_x_137:
[----:B------:R-:W-:Y:S05]  /*50f0*/  @P1 BRA `(.L_x_149) ;  /* 0x00001d2000001947 */ /* 0x000fea0003800000 */
[----:B------:R-:W2:Y:S01]  /*5100*/  LDL.LU.64 R148, [R1+0x70] ;  /* 0x0000700001947983 */ /* 0x000ea20000300a00 */
[----:B------:R-:W-:Y:S01]  /*5110*/  F2FP.PACK_AB R39, R39, R38 ;  /* 0x000000262727723e */ /* 0x000fe200000000ff */
[----:B------:R-:W-:Y:S01]  /*5120*/  ULDC UR4, c[0x0][0x2f0] ;  /* 0x0000bc0000047ab9 */ /* 0x000fe20000000800 */
[----:B------:R-:W-:Y:S01]  /*5130*/  F2FP.PACK_AB R38, R3, R5 ;  /* 0x000000050326723e */ /* 0x000fe200000000ff */
[----:B------:R-:W-:Y:S01]  /*5140*/  UIADD3 UR4, -UR13, UR4, URZ ;  /* 0x000000040d047290 */ /* 0x000fe2000fffe13f */
[----:B------:R-:W-:Y:S01]  /*5150*/  F2FP.PACK_AB R84, R37, R36 ;  /* 0x000000242554723e */ /* 0x000fe200000000ff */
[----:B------:R-:W-:Y:S01]  /*5160*/  BSSY B0, `(.L_x_150) ;  /* 0x00000d6000007945 */ /* 0x000fe20003800000 */
[----:B------:R-:W-:Y:S01]  /*5170*/  F2FP.PACK_AB R37, R0, R4 ;  /* 0x000000040025723e */ /* 0x000fe200000000ff */
[----:B------:R-:W-:Y:S01]  /*5180*/  UISETP.LT.AND UP0, UPT, UR4, 0x40, UPT ;  /* 0x000000400400788c */ /* 0x000fe2000bf01270 */
[----:B------:R-:W-:-:S02]  /*5190*/  F2FP.PACK_AB R36, R89, R2 ;  /* 0x000000025924723e */ /* 0x000fc400000000ff */
[----:B------:R-:W-:Y:S01]  /*51a0*/  F2FP.PACK_AB R129, R21, R20 ;  /* 0x000000141581723e */ /* 0x000fe200000000ff */
[----:B------:R-:W-:Y:S01]  /*51b0*/  USEL UR4, UR4, 0x40, UP0 ;  /* 0x0000004004047887 */ /* 0x000fe20008000000 */
        /* <DEDUP_REMOVED lines=26> */
[----:B------:R-:W-:Y:S01]  /*5360*/  F2FP.PACK_AB R74, R75, R74 ;  /* 0x0000004a4b4a723e */ /* 0x000fe200000000ff */
[----:B------:R-:W3:Y:S01]  /*5370*/  S2R R73, SR_CTAID.Z ;  /* 0x0000000000497919 */ /* 0x000ee20000002700 */
        /* <DEDUP_REMOVED lines=28> */
[----:B--2---:R-:W-:-:S04]  /*5540*/  SHF.R.S32.HI R5, RZ, 0x1f, R148 ;  /* 0x0000001fff057819 */ /* 0x004fc80000011494 */
[----:B------:R-:W-:-:S04]  /*5550*/  LEA.HI R3, R5, R148, RZ, 0x2 ;  /* 0x0000009405037211 */ /* 0x000fc800078f10ff */
[--C-:B------:R-:W-:Y:S02]  /*5560*/  SHF.R.S32.HI R4, RZ, 0x2, R3.reuse ;  /* 0x00000002ff047819 */ /* 0x100fe40000011403 */
[----:B------:R-:W-:Y:S02]  /*5570*/  SHF.R.S32.HI R0, RZ, 0x1f, R3 ;  /* 0x0000001fff007819 */ /* 0x000fe40000011403 */
[----:B-1----:R-:W-:Y:S02]  /*5580*/  LOP3.LUT R6, R3, 0x3ffffffc, RZ, 0xc0, !PT ;  /* 0x3ffffffc03067812 */ /* 0x002fe400078ec0ff */
[----:B------:R-:W-:Y:S02]  /*5590*/  LEA.HI R2, R0, R4, RZ, 0x3 ;  /* 0x0000000400027211 */ /* 0x000fe400078f18ff */
[----:B------:R-:W-:Y:S02]  /*55a0*/  LEA.HI R0, R5, R148, RZ, 0x5 ;  /* 0x0000009405007211 */ /* 0x000fe400078f28ff */
[----:B------:R-:W-:-:S02]  /*55b0*/  LOP3.LUT R2, R2, 0xfffffff8, RZ, 0xc0, !PT ;  /* 0xfffffff802027812 */ /* 0x000fc400078ec0ff */
[----:B------:R-:W-:-:S03]  /*55c0*/  SHF.R.S32.HI R8, RZ, 0x5, R0 ;  /* 0x00000005ff087819 */ /* 0x000fc60000011400 */
[----:B------:R-:W-:Y:S01]  /*55d0*/  IMAD.IADD R9, R4, 0x1, -R2 ;  /* 0x0000000104097824 */ /* 0x000fe200078e0a02 */
[----:B------:R-:W-:Y:S02]  /*55e0*/  LEA.HI R4, R5, R148, RZ, 0x6 ;  /* 0x0000009405047211 */ /* 0x000fe400078f30ff */
[----:B------:R-:W-:Y:S01]  /*55f0*/  LEA.HI R2, R0, R8, RZ, 0x1 ;  /* 0x0000000800027211 */ /* 0x000fe200078f08ff */
[----:B------:R-:W-:Y:S01]  /*5600*/  IMAD.SHL.U32 R5, R9, 0x40, RZ ;  /* 0x0000004009057824 */ /* 0x000fe200078e00ff */
[----:B------:R-:W-:Y:S02]  /*5610*/  SHF.R.U32.HI R7, RZ, 0x3, R4 ;  /* 0x00000003ff077819 */ /* 0x000fe40000011604 */
[----:B------:R-:W-:Y:S02]  /*5620*/  LOP3.LUT R3, R2, 0x1ffffe, RZ, 0xc0, !PT ;  /* 0x001ffffe02037812 */ /* 0x000fe400078ec0ff */
[----:B------:R-:W-:Y:S01]  /*5630*/  LOP3.LUT R2, R5, 0x1c0, RZ, 0xc0, !PT ;  /* 0x000001c005027812 */ /* 0x000fe200078ec0ff */
[----:B------:R-:W-:Y:S01]  /*5640*/  IMAD.IADD R5, R148, 0x1, -R6 ;  /* 0x0000000194057824 */ /* 0x000fe200078e0a06 */
[----:B------:R-:W-:Y:S01]  /*5650*/  LOP3.LUT R0, R0, 0xffffffe0, RZ, 0xc0, !PT ;  /* 0xffffffe000007812 */ /* 0x000fe200078ec0ff */
[----:B------:R-:W-:Y:S01]  /*5660*/  IMAD.IADD R4, R8, 0x1, -R3 ;  /* 0x0000000108047824 */ /* 0x000fe200078e0a03 */
[----:B------:R-:W-:Y:S01]  /*5670*/  LOP3.LUT R7, R2, 0x18, R7, 0xf8, !PT ;  /* 0x0000001802077812 */ /* 0x000fe200078ef807 */
[----:B------:R-:W-:Y:S01]  /*5680*/  IMAD.SHL.U32 R6, R8, 0x40, RZ ;  /* 0x0000004008067824 */ /* 0x000fe200078e00ff */
[----:B------:R-:W-:Y:S01]  /*5690*/  SHF.R.U32.HI R3, RZ, 0x3, R2 ;  /* 0x00000003ff037819 */ /* 0x000fe20000011602 */
[----:B------:R-:W-:Y:S01]  /*56a0*/  IMAD.IADD R2, R148, 0x1, -R0 ;  /* 0x0000000194027824 */ /* 0x000fe200078e0a00 */
[----:B------:R-:W-:Y:S01]  /*56b0*/  BAR.SYNC.DEFER_BLOCKING 0x1, 0x100 ;  /* 0x0044000000007b1d */ /* 0x000fe20000010000 */
[----:B------:R-:W-:Y:S01]  /*56c0*/  IMAD R4, R4, 0x200, R5 ;  /* 0x0000020004047824 */ /* 0x000fe200078e0205 */
[----:B------:R-:W-:-:S02]  /*56d0*/  LOP3.LUT R0, R7, R3, RZ, 0x3c, !PT ;  /* 0x0000000307007212 */ /* 0x000fc400078e3cff */
[----:B------:R-:W-:Y:S02]  /*56e0*/  LOP3.LUT P0, RZ, R9, 0x4, RZ, 0xc0, !PT ;  /* 0x0000000409ff7812 */ /* 0x000fe4000780c0ff */
[----:B------:R-:W-:Y:S01]  /*56f0*/  SHF.R.S32.HI R3, RZ, 0x1f, R2 ;  /* 0x0000001fff037819 */ /* 0x000fe20000011402 */
[----:B------:R-:W-:Y:S01]  /*5700*/  IMAD.U32 R0, R4, 0x2, R0 ;  /* 0x0000000204007824 */ /* 0x000fe200078e0000 */
[----:B------:R-:W-:Y:S01]  /*5710*/  LOP3.LUT R7, R6, 0x1c0, RZ, 0xc0, !PT ;  /* 0x000001c006077812 */ /* 0x000fe200078ec0ff */
[----:B------:R-:W-:Y:S01]  /*5720*/  IMAD.SHL.U32 R6, R2, 0x8, RZ ;  /* 0x0000000802067824 */ /* 0x000fe200078e00ff */
[----:B------:R-:W-:Y:S01]  /*5730*/  LEA.HI R3, R3, R2, RZ, 0x3 ;  /* 0x0000000203037211 */ /* 0x000fe200078f18ff */
[----:B------:R-:W-:Y:S01]  /*5740*/  IMAD.SHL.U32 R0, R0, 0x2, RZ ;  /* 0x0000000200007824 */ /* 0x000fe200078e00ff */
[----:B------:R-:W-:Y:S02]  /*5750*/  SHF.R.U32.HI R9, RZ, 0x3, R7 ;  /* 0x00000003ff097819 */ /* 0x000fe40000011607 */
[----:B------:R-:W-:Y:S01]  /*5760*/  LOP3.LUT R5, R7, 0x38, R6, 0xf8, !PT ;  /* 0x0000003807057812 */ /* 0x000fe200078ef806 */
[----:B------:R-:W-:Y:S01]  /*5770*/  IMAD.SHL.U32 R7, R3, 0x200, RZ ;  /* 0x0000020003077824 */ /* 0x000fe200078e00ff */
[----:B------:R-:W-:-:S02]  /*5780*/  IADD3 R2, R0, 0x40, RZ ;  /* 0x0000004000027810 */ /* 0x000fc40007ffe0ff */
[----:B------:R-:W-:Y:S02]  /*5790*/  @P0 IADD3 R2, R0, -0x40, RZ ;  /* 0xffffffc000020810 */ /* 0x000fe40007ffe0ff */
[----:B------:R-:W-:Y:S02]  /*57a0*/  F2FP.PACK_AB R4, R147, R146 ;  /* 0x000000929304723e */ /* 0x000fe400000000ff */
[----:B------:R-:W-:Y:S01]  /*57b0*/  LOP3.LUT R9, R5, R9, RZ, 0x3c, !PT ;  /* 0x0000000905097212 */ /* 0x000fe200078e3cff */
[----:B------:R-:W-:Y:S01]  /*57c0*/  STS [R0+0x8080], R129 ;  /* 0x0080808100007388 */ /* 0x000fe20000000800 */
[----:B------:R-:W-:Y:S02]  /*57d0*/  F2FP.PACK_AB R3, R141, R140 ;  /* 0x0000008c8d03723e */ /* 0x000fe400000000ff */
[----:B------:R-:W-:Y:S01]  /*57e0*/  F2FP.PACK_AB R5, R143, R142 ;  /* 0x0000008e8f05723e */ /* 0x000fe200000000ff */
[----:B------:R-:W-:Y:S01]  /*57f0*/  STS [R0+0x8480], R127 ;  /* 0x0084807f00007388 */ /* 0x000fe20000000800 */
[----:B------:R-:W-:-:S02]  /*5800*/  LOP3.LUT R7, R9, 0x7ffff000, R7, 0xf8, !PT ;  /* 0x7ffff00009077812 */ /* 0x000fc400078ef807 */
[----:B------:R-:W-:Y:S01]  /*5810*/  ISETP.GE.AND P1, PT, R8, UR4, PT ;  /* 0x0000000408007c0c */ /* 0x000fe2000bf26270 */
[----:B------:R-:W-:Y:S01]  /*5820*/  STS [R2+0x8080], R88 ;  /* 0x0080805802007388 */ /* 0x000fe20000000800 */
[----:B------:R-:W-:Y:S02]  /*5830*/  SHF.R.S32.HI R9, RZ, 0x1f, R8 ;  /* 0x0000001fff097819 */ /* 0x000fe40000011408 */
[----:B------:R-:W-:Y:S01]  /*5840*/  ISETP.GE.OR P0, PT, R6, c[0x0][0x324], P1 ;  /* 0x0000c90006007a0c */ /* 0x000fe20000f06670 */
        /* <DEDUP_REMOVED lines=12> */
[----:B---3--:R-:W-:-:S03]  /*5910*/  SHF.R.S32.HI R84, RZ, 0x1f, R73 ;  /* 0x0000001fff547819 */ /* 0x008fc60000011449 */
        /* <DEDUP_REMOVED lines=14> */
[----:B------:R2:W-:Y:S04]  /*5a00*/  STS [R0+0xf480], R74 ;  /* 0x00f4804a00007388 */ /* 0x0005e80000000800 */
[----:B------:R-:W-:Y:S04]  /*5a10*/  STS [R2+0xf080], R76 ;  /* 0x00f0804c02007388 */ /* 0x000fe80000000800 */
[----:B------:R-:W-:Y:S04]  /*5a20*/  STS [R2+0xf480], R78 ;  /* 0x00f4804e02007388 */ /* 0x000fe80000000800 */
[----:B------:R-:W-:Y:S04]  /*5a30*/  STS [R0+0x80], R38 ;  /* 0x0000802600007388 */ /* 0x000fe80000000800 */
[----:B------:R-:W-:Y:S04]  /*5a40*/  STS [R0+0x480], R37 ;  /* 0x0004802500007388 */ /* 0x000fe80000000800 */
[----:B------:R-:W-:Y:S01]  /*5a50*/  STS [R2+0x80], R34 ;  /* 0x0000802202007388 */ /* 0x000fe20000000800 */
[----:B-1----:R-:W-:-:S03]  /*5a60*/  P2R R72, PR, RZ, 0x2 ;  /* 0x00000002ff487803 */ /* 0x002fc60000000000 */
        /* <DEDUP_REMOVED lines=28> */
[----:B------:R3:W-:Y:S04]  /*5c30*/  STS [R2+0x7480], R5 ;  /* 0x0074800502007388 */ /* 0x0007e80000000800 */
[----:B--2---:R-:W2:Y:S01]  /*5c40*/  S2R R74, SR_CTAID.Y ;  /* 0x00000000004a7919 */ /* 0x004ea20000002600 */
[----:B-1----:R-:W-:-:S03]  /*5c50*/  IMAD.SHL.U32 R0, R7, 0x2, RZ ;  /* 0x0000000207007824 */ /* 0x002fc600078e00ff */
[----:B------:R-:W-:Y:S01]  /*5c60*/  BAR.SYNC.DEFER_BLOCKING 0x1, 0x100 ;  /* 0x0044000000007b1d */ /* 0x000fe20000010000 */
[----:B------:R-:W-:Y:S01]  /*5c70*/  SHF.R.S32.HI R7, RZ, 0x1f, R6 ;  /* 0x0000001fff077819 */ /* 0x000fe20000011406 */
[----:B---3--:R-:W-:Y:S01]  /*5c80*/  IMAD.U32 R5, RZ, RZ, UR10 ;  /* 0x0000000aff057e24 */ /* 0x008fe2000f8e00ff */
[----:B--2---:R-:W-:-:S03]  /*5c90*/  SHF.R.S32.HI R75, RZ, 0x1f, R74 ;  /* 0x0000001fff4b7819 */ /* 0x004fc6000001144a */
[----:B------:R-:W-:-:S04]  /*5ca0*/  IMAD.WIDE.U32 R2, R74, c[0x0][0x338], R6 ;  /* 0x0000ce004a027a25 */ /* 0x000fc800078e0006 */
[----:B------:R-:W-:-:S04]  /*5cb0*/  IMAD R4, R75, c[0x0][0x338], RZ ;  /* 0x0000ce004b047a24 */ /* 0x000fc800078e02ff */
[----:B------:R-:W-:-:S04]  /*5cc0*/  IMAD R4, R74, c[0x0][0x33c], R4 ;  /* 0x0000cf004a047a24 */ /* 0x000fc800078e0204 */
[----:B------:R-:W-:Y:S01]  /*5cd0*/  IMAD.IADD R3, R3, 0x1, R4 ;  /* 0x0000000103037824 */ /* 0x000fe200078e0204 */
[----:B------:R1:W2:Y:S01]  /*5ce0*/  LDS.128 R20, [R0+0x8480] ;  /* 0x0084800000147984 */ /* 0x0002a20000000c00 */
[----:B------:R-:W-:Y:S02]  /*5cf0*/  IMAD R4, R84, c[0x0][0x340], RZ ;  /* 0x0000d00054047a24 */ /* 0x000fe400078e02ff */
[C---:B------:R-:W-:Y:S01]  /*5d00*/  IMAD.WIDE.U32 R10, R73.reuse, c[0x0][0x340], R2 ;  /* 0x0000d000490a7a25 */ /* 0x040fe200078e0002 */
[----:B------:R1:W3:Y:S03]  /*5d10*/  LDS.128 R24, [R0+0x8880] ;  /* 0x0088800000187984 */ /* 0x0002e60000000c00 */
[----:B------:R-:W-:Y:S01]  /*5d20*/  IMAD R4, R73, c[0x0][0x344], R4 ;  /* 0x0000d10049047a24 */ /* 0x000fe200078e0204 */
[----:B------:R1:W4:Y:S01]  /*5d30*/  LDS.128 R28, [R0+0x8c80] ;  /* 0x008c8000001c7984 */ /* 0x0003220000000c00 */
[----:B------:R-:W-:-:S03]  /*5d40*/  IMAD.WIDE R2, R5, 0x40, R8 ;  /* 0x0000004005027825 */ /* 0x000fc600078e0208 */
        /* <DEDUP_REMOVED lines=23> */
.L_x_151:
[----:B--234-:R-:W-:Y:S05]  /*5ec0*/  BSYNC B0 ;  /* 0x0000000000007941 */ /* 0x01cfea0003800000 */
.L_x_150:
[----:B-1----:R-:W-:Y:S01]  /*5ed0*/  IADD3 R0, R8, 0x8, RZ ;  /* 0x0000000808007810 */ /* 0x002fe20007ffe0ff */
[----:B------:R-:W-:Y:S03]  /*5ee0*/  BSSY B0, `(.L_x_152) ;  /* 0x0000010000007945 */ /* 0x000fe60003800000 */
[----:B------:R-:W-:-:S04]  /*5ef0*/  ISETP.GE.AND P0, PT, R0, UR4, PT ;  /* 0x0000000400007c0c */ /* 0x000fc8000bf06270 */
        /* <DEDUP_REMOVED lines=14> */
.L_x_153:
[----:B------:R-:W-:Y:S05]  /*5fe0*/  BSYNC B0 ;  /* 0x0000000000007941 */ /* 0x000fea0003800000 */
.L_x_152:
[----:B------:R-:W-:Y:S01]  /*5ff0*/  IADD3 R0, R8, 0x10, RZ ;  /* 0x0000001008007810 */ /* 0x000fe20007ffe0ff */
[----:B------:R-:W-:Y:S03]  /*6000*/  BSSY B0, `(.L_x_154) ;  /* 0x000000f000007945 */ /* 0x000fe60003800000 */
[----:B------:R-:W-:-:S04]  /*6010*/  ISETP.GE.AND P6, PT, R0, UR4, PT ;  /* 0x0000000400007c0c */ /* 0x000fc8000bfc6270 */
        /* <DEDUP_REMOVED lines=13> */
.L_x_155:
[----:B------:R-:W-:Y:S05]  /*60f0*/  BSYNC B0 ;  /* 0x0000000000007941 */ /* 0x000fea0003800000 */
.L_x_154:
        /* <DEDUP_REMOVED lines=16> */
.L_x_157:
[----:B------:R-:W-:Y:S05]  /*6200*/  BSYNC B0 ;  /* 0x0000000000007941 */ /* 0x000fea0003800000 */
.L_x_156:
        /* <DEDUP_REMOVED lines=16> */
.L_x_159:
[----:B------:R-:W-:Y:S05]  /*6310*/  BSYNC B0 ;  /* 0x0000000000007941 */ /* 0x000fea0003800000 */
.L_x_158:
        /* <DEDUP_REMOVED lines=16> */
.L_x_161:
[----:B------:R-:W-:Y:S05]  /*6420*/  BSYNC B0 ;  /* 0x0000000000007941 */ /* 0x000fea0003800000 */
.L_x_160:
        /* <DEDUP_REMOVED lines=16> */
.L_x_163:
[----:B------:R-:W-:Y:S05]  /*6530*/  BSYNC B0 ;  /* 0x0000000000007941 */ /* 0x000fea0003800000 */
.L_x_162:
[----:B------:R-:W-:Y:S01]  /*6540*/  IADD3 R0, R8, 0x38, RZ ;  /* 0x0000003808007810 */ /* 0x000fe20007ffe0ff */
[----:B------:R-:W-:Y:S03]  /*6550*/  BSSY B0, `(.L_x_164) ;  /* 0x000000e000007945 */ /* 0x000fe60003800000 */
[----:B------:R-:W-:-:S04]  /*6560*/  ISETP.GE.AND P1, PT, R0, UR4, PT ;  /* 0x0000000400007c0c */ /* 0x000fc8000bf26270 */
        /* <DEDUP_REMOVED lines=12> */
.L_x_165:
[----:B------:R-:W-:Y:S05]  /*6630*/  BSYNC B0 ;  /* 0x0000000000007941 */ /* 0x000fea0003800000 */
.L_x_164:
[----:B------:R-:W-:Y:S01]  /*6640*/  ISETP.NE.AND P0, PT, R72, RZ, PT ;  /* 0x000000ff4800720c */ /* 0x000fe20003f05270 */
[----:B------:R-:W-:Y:S01]  /*6650*/  IMAD R0, R75, c[0x0][0x308], RZ ;  /* 0x0000c2004b007a24 */ /* 0x000fe200078e02ff */
[----:B------:R-:W-:Y:S01]  /*6660*/  BSSY B0, `(.L_x_166) ;  /* 0x0000012000007945 */ /* 0x000fe20003800000 */
[----:B--2---:R-:W-:Y:S01]  /*6670*/  IMAD.WIDE.U32 R4, R74, c[0x0][0x308], R6 ;  /* 0x0000c2004a047a25 */ /* 0x004fe200078e0006 */
        /* <DEDUP_REMOVED lines=16> */
.L_x_167:
[----:B------:R-:W-:Y:S05]  /*6780*/  BSYNC B0 ;  /* 0x0000000000007941 */ /* 0x000fea0003800000 */
.L_x_166:
        /* <DEDUP_REMOVED lines=15> */
.L_x_169:
[----:B------:R-:W-:Y:S05]  /*6880*/  BSYNC B0 ;  /* 0x0000000000007941 */ /* 0x000fea0003800000 */
.L_x_168:
        /* <DEDUP_REMOVED lines=14> */
.L_x_171:
[----:B------:R-:W-:Y:S05]  /*6970*/  BSYNC B0 ;  /* 0x0000000000007941 */ /* 0x000fea0003800000 */
.L_x_170:
        /* <DEDUP_REMOVED lines=14> */
.L_x_173:
[----:B------:R-:W-:Y:S05]  /*6a60*/  BSYNC B0 ;  /* 0x0000000000007941 */ /* 0x000fea0003800000 */
.L_x_172:
        /* <DEDUP_REMOVED lines=14> */
.L_x_175:
[----:B------:R-:W-:Y:S05]  /*6b50*/  BSYNC B0 ;  /* 0x0000000000007941 */ /* 0x000fea0003800000 */
.L_x_174:
        /* <DEDUP_REMOVED lines=14> */
.L_x_177:
[----:B------:R-:W-:Y:S05]  /*6c40*/  BSYNC B0 ;  /* 0x0000000000007941 */ /* 0x000fea0003800000 */
.L_x_176:
        /* <DEDUP_REMOVED lines=14> */
.L_x_179:
[----:B------:R-:W-:Y:S05]  /*6d30*/  BSYNC B0 ;  /* 0x0000000000007941 */ /* 0x000fea0003800000 */
.L_x_178:
        /* <DEDUP_REMOVED lines=14> */
.L_x_149:
[----:B------:R-:W2:Y:S01]  /*6e20*/  LDL.LU.64 R2, [R1+0x70] ;  /* 0x0000700001027983 */ /* 0x000ea20000300a00 */
[----:B------:R-:W-:Y:S01]  /*6e30*/  ULDC UR4, c[0x0][0x2f0] ;  /* 0x0000bc0000047ab9 */ /* 0x000fe20000000800 */
[----:B------:R-:W-:Y:S01]  /*6e40*/  BSSY B0, `(.L_x_180) ;  /* 0x0000024000007945 */ /* 0x000fe20003800000 */
[----:B------:R-:W-:Y:S01]  /*6e50*/  UIADD3 UR4, -UR13, UR4, URZ ;  /* 0x000000040d047290 */ /* 0x000fe2000fffe13f */
[----:B------:R-:W3:Y:S04]  /*6e60*/  S2R R18, SR_CTAID.Y ;  /* 0x0000000000127919 */ /* 0x000ee80000002600 */
[----:B------:R-:W4:Y:S01]  /*6e70*/  S2R R19, SR_CTAID.Z ;  /* 0x0000000000137919 */ /* 0x000f220000002700 */
[----:B---3--:R-:W-:-:S02]  /*6e80*/  SHF.R.S32.HI R20, RZ, 0x1f, R18 ;  /* 0x0000001fff147819 */ /* 0x008fc40000011412 */
[----:B----4-:R-:W-:-:S05]  /*6e90*/  SHF.R.S32.HI R21, RZ, 0x1f, R19 ;  /* 0x0000001fff157819 */ /* 0x010fca0000011413 */
[----:B------:R-:W-:-:S04]  /*6ea0*/  IMAD R8, R21, c[0x0][0x310], RZ ;  /* 0x0000c40015087a24 */ /* 0x000fc800078e02ff */
[----:B------:R-:W-:Y:S01]  /*6eb0*/  IMAD R8, R19, c[0x0][0x314], R8 ;  /* 0x0000c50013087a24 */ /* 0x000fe200078e0208 */
[----:B--2---:R-:W-:-:S04]  /*6ec0*/  SHF.R.S32.HI R0, RZ, 0x1f, R2 ;  /* 0x0000001fff007819 */ /* 0x004fc80000011402 */
[----:B------:R-:W-:-:S04]  /*6ed0*/  LEA.HI R0, R0, R2, RZ, 0x5 ;  /* 0x0000000200007211 */ /* 0x000fc800078f28ff */
[----:B------:R-:W-:Y:S02]  /*6ee0*/  LOP3.LUT R4, R0, 0x1fffffe0, RZ, 0xc0, !PT ;  /* 0x1fffffe000047812 */ /* 0x000fe400078ec0ff */
[----:B-1----:R-:W-:-:S03]  /*6ef0*/  SHF.R.S32.HI R6, RZ, 0x5, R0 ;  /* 0x00000005ff067819 */ /* 0x002fc60000011400 */
[----:B------:R-:W-:Y:S01]  /*6f00*/  IMAD.IADD R4, R2, 0x1, -R4 ;  /* 0x0000000102047824 */ /* 0x000fe200078e0a04 */
[----:B------:R-:W-:Y:S01]  /*6f10*/  ISETP.GE.AND P0, PT, R6, UR4, PT ;  /* 0x0000000406007c0c */ /* 0x000fe2000bf06270 */
[----:B------:R-:W-:Y:S01]  /*6f20*/  IMAD R2, R20, c[0x0][0x308], RZ ;  /* 0x0000c20014027a24 */ /* 0x000fe200078e02ff */
[----:B------:R-:W-:Y:S01]  /*6f30*/  SHF.R.S32.HI R7, RZ, 0x1f, R6 ;  /* 0x0000001fff077819 */ /* 0x000fe20000011406 */
[----:B------:R-:W-:Y:S01]  /*6f40*/  IMAD.SHL.U32 R4, R4, 0x8, RZ ;  /* 0x0000000804047824 */ /* 0x000fe200078e00ff */
[----:B------:R-:W-:Y:S01]  /*6f50*/  P2R R16, PR, RZ, 0x1 ;  /* 0x00000001ff107803 */ /* 0x000fe20000000000 */
[----:B------:R-:W-:-:S03]  /*6f60*/  IMAD R2, R18, c[0x0][0x30c], R2 ;  /* 0x0000c30012027a24 */ /* 0x000fc600078e0202 */
[----:B------:R-:W-:Y:S02]  /*6f70*/  SHF.R.S32.HI R5, RZ, 0x1f, R4 ;  /* 0x0000001fff057819 */ /* 0x000fe40000011404 */
[----:B------:R-:W-:-:S03]  /*6f80*/  ISETP.GE.OR P0, PT, R4, c[0x0][0x2f4], P0 ;  /* 0x0000bd0004007a0c */ /* 0x000fc60000706670 */
[----:B------:R-:W-:-:S05]  /*6f90*/  IMAD.WIDE.U32 R10, R18, c[0x0][0x308], R4 ;  /* 0x0000c200120a7a25 */ /* 0x000fca00078e0004 */
[----:B------:R-:W-:Y:S01]  /*6fa0*/  IADD3 R11, R2, R11, RZ ;  /* 0x0000000b020b7210 */ /* 0x000fe20007ffe0ff */
[----:B------:R-:W-:-:S04]  /*6fb0*/  IMAD.U32 R2, RZ, RZ, UR10 ;  /* 0x0000000aff027e24 */ /* 0x000fc8000f8e00ff */
[----:B------:R-:W-:-:S04]  /*6fc0*/  IMAD.WIDE.U32 R10, R19, c[0x0][0x310], R10 ;  /* 0x0000c400130a7a25 */ /* 0x000fc800078e000a */
[----:B------:R-:W-:Y:S01]  /*6fd0*/  IMAD.WIDE R2, R2, 0x40, R6 ;  /* 0x0000004002027825 */ /* 0x000fe200078e0206 */
        /* <DEDUP_REMOVED lines=10> */
.L_x_181:
[----:B------:R-:W-:Y:S05]  /*7080*/  BSYNC B0 ;  /* 0x0000000000007941 */ /* 0x000fea0003800000 */
.L_x_180:
[----:B------:R-:W-:Y:S01]  /*7090*/  IADD3 R0, R6, 0x8, RZ ;  /* 0x0000000806007810 */ /* 0x000fe20007ffe0ff */
        /* <DEDUP_REMOVED lines=16> */
.L_x_183:
[----:B------:R-:W-:Y:S05]  /*71a0*/  BSYNC B0 ;  /* 0x0000000000007941 */ /* 0x000fea0003800000 */
.L_x_182:
        /* <DEDUP_REMOVED lines=16> */
.L_x_185:
[----:B------:R-:W-:Y:S05]  /*72b0*/  BSYNC B0 ;  /* 0x0000000000007941 */ /* 0x000fea0003800000 */
.L_x_184:
        /* <DEDUP_REMOVED lines=16> */
.L_x_187:
[----:B------:R-:W-:Y:S05]  /*73c0*/  BSYNC B0 ;  /* 0x0000000000007941 */ /* 0x000fea0003800000 */
.L_x_186:
        /* <DEDUP_REMOVED lines=16> */
.L_x_189:
[----:B------:R-:W-:Y:S05]  /*74d0*/  BSYNC B0 ;  /* 0x0000000000007941 */ /* 0x000fea0003800000 */
.L_x_188:
        /* <DEDUP_REMOVED lines=16> */
.L_x_191:
[----:B------:R-:W-:Y:S05]  /*75e0*/  BSYNC B0 ;  /* 0x0000000000007941 */ /* 0x000fea0003800000 */
.L_x_190:
        /* <DEDUP_REMOVED lines=16> */
.L_x_193:
[----:B------:R-:W-:Y:S05]  /*76f0*/  BSYNC B0 ;  /* 0x0000000000007941 */ /* 0x000fea0003800000 */
.L_x_192:
[----:B------:R-:W-:Y:S01]  /*7700*/  IADD3 R6, R6, 0x38, RZ ;  /* 0x0000003806067810 */ /* 0x000fe20007ffe0ff */
[----:B------:R-:W-:Y:S03]  /*7710*/  BSSY B0, `(.L_x_194) ;  /* 0x000000e000007945 */ /* 0x000fe60003800000 */
[----:B------:R-:W-:-:S04]  /*7720*/  ISETP.GE.AND P1, PT, R6, UR4, PT ;  /* 0x0000000406007c0c */ /* 0x000fc8000bf26270 */
[----:B------:R-:W-:-:S13]  /*7730*/  ISETP.GE.OR P0, PT, R4, c[0x0][0x2f4], P1 ;  /* 0x0000bd0004007a0c */ /* 0x000fda0000f06670 */
[----:B------:R-:W-:Y:S05]  /*7740*/  @P0 BRA `(.L_x_195) ;  /* 0x000000a000000947 */ /* 0x000fea0003800000 */
[----:B------:R-:W-:Y:S02]  /*7750*/  IADD3 R0, P0, R2, 0x38, RZ ;  /* 0x0000003802007810 */ /* 0x000fe40007f1e0ff */
[----:B------:R-:W-:Y:S02]  /*7760*/  MOV R8, R10 ;  /* 0x0000000a00087202 */ /* 0x000fe40000000f00 */
[----:B------:R-:W-:-:S03]  /*7770*/  IADD3.X R6, RZ, R3, RZ, P0, !PT ;  /* 0x00000003ff067210 */ /* 0x000fc600007fe4ff */
[----:B------:R-:W-:-:S04]  /*7780*/  IMAD.WIDE.U32 R8, R0, c[0x0][0x300], R8 ;  /* 0x0000c00000087a25 */ /* 0x000fc800078e0008 */
[----:B------:R-:W-:-:S04]  /*7790*/  IMAD R6, R6, c[0x0][0x300], RZ ;  /* 0x0000c00006067a24 */ /* 0x000fc800078e02ff */
[----:B------:R-:W-:Y:S01]  /*77a0*/  IMAD R0, R0, c[0x0][0x304], R6 ;  /* 0x0000c10000007a24 */ /* 0x000fe200078e0206 */
[----:B------:R-:W-:-:S04]  /*77b0*/  LEA R6, P0, R8, c[0x0][0x2e8], 0x1 ;  /* 0x0000ba0008067a11 */ /* 0x000fc800078008ff */
[----:B------:R-:W-:-:S04]  /*77c0*/  IADD3 R0, R0, R9, RZ ;  /* 0x0000000900007210 */ /* 0x000fc80007ffe0ff */
[----:B------:R-:W-:-:S05]  /*77d0*/  LEA.HI.X R7, R8, c[0x0][0x2ec], R0, 0x1, P0 ;  /* 0x0000bb0008077a11 */ /* 0x000fca00000f0c00 */
[----:B------:R2:W-:Y:S02]  /*77e0*/  STG.E.128 [R6.64], RZ ;  /* 0x000000ff06007986 */ /* 0x0005e4000c101d14 */
.L_x_195:
[----:B------:R-:W-:Y:S05]  /*77f0*/  BSYNC B0 ;  /* 0x0000000000007941 */ /* 0x000fea0003800000 */
.L_x_194:
[----:B------:R-:W-:Y:S01]  /*7800*/  ISETP.NE.AND P0, PT, R16, RZ, PT ;  /* 0x000000ff1000720c */ /* 0x000fe20003f05270 */
[----:B------:R-:W-:Y:S01]  /*7810*/  IMAD R0, R20, c[0x0][0x338], RZ ;  /* 0x0000ce0014007a24 */ /* 0x000fe200078e02ff */
[----:B------:R-:W-:Y:S01]  /*7820*/  BSSY B0, `(.L_x_196) ;  /* 0x0000012000007945 */ /* 0x000fe20003800000 */
[----:B------:R-:W-:Y:S01]  /*7830*/  IMAD.WIDE.U32 R8, R18, c[0x0][0x338], R4 ;  /* 0x0000ce0012087a25 */ /* 0x000fe200078e0004 */
[----:B------:R-:W-:-:S03]  /*7840*/  ISETP.GE.OR P0, PT, R4, c[0x0][0x324], P0 ;  /* 0x0000c90004007a0c */ /* 0x000fc60000706670 */
[----:B------:R-:W-:Y:S02]  /*7850*/  IMAD R0, R18, c[0x0][0x33c], R0 ;  /* 0x0000cf0012007a24 */ /* 0x000fe400078e0200 */
[----:B--2---:R-:W-:-:S03]  /*7860*/  IMAD R6, R21, c[0x0][0x340], RZ ;  /* 0x0000d00015067a24 */ /* 0x004fc600078e02ff */
        /* <DEDUP_REMOVED lines=13> */
.L_x_197:
[----:B------:R-:W-:Y:S05]  /*7940*/  BSYNC B0 ;  /* 0x0000000000007941 */ /* 0x000fea0003800000 */
.L_x_196:
        /* <DEDUP_REMOVED lines=14> */
[----:B------:R2:W-:Y:S02]  /*7a30*/  STG.E.128 [R12.64], RZ ;  /* 0x000000ff0c007986 */ /* 0x0005e4000c101d14 */
.L_x_199:
[----:B------:R-:W-:Y:S05]  /*7a40*/  BSYNC B0 ;  /* 0x0000000000007941 */ /* 0x000fea0003800000 */
.L_x_198:
        /* <DEDUP_REMOVED lines=14> */
.L_x_201:
[----:B------:R-:W-:Y:S05]  /*7b30*/  BSYNC B0 ;  /* 0x0000000000007941 */ /* 0x000fea0003800000 */
.L_x_200:
        /* <DEDUP_REMOVED lines=14> */
.L_x_203:
[----:B------:R-:W-:Y:S05]  /*7c20*/  BSYNC B0 ;  /* 0x0000000000007941 */ /* 0x000fea0003800000 */
.L_x_202:
        /* <DEDUP_REMOVED lines=14> */
.L_x_205:
[----:B------:R-:W-:Y:S05]  /*7d10*/  BSYNC B0 ;  /* 0x0000000000007941 */ /* 0x000fea0003800000 */
.L_x_204:
        /* <DEDUP_REMOVED lines=14> */
.L_x_207:
[----:B------:R-:W-:Y:S05]  /*7e00*/  BSYNC B0 ;  /* 0x0000000000007941 */ /* 0x000fea0003800000 */
.L_x_206:
        /* <DEDUP_REMOVED lines=14> */
.L_x_209:
[----:B------:R-:W-:Y:S05]  /*7ef0*/  BSYNC B0 ;  /* 0x0000000000007941 */ /* 0x000fea0003800000 */
.L_x_208:
[----:B------:R-:W-:-:S13]  /*7f00*/  ISETP.GE.OR P1, PT, R4, c[0x0][0x324], P1 ;  /* 0x0000c90004007a0c */ /* 0x000fda0000f26670 */
[----:B------:R-:W-:Y:S05]  /*7f10*/  @P1 EXIT ;  /* 0x000000000000194d */ /* 0x000fea0003800000 */
        /* <DEDUP_REMOVED lines=9> */
[----:B------:R-:W-:Y:S01]  /*7fb0*/  STG.E.128 [R2.64], RZ ;  /* 0x000000ff02007986 */ /* 0x000fe2000c101d14 */
[----:B------:R-:W-:Y:S05]  /*7fc0*/  EXIT ;  /* 0x000000000000794d */ /* 0x000fea0003800000 */
.L_x_210:
        /* <DEDUP_REMOVED lines=11> */
.L_x_1150:


//--------------------- .text._ZN7cutlass13device_kernelIN5flash19enable_sm80_to_sm89INS1_16FlashAttnBwdSm80INS1_25CollectiveMainloopBwdSm80ILi1ELi1EN4cute5tupleIJNS5_1CILi32EEENS7_ILi64EEENS7_ILi256EEEEEENS_6half_tEfNS_4arch4Sm80ELb0ELb1ELb0ELb0ELb0ELb0ELb0ELb0ELi2ELi2ELi2ELi1ELb1EEENS1_24CollectiveEpilogueBwdGQAISB_fSE_Li256ELb0ELb0EEENS1_19SingleTileSchedulerILb0ELb0ELb0ELi64EEEEEEEEEvNT_6ParamsE --------------------------
	.section	.text._ZN7cutlass13device_kernelIN5flash19enable_sm80_to_sm89INS1_16FlashAttnBwdSm80INS1_25CollectiveMainloopBwdSm80ILi1ELi1EN4cute5tupleIJNS5_1CILi32EEENS7_ILi64EEENS7_ILi256EEEEEENS_6half_tEfNS_4arch4Sm80ELb0ELb1ELb0ELb0ELb0ELb0ELb0ELb0ELi2ELi2ELi2ELi1ELb1EEENS1_24CollectiveEpilogueBwdGQAISB_fSE_Li256ELb0ELb0EEENS1_19SingleTileSchedulerILb0ELb0ELb0ELi64EEEEEEEEEvNT_6ParamsE,"ax",@progbits
	.sectioninfo	@"SHI_REGISTERS=255"
	.align	128
.text._ZN7cutlass13device_kernelIN5flash19enable_sm80_to_sm89INS1_16FlashAttnBwdSm80INS1_25CollectiveMainloopBwdSm80ILi1ELi1EN4cute5tupleIJNS5_1CILi32EEENS7_ILi64EEENS7_ILi256EEEEEENS_6half_tEfNS_4arch4Sm80ELb0ELb1ELb0ELb0ELb0ELb0ELb0ELb0ELi2ELi2ELi2ELi1ELb1EEENS1_24CollectiveEpilogueBwdGQAISB_fSE_Li256ELb0ELb0EEENS1_19SingleTileSchedulerILb0ELb0ELb0ELi64EEEEEEEEEvNT_6ParamsE:
        .type           _ZN7cutlass13device_kernelIN5flash19enable_sm80_to_sm89INS1_16FlashAttnBwdSm80INS1_25CollectiveMainloopBwdSm80ILi1ELi1EN4cute5tupleIJNS5_1CILi32EEENS7_ILi64EEENS7_ILi256EEEEEENS_6half_tEfNS_4arch4Sm80ELb0ELb1ELb0ELb0ELb0ELb0ELb0ELb0ELi2ELi2ELi2ELi1ELb1EEENS1_24CollectiveEpilogueBwdGQAISB_fSE_Li256ELb0ELb0EEENS1_19SingleTileSchedulerILb0ELb0ELb0ELi64EEEEEEEEEvNT_6ParamsE,@function
        .size           _ZN7cutlass13device_kernelIN5flash19enable_sm80_to_sm89INS1_16FlashAttnBwdSm80INS1_25CollectiveMainloopBwdSm80ILi1ELi1EN4cute5tupleIJNS5_1CILi32EEENS7_ILi64EEENS7_ILi256EEEEEENS_6half_tEfNS_4arch4Sm80ELb0ELb1ELb0ELb0ELb0ELb0ELb0ELb0ELi2ELi2ELi2ELi1ELb1EEENS1_24CollectiveEpilogueBwdGQAISB_fSE_Li256ELb0ELb0EEENS1_19SingleTileSchedulerILb0ELb0ELb0ELi64EEEEEEEEEvNT_6ParamsE,(.L_x_1151 - _ZN7cutlass13device_kernelIN5flash19enable_sm80_to_sm89INS1_16FlashAttnBwdSm80INS1_25CollectiveMainloopBwdSm80ILi1ELi1EN4cute5tupleIJNS5_1CILi32EEENS7_ILi64EEENS7_ILi256EEEEEENS_6half_tEfNS_4arch4Sm80ELb0ELb1ELb0ELb0ELb0ELb0ELb0ELb0ELi2ELi2ELi2ELi1ELb1EEENS1_24CollectiveEpilogueBwdGQAISB_fSE_Li256ELb0ELb0EEENS1_19SingleTileSchedulerILb0ELb0ELb0ELi64EEEEEEEEEvNT_6ParamsE)
        .other          _ZN7cutlass13device_kernelIN5flash19enable_sm80_to_sm89INS1_16FlashAttnBwdSm80INS1_25CollectiveMainloopBwdSm80ILi1ELi1EN4cute5tupleIJNS5_1CILi32EEENS7_ILi64EEENS7_ILi256EEEEEENS_6half_tEfNS_4arch4Sm80ELb0ELb1ELb0ELb0ELb0ELb0ELb0ELb0ELi2ELi2ELi2ELi1ELb1EEENS1_24CollectiveEpilogueBwdGQAISB_fSE_Li256ELb0ELb0EEENS1_19SingleTileSchedulerILb0ELb0ELb0ELi64EEEEEEEEEvNT_6ParamsE,@"STO_CUDA_ENTRY STV_DEFAULT"
_ZN7cutlass13device_kernelIN5flash19enable_sm80_to_sm89INS1_16FlashAttnBwdSm80INS1_25CollectiveMainloopBwdSm80ILi1ELi1EN4cute5tupleIJNS5_1CILi32EEENS7_ILi64EEENS7_ILi256EEEEEENS_6half_tEfNS_4arch4Sm80ELb0ELb1ELb0ELb0ELb0ELb0ELb0ELb0ELi2ELi2ELi2ELi1ELb1EEENS1_24CollectiveEpilogueBwdGQAISB_fSE_Li256ELb0ELb0EEENS1_19SingleTileSchedulerILb0ELb0ELb0ELi64EEEEEEEEEvNT_6ParamsE:
        /* <DEDUP_REMOVED lines=29> */
.L_x_211:
        /* <DEDUP_REMOVED lines=11> */
[----:B------:R-:W-:Y:S01]  /*0280*/  CS2R R138, SRZ ;  /* 0x00000000008a7805 */ /* 0x000fe2000001ff00 */
[----:B------:R-:W-:Y:S01]  /*0290*/  UIADD3 UR5, UR5, -UR4, URZ ;  /* 0x8000000405057290 */ /* 0x000fe2000fffe03f */
[----:B------:R-:W-:Y:S01]  /*02a0*/  CS2R R136, SRZ ;  /* 0x0000000000887805 */ /* 0x000fe2000001ff00 */
[----:B------:R-:W-:Y:S01]  /*02b0*/  ULDC.64 UR20, c[0x0][0x118] ;  /* 0x0000460000147ab9 */ /* 0x000fe20000000a00 */
[----:B------:R-:W-:Y:S01]  /*02c0*/  CS2R R134, SRZ ;  /* 0x0000000000867805 */ /* 0x000fe2000001ff00 */
        /* <DEDUP_REMOVED lines=8> */
[----:B------:R-:W-:Y:S01]  /*0350*/  USHF.R.S32.HI UR12, URZ, 0x5, UR4 ;  /* 0x000000053f0c7899 */ /* 0x000fe20008011404 */
[----:B------:R-:W-:Y:S01]  /*0360*/  CS2R R120, SRZ ;  /* 0x0000000000787805 */ /* 0x000fe2000001ff00 */
[----:B------:R-:W-:Y:S01]  /*0370*/  CS2R R118, SRZ ;  /* 0x0000000000767805 */ /* 0x000fe2000001ff00 */
[----:B------:R-:W-:Y:S01]  /*0380*/  CS2R R116, SRZ ;  /* 0x0000000000747805 */ /* 0x000fe2000001ff00 */
[----:B------:R-:W-:Y:S01]  /*0390*/  UISETP.LT.AND UP0, UPT, URZ, UR12, UPT ;  /* 0x0000000c3f00728c */ /* 0x000fe2000bf01270 */
[----:B------:R-:W-:Y:S01]  /*03a0*/  CS2R R110, SRZ ;  /* 0x00000000006e7805 */ /* 0x000fe2000001ff00 */
[----:B------:R-:W-:Y:S01]  /*03b0*/  CS2R R108, SRZ ;  /* 0x00000000006c7805 */ /* 0x000fe2000001ff00 */
        /* <DEDUP_REMOVED lines=57> */
[----:B-1----:R-:W-:Y:S01]  /*0750*/  IMAD.U32 R2, RZ, RZ, UR24 ;  /* 0x00000018ff027e24 */ /* 0x002fe2000f8e00ff */
        /* <DEDUP_REMOVED lines=11> */
[----:B------:R-:W-:Y:S01]  /*0810*/  IMAD.U32 R6, RZ, RZ, UR24 ;  /* 0x00000018ff067e24 */ /* 0x000fe2000f8e00ff */
        /* <DEDUP_REMOVED lines=366> */
[----:B------:R-:W-:Y:S01]  /*1f00*/  ULDC UR5, c[0x0][0x2a8] ;  /* 0x0000aa0000057ab9 */ /* 0x000fe20000000800 */
[----:B------:R-:W1:Y:S01]  /*1f10*/  LDSM.16.M88.4 R216, [R9+0xe080] ;  /* 0x00e0800009d8783b */ /* 0x000e620000000200 */
[----:B------:R-:W-:-:S02]  /*1f20*/  UISETP.GT.AND UP2, UPT, UR10, -0x1, UPT ;  /* 0xffffffff0a00788c */ /* 0x000fc4000bf44270 */
        /* <DEDUP_REMOVED lines=113> */
[----:B------:R-:W-:-:S03]  /*2640*/  CS2R R24, SRZ ;  /* 0x0000000000187805 */ /* 0x000fc6000001ff00 */
        /* <DEDUP_REMOVED lines=20> */
.L_x_223:
        /* <DEDUP_REMOVED lines=96> */
.L_x_215:
[----:B------:R-:W-:Y:S04]  /*2d90*/  MOV R14, 0x1 ;  /* 0x00000001000e7802 */ /* 0x000fe80000000f00 */
[----:B------:R-:W-:-:S13]  /*2da0*/  ISETP.NE.AND P2, PT, R14, c[0x0][0x2a8], PT ;  /* 0x0000aa000e007a0c */ /* 0x000fda0003f45270 */
[----:B------:R-:W-:Y:S05]  /*2db0*/  @P2 IMAD.HI.U32 R14, R12, c[0x0][0x2ac], RZ ;  /* 0x0000ab000c0e2a27 */ /* 0x000fea00078e00ff */
[----:B------:R-:W-:Y:S02]  /*2dc0*/  @P2 SHF.R.U32.HI R12, RZ, c[0x0][0x2b0], R14 ;  /* 0x0000ac00ff0c2a19 */ /* 0x000fe4000001160e */
.L_x_216:
[----:B------:R-:W-:Y:S05]  /*2dd0*/  BSYNC B0 ;  /* 0x0000000000007941 */ /* 0x000fea0003800000 */
.L_x_214:
[----:B------:R-:W2:Y:S01]  /*2de0*/  LDL R15, [R1+0x84] ;  /* 0x00008400010f7983 */ /* 0x000ea20000100800 */
[----:B------:R-:W-:Y:S04]  /*2df0*/  IMAD.MOV.U32 R14, RZ, RZ, c[0x0][0x2a8] ;  /* 0x0000aa00ff0e7624 */ /* 0x000fe800078e00ff */
[----:B------:R-:W-:Y:S04]  /*2e00*/  IMAD R12, R12, R14, -UR13 ;  /* 0x8000000d0c0c7e24 */ /* 0x000fe8000f8e020e */
[----:B--2---:R-:W-:Y:S05]  /*2e10*/  IMAD.IADD R12, R12, 0x1, -R15 ;  /* 0x000000010c0c7824 */ /* 0x004fea00078e0a0f */
[----:B------:R-:W-:Y:S02]  /*2e20*/  IADD3 R14, R12, c[0x0][0x2a8], RZ ;  /* 0x0000aa000c0e7a10 */ /* 0x000fe40007ffe0ff */
[----:B------:R-:W-:Y:S02]  /*2e30*/  IMNMX R156, R156, R12, !PT ;  /* 0x0000000c9c9c7217 */ /* 0x000fe40007800200 */
[----:B------:R-:W-:Y:S02]  /*2e40*/  IMNMX R157, R157, R14, PT ;  /* 0x0000000e9d9d7217 */ /* 0x000fe40003800200 */
.L_x_213:
        /* <DEDUP_REMOVED lines=17> */
.L_x_219:
[----:B------:R-:W-:Y:S04]  /*2f60*/  MOV R13, 0x1 ;  /* 0x00000001000d7802 */ /* 0x000fe80000000f00 */
[----:B------:R-:W-:-:S13]  /*2f70*/  ISETP.NE.AND P0, PT, R13, c[0x0][0x2a8], PT ;  /* 0x0000aa000d007a0c */ /* 0x000fda0003f05270 */
[----:B------:R-:W-:Y:S05]  /*2f80*/  @P0 IMAD.HI.U32 R13, R12, c[0x0][0x2ac], RZ ;  /* 0x0000ab000c0d0a27 */ /* 0x000fea00078e00ff */
[----:B------:R-:W-:Y:S02]  /*2f90*/  @P0 SHF.R.U32.HI R12, RZ, c[0x0][0x2b0], R13 ;  /* 0x0000ac00ff0c0a19 */ /* 0x000fe4000001160d */
.L_x_220:
[----:B------:R-:W-:Y:S05]  /*2fa0*/  BSYNC B0 ;  /* 0x0000000000007941 */ /* 0x000fea0003800000 */
.L_x_218:
[----:B------:R-:W2:Y:S01]  /*2fb0*/  LDL R14, [R1+0x84] ;  /* 0x00008400010e7983 */ /* 0x000ea20000100800 */
[----:B------:R-:W-:Y:S04]  /*2fc0*/  IMAD.MOV.U32 R13, RZ, RZ, c[0x0][0x2a8] ;  /* 0x0000aa00ff0d7624 */ /* 0x000fe800078e00ff */
[----:B------:R-:W-:Y:S04]  /*2fd0*/  IMAD R12, R12, R13, -UR13 ;  /* 0x8000000d0c0c7e24 */ /* 0x000fe8000f8e020d */
[----:B--2---:R-:W-:Y:S05]  /*2fe0*/  IMAD.IADD R12, R12, 0x1, -R14 ;  /* 0x000000010c0c7824 */ /* 0x004fea00078e0a0e */
[----:B------:R-:W-:Y:S02]  /*2ff0*/  IADD3 R13, R12, c[0x0][0x2a8], RZ ;  /* 0x0000aa000c0d7a10 */ /* 0x000fe40007ffe0ff */
[----:B------:R-:W-:Y:S02]  /*3000*/  IMNMX R158, R158, R12, !PT ;  /* 0x0000000c9e9e7217 */ /* 0x000fe40007800200 */
[----:B------:R-:W-:Y:S02]  /*3010*/  IMNMX R159, R159, R13, PT ;  /* 0x0000000d9f9f7217 */ /* 0x000fe40003800200 */
.L_x_217:
        /* <DEDUP_REMOVED lines=248> */
.L_x_221:
        /* <DEDUP_REMOVED lines=104> */
.L_x_222:
        /* <DEDUP_REMOVED lines=167> */
.L_x_212:
[----:B------:R-:W-:Y:S05]  /*5090*/  @P1 EXIT ;  /* 0x000000000000194d */ /* 0x000fea0003800000 */
[----:B-1----:R-:W2:Y:S01]  /*50a0*/  LDL.LU.64 R4, [R1+0x70] ;  /* 0x0000700001047983 */ /* 0x002ea20000300a00 */
[----:B------:R-:W-:Y:S01]  /*50b0*/  MOV R2, 0x1 ;  /* 0x0000000100027802 */ /* 0x000fe20000000f00 */
[----:B------:R-:W-:Y:S02]  /*50c0*/  USHF.L.U32 UR5, UR10, 0xe, URZ ;  /* 0x0000000e0a057899 */ /* 0x000fe4000800063f */
[----:B-----5:R-:W1:Y:S04]  /*50d0*/  S2R R0, SR_CTAID.Y ;  /* 0x0000000000007919 */ /* 0x020e680000002600 */
[----:B------:R-:W-:Y:S01]  /*50e0*/  BAR.SYNC.DEFER_BLOCKING 0x1, 0x100 ;  /* 0x0044000000007b1d */ /* 0x000fe20000010000 */
[----:B------:R-:W-:Y:S01]  /*50f0*/  ISETP.NE.AND P1, PT, R2, c[0x0][0x338], PT ;  /* 0x0000ce0002007a0c */ /* 0x000fe20003f25270 */
[----:B------:R-:W-:-:S04]  /*5100*/  USHF.R.S32.HI UR4, URZ, 0x1f, UR5 ;  /* 0x0000001f3f047899 */ /* 0x000fc80008011405 */
[----:B------:R-:W3:Y:S08]  /*5110*/  S2R R11, SR_CTAID.Z ;  /* 0x00000000000b7919 */ /* 0x000ef00000002700 */
[----:B-1----:R-:W-:-:S05]  /*5120*/  @P1 IMAD.HI.U32 R3, R0, c[0x0][0x33c], RZ ;  /* 0x0000cf0000031a27 */ /* 0x002fca00078e00ff */
[----:B------:R-:W-:Y:S02]  /*5130*/  @P1 SHF.R.U32.HI R0, RZ, c[0x0][0x340], R3 ;  /* 0x0000d000ff001a19 */ /* 0x000fe40000011603 */
[----:B--2---:R-:W-:-:S04]  /*5140*/  IADD3 R2, P0, R4, UR5, RZ ;  /* 0x0000000504027c10 */ /* 0x004fc8000ff1e0ff */
[----:B------:R-:W-:Y:S02]  /*5150*/  LEA.HI.X.SX32 R3, R4, UR4, 0x1, P0 ;  /* 0x0000000404037c11 */ /* 0x000fe400080f0eff */
[----:B------:R-:W-:-:S05]  /*5160*/  SHF.R.S32.HI R4, RZ, 0x1f, R0 ;  /* 0x0000001fff047819 */ /* 0x000fca0000011400 */
[C---:B------:R-:W-:Y:S02]  /*5170*/  IMAD R6, R4.reuse, c[0x0][0x328], RZ ;  /* 0x0000ca0004067a24 */ /* 0x040fe400078e02ff */
[----:B------:R-:W-:Y:S02]  /*5180*/  IMAD R7, R4, c[0x0][0x300], RZ ;  /* 0x0000c00004077a24 */ /* 0x000fe400078e02ff */
[----:B------:R-:W-:-:S04]  /*5190*/  IMAD.WIDE.U32 R4, R0, c[0x0][0x328], R2 ;  /* 0x0000ca0000047a25 */ /* 0x000fc800078e0002 */
[----:B------:R-:W-:-:S04]  /*51a0*/  IMAD.WIDE.U32 R2, R0, c[0x0][0x300], R2 ;  /* 0x0000c00000027a25 */ /* 0x000fc800078e0002 */
[C---:B------:R-:W-:Y:S02]  /*51b0*/  IMAD R6, R0.reuse, c[0x0][0x32c], R6 ;  /* 0x0000cb0000067a24 */ /* 0x040fe400078e0206 */
[----:B------:R-:W-:Y:S01]  /*51c0*/  IMAD R0, R0, c[0x0][0x304], R7 ;  /* 0x0000c10000007a24 */ /* 0x000fe200078e0207 */
[----:B---3--:R-:W-:Y:S02]  /*51d0*/  SHF.R.S32.HI R7, RZ, 0x1f, R11 ;  /* 0x0000001fff077819 */ /* 0x008fe4000001140b */
[----:B------:R-:W-:Y:S02]  /*51e0*/  IADD3 R5, R5, R6, RZ ;  /* 0x0000000605057210 */ /* 0x000fe40007ffe0ff */
[----:B------:R-:W-:Y:S01]  /*51f0*/  IADD3 R3, R3, R0, RZ ;  /* 0x0000000003037210 */ /* 0x000fe20007ffe0ff */
[----:B------:R-:W-:Y:S02]  /*5200*/  IMAD R10, R7, c[0x0][0x330], RZ ;  /* 0x0000cc00070a7a24 */ /* 0x000fe400078e02ff */
[----:B------:R-:W-:-:S04]  /*5210*/  IMAD.WIDE.U32 R8, R11, c[0x0][0x330], R4 ;  /* 0x0000cc000b087a25 */ /* 0x000fc800078e0004 */
[----:B------:R-:W-:Y:S01]  /*5220*/  IMAD R10, R11, c[0x0][0x334], R10 ;  /* 0x0000cd000b0a7a24 */ /* 0x000fe200078e020a */
[----:B------:R-:W-:Y:S01]  /*5230*/  LEA R4, P1, R8, c[0x0][0x310], 0x2 ;  /* 0x0000c40008047a11 */ /* 0x000fe200078210ff */
[----:B------:R-:W-:Y:S02]  /*5240*/  IMAD R0, R7, c[0x0][0x308], RZ ;  /* 0x0000c20007007a24 */ /* 0x000fe400078e02ff */
[----:B------:R-:W-:Y:S01]  /*5250*/  IMAD.WIDE.U32 R6, R11, c[0x0][0x308], R2 ;  /* 0x0000c2000b067a25 */ /* 0x000fe200078e0002 */
[----:B------:R-:W-:-:S03]  /*5260*/  IADD3 R10, R9, R10, RZ ;  /* 0x0000000a090a7210 */ /* 0x000fc60007ffe0ff */
[----:B------:R-:W-:Y:S01]  /*5270*/  IMAD R0, R11, c[0x0][0x30c], R0 ;  /* 0x0000c3000b007a24 */ /* 0x000fe200078e0200 */
[----:B------:R-:W-:Y:S02]  /*5280*/  LEA.HI.X R5, R8, c[0x0][0x314], R10, 0x2, P1 ;  /* 0x0000c50008057a11 */ /* 0x000fe400008f140a */
[C---:B------:R-:W-:Y:S02]  /*5290*/  LEA R2, P0, R6.reuse, c[0x0][0x2e8], 0x2 ;  /* 0x0000ba0006027a11 */ /* 0x040fe400078010ff */
[----:B------:R-:W-:Y:S01]  /*52a0*/  IADD3 R0, R7, R0, RZ ;  /* 0x0000000007007210 */ /* 0x000fe20007ffe0ff */
[----:B------:R-:W-:Y:S03]  /*52b0*/  RED.E.ADD.F32.FTZ.RN.STRONG.GPU [R4.64], R20 ;  /* 0x000000140400798e */ /* 0x000fe6000c10e794 */
[----:B------:R-:W-:Y:S01]  /*52c0*/  LEA.HI.X R3, R6, c[0x0][0x2ec], R0, 0x2, P0 ;  /* 0x0000bb0006037a11 */ /* 0x000fe200000f1400 */
        /* <DEDUP_REMOVED lines=128> */
.L_x_224:
        /* <DEDUP_REMOVED lines=11> */
.L_x_1151:


//--------------------- .text._ZN7cutlass13device_kernelIN5flash19enable_sm80_to_sm89INS1_16FlashAttnBwdSm80INS1_25CollectiveMainloopBwdSm80ILi1ELi1EN4cute5tupleIJNS5_1CILi32EEENS7_ILi64EEENS7_ILi256EEEEEENS_6half_tEfNS_4arch4Sm80ELb0ELb1ELb0ELb1ELb0ELb0ELb0ELb0ELi2ELi2ELi2ELi1ELb1EEENS1_21CollectiveEpilogueBwdISB_SC_SE_Li256ELb1ELb0ELi4EEENS1_19SingleTileSchedulerILb1ELb0ELb0ELi64EEEEEEEEEvNT_6ParamsE --------------------------
	.section	.text._ZN7cutlass13device_kernelIN5flash19enable_sm80_to_sm89INS1_16FlashAttnBwdSm80INS1_25CollectiveMainloopBwdSm80ILi1ELi1EN4cute5tupleIJNS5_1CILi32EEENS7_ILi64EEENS7_ILi256EEEEEENS_6half_tEfNS_4arch4Sm80ELb0ELb1ELb0ELb1ELb0ELb0ELb0ELb0ELi2ELi2ELi2ELi1ELb1EEENS1_21CollectiveEpilogueBwdISB_SC_SE_Li256ELb1ELb0ELi4EEENS1_19SingleTileSchedulerILb1ELb0ELb0ELi64EEEEEEEEEvNT_6ParamsE,"ax",@progbits
	.sectioninfo	@"SHI_REGISTERS=255"
	.align	128
.text._ZN7cutlass13device_kernelIN5flash19enable_sm80_to_sm89INS1_16FlashAttnBwdSm80INS1_25CollectiveMainloopBwdSm80ILi1ELi1EN4cute5tupleIJNS5_1CILi32EEENS7_ILi64EEENS7_ILi256EEEEEENS_6half_tEfNS_4arch4Sm80ELb0ELb1ELb0ELb1ELb0ELb0ELb0ELb0ELi2ELi2ELi2ELi1ELb1EEENS1_21CollectiveEpilogueBwdISB_SC_SE_Li256ELb1ELb0ELi4EEENS1_19SingleTileSchedulerILb1ELb0ELb0ELi64EEEEEEEEEvNT_6ParamsE:
        .type           _ZN7cutlass13device_kernelIN5flash19enable_sm80_to_sm89INS1_16FlashAttnBwdSm80INS1_25CollectiveMainloopBwdSm80ILi1ELi1EN4cute5tupleIJNS5_1CILi32EEENS7_ILi64EEENS7_ILi256EEEEEENS_6half_tEfNS_4arch4Sm80ELb0ELb1ELb0ELb1ELb0ELb0ELb0ELb0ELi2ELi2ELi2ELi1ELb1EEENS1_21CollectiveEpilogueBwdISB_SC_SE_Li256ELb1ELb0ELi4EEENS1_19SingleTileSchedulerILb1ELb0ELb0ELi64EEEEEEEEEvNT_6ParamsE,@function
        .size           _ZN7cutlass13device_kernelIN5flash19enable_sm80_to_sm89INS1_16FlashAttnBwdSm80INS1_25CollectiveMainloopBwdSm80ILi1ELi1EN4cute5tupleIJNS5_1CILi32EEENS7_ILi64EEENS7_ILi256EEEEEENS_6half_tEfNS_4arch4Sm80ELb0ELb1ELb0ELb1ELb0ELb0ELb0ELb0ELi2ELi2ELi2ELi1ELb1EEENS1_21CollectiveEpilogueBwdISB_SC_SE_Li256ELb1ELb0ELi4EEENS1_19SingleTileSchedulerILb1ELb0ELb0ELi64EEEEEEEEEvNT_6ParamsE,(.L_x_1152 - _ZN7cutlass13device_kernelIN5flash19enable_sm80_to_sm89INS1_16FlashAttnBwdSm80INS1_25CollectiveMainloopBwdSm80ILi1ELi1EN4cute5tupleIJNS5_1CILi32EEENS7_ILi64EEENS7_ILi256EEEEEENS_6half_tEfNS_4arch4Sm80ELb0ELb1ELb0ELb1ELb0ELb0ELb0ELb0ELi2ELi2ELi2ELi1ELb1EEENS1_21CollectiveEpilogueBwdISB_SC_SE_Li256ELb1ELb0ELi4EEENS1_19SingleTileSchedulerILb1ELb0ELb0ELi64EEEEEEEEEvNT_6ParamsE)
        .other          _ZN7cutlass13device_kernelIN5flash19enable_sm80_to_sm89INS1_16FlashAttnBwdSm80INS1_25CollectiveMainloopBwdSm80ILi1ELi1EN4cute5tupleIJNS5_1CILi32EEENS7_ILi64EEENS7_ILi256EEEEEENS_6half_tEfNS_4arch4Sm80ELb0ELb1ELb0ELb1ELb0ELb0ELb0ELb0ELi2ELi2ELi2ELi1ELb1EEENS1_21CollectiveEpilogueBwdISB_SC_SE_Li256ELb1ELb0ELi4EEENS1_19SingleTileSchedulerILb1ELb0ELb0ELi64EEEEEEEEEvNT_6ParamsE,@"STO_CUDA_ENTRY STV_DEFAULT"
_ZN7cutlass13device_kernelIN5flash19enable_sm80_to_sm89INS1_16FlashAttnBwdSm80INS1_25CollectiveMainloopBwdSm80ILi1ELi1EN4cute5tupleIJNS5_1CILi32EEENS7_ILi64EEENS7_ILi256EEEEEENS_6half_tEfNS_4arch4Sm80ELb0ELb1ELb0ELb1ELb0ELb0ELb0ELb0ELi2ELi2ELi2ELi1ELb1EEENS1_21CollectiveEpilogueBwdISB_SC_SE_Li256ELb1ELb0ELi4EEENS1_19SingleTileSchedulerILb1ELb0ELb0ELi64EEEEEEEEEvNT_6ParamsE:
[----:B------:R-:W-:Y:S02]  /*0000*/  MOV R1, c[0x0][0x28] ;  /* 0x00000a0000017a02 */ /* 0x000fe40000000f00 */
[----:B------:R-:W1:Y:S01]  /*0010*/  S2R R85, SR_TID.X ;  /* 0x0000000000557919 */ /* 0x000e620000002100 */
[----:B------:R-:W-:Y:S01]  /*0020*/  IMAD.MOV.U32 R8, RZ, RZ, 0x4 ;  /* 0x00000004ff087424 */ /* 0x000fe200078e00ff */
[----:B------:R-:W2:Y:S01]  /*0030*/  S2UR UR6, SR_CTAID.X ;  /* 0x00000000000679c3 */ /* 0x000ea20000002500 */
[----:B------:R-:W-:Y:S01]  /*0040*/  ULDC.64 UR10, c[0x0][0x118] ;  /* 0x00004600000a7ab9 */ /* 0x000fe20000000a00 */
[----:B------:R-:W3:Y:S01]  /*0050*/  S2R R5, SR_CTAID.Z ;  /* 0x0000000000057919 */ /* 0x000ee20000002700 */
[----:B------:R-:W-:-:S03]  /*0060*/  IADD3 R1, R1, -0xd8, RZ ;  /* 0xffffff2801017810 */ /* 0x000fc60007ffe0ff */
[----:B------:R-:W4:Y:S01]  /*0070*/  S2R R84, SR_CTAID.Y ;  /* 0x0000000000547919 */ /* 0x000f220000002600 */
[----:B-1----:R-:W-:Y:S01]  /*0080*/  SHF.R.U32.HI R0, RZ, 0x5, R85 ;  /* 0x00000005ff007819 */ /* 0x002fe20000011655 */
[----:B---3--:R-:W-:-:S05]  /*0090*/  IMAD.WIDE R2, R5, R8, c[0x0][0x3c0] ;  /* 0x0000f00005027625 */ /* 0x008fca00078e0208 */
[----:B------:R-:W1:Y:S02]  /*00a0*/  SHFL.IDX PT, R0, R0, RZ, 0x1f ;  /* 0x00001fff00007589 */ /* 0x000e6400000e0000 */
[----:B-1----:R-:W-:-:S13]  /*00b0*/  ISETP.NE.AND P0, PT, R0, RZ, PT ;  /* 0x000000ff0000720c */ /* 0x002fda0003f05270 */
[----:B------:R-:W-:Y:S05]  /*00c0*/  @!P0 BRA `(.L_x_225) ;  /* 0x0000013000008947 */ /* 0x000fea0003800000 */
[----:B--2-4-:R-:W-:-:S04]  /*00d0*/  ISETP.NE.U32.AND P0, PT, RZ, c[0x0][0x3c0], PT ;  /* 0x0000f000ff007a0c */ /* 0x014fc80003f05070 */
[----:B------:R-:W-:-:S13]  /*00e0*/  ISETP.NE.AND.EX P0, PT, RZ, c[0x0][0x3c4], PT, P0 ;  /* 0x0000f100ff007a0c */ /* 0x000fda0003f05300 */
[----:B------:R-:W-:Y:S05]  /*00f0*/  @!P0 BRA `(.L_x_226) ;  /* 0x0000002000008947 */ /* 0x000fea0003800000 */
[----:B------:R1:W5:Y:S01]  /*0100*/  LDG.E R0, [R2.64] ;  /* 0x0000000a02007981 */ /* 0x000362000c1e1900 */
[----:B------:R-:W-:Y:S05]  /*0110*/  BRA `(.L_x_227) ;  /* 0x0000009000007947 */ /* 0x000fea0003800000 */
.L_x_226:
        /* <DEDUP_REMOVED lines=8> */
.L_x_228:
[----:B------:R-:W-:Y:S02]  /*01a0*/  MOV R0, c[0x0][0x3a4] ;  /* 0x0000e90000007a02 */ /* 0x000fe40000000f00 */
.L_x_227:
[----:B------:R-:W-:-:S06]  /*01b0*/  USHF.L.U32 UR9, UR6, 0x6, URZ ;  /* 0x0000000606097899 */ /* 0x000fcc000800063f */
[----:B-----5:R-:W-:-:S04]  /*01c0*/  ISETP.LE.AND P0, PT, R0, UR9, PT ;  /* 0x0000000900007c0c */ /* 0x020fc8000bf03270 */
[----:B------:R-:W-:-:S05]  /*01d0*/  SEL R0, R5, 0xffffffff, !P0 ;  /* 0xffffffff05007807 */ /* 0x000fca0004000000 */
[----:B------:R2:W-:Y:S01]  /*01e0*/  STL [R1+0xbc], R0 ;  /* 0x0000bc0001007387 */ /* 0x0005e20000100800 */
[----:B------:R-:W-:Y:S05]  /*01f0*/  BRA `(.L_x_229) ;  /* 0x0000012000007947 */ /* 0x000fea0003800000 */
.L_x_225:
[----:B--2-4-:R-:W-:-:S04]  /*0200*/  ISETP.NE.U32.AND P0, PT, RZ, c[0x0][0x3c0], PT ;  /* 0x0000f000ff007a0c */ /* 0x014fc80003f05070 */
[----:B------:R-:W-:-:S13]  /*0210*/  ISETP.NE.AND.EX P0, PT, RZ, c[0x0][0x3c4], PT, P0 ;  /* 0x0000f100ff007a0c */ /* 0x000fda0003f05300 */
[----:B------:R-:W-:Y:S05]  /*0220*/  @!P0 BRA `(.L_x_230) ;  /* 0x0000002000008947 */ /* 0x000fea0003800000 */
[----:B------:R1:W5:Y:S01]  /*0230*/  LDG.E R0, [R2.64] ;  /* 0x0000000a02007981 */ /* 0x000362000c1e1900 */
[----:B------:R-:W-:Y:S05]  /*0240*/  BRA `(.L_x_231) ;  /* 0x0000009000007947 */ /* 0x000fea0003800000 */
.L_x_230:
        /* <DEDUP_REMOVED lines=8> */
.L_x_232:
[----:B------:R-:W-:Y:S02]  /*02d0*/  MOV R0, c[0x0][0x3a4] ;  /* 0x0000e90000007a02 */ /* 0x000fe40000000f00 */
.L_x_231:
[----:B------:R-:W-:-:S06]  /*02e0*/  USHF.L.U32 UR9, UR6, 0x6, URZ ;  /* 0x0000000606097899 */ /* 0x000fcc000800063f */
[----:B-----5:R-:W-:-:S04]  /*02f0*/  ISETP.LE.AND P0, PT, R0, UR9, PT ;  /* 0x0000000900007c0c */ /* 0x020fc8000bf03270 */
[----:B------:R-:W-:-:S05]  /*0300*/  SEL R0, R5, 0xffffffff, !P0 ;  /* 0xffffffff05007807 */ /* 0x000fca0004000000 */
[----:B------:R2:W-:Y:S04]  /*0310*/  STL [R1+0xbc], R0 ;  /* 0x0000bc0001007387 */ /* 0x0005e80000100800 */
.L_x_229:
[----:B------:R-:W3:Y:S02]  /*0320*/  LDL R86, [R1+0xbc] ;  /* 0x0000bc0001567983 */ /* 0x000ee40000100800 */
[----:B---3--:R-:W-:-:S13]  /*0330*/  ISETP.GE.AND P0, PT, R86, RZ, PT ;  /* 0x000000ff5600720c */ /* 0x008fda0003f06270 */
[----:B------:R-:W-:Y:S05]  /*0340*/  @!P0 EXIT ;  /* 0x000000000000894d */ /* 0x000fea0003800000 */
[----:B------:R-:W-:Y:S01]  /*0350*/  ISETP.NE.U32.AND P0, PT, RZ, c[0x0][0x2d8], PT ;  /* 0x0000b600ff007a0c */ /* 0x000fe20003f05070 */
[----:B------:R-:W-:Y:S01]  /*0360*/  IMAD.WIDE R6, R86, R8, c[0x0][0x2c8] ;  /* 0x0000b20056067625 */ /* 0x000fe200078e0208 */
[----:B------:R-:W-:Y:S02]  /*0370*/  ISETP.NE.U32.AND P1, PT, RZ, c[0x0][0x2c8], PT ;  /* 0x0000b200ff007a0c */ /* 0x000fe40003f25070 */
[----:B------:R-:W-:Y:S02]  /*0380*/  ISETP.NE.AND.EX P0, PT, RZ, c[0x0][0x2dc], PT, P0 ;  /* 0x0000b700ff007a0c */ /* 0x000fe40003f05300 */
[----:B------:R-:W-:Y:S02]  /*0390*/  ISETP.NE.AND.EX P6, PT, RZ, c[0x0][0x2cc], PT, P1 ;  /* 0x0000b300ff007a0c */ /* 0x000fe40003fc5310 */
[----:B------:R-:W-:-:S09]  /*03a0*/  ISETP.NE.U32.AND P2, PT, RZ, c[0x0][0x2d0], PT ;  /* 0x0000b400ff007a0c */ /* 0x000fd20003f45070 */
[----:B-1----:R-:W-:Y:S02]  /*03b0*/  @P0 IMAD.WIDE R2, R86, R8, c[0x0][0x2d8] ;  /* 0x0000b60056020625 */ /* 0x002fe400078e0208 */
[----:B--2---:R-:W2:Y:S01]  /*03c0*/  @P6 LDG.E R0, [R6.64] ;  /* 0x0000000a06006981 */ /* 0x004ea2000c1e1900 */
[----:B------:R-:W-:-:S03]  /*03d0*/  ISETP.NE.AND.EX P2, PT, RZ, c[0x0][0x2d4], PT, P2 ;  /* 0x0000b500ff007a0c */ /* 0x000fc60003f45320 */
[----:B------:R-:W3:Y:S01]  /*03e0*/  @P0 LDG.E R2, [R2.64] ;  /* 0x0000000a02020981 */ /* 0x000ee2000c1e1900 */
[----:B------:R-:W-:Y:S02]  /*03f0*/  IMAD.MOV.U32 R13, RZ, RZ, RZ ;  /* 0x000000ffff0d7224 */ /* 0x000fe400078e00ff */
[----:B------:R-:W-:Y:S02]  /*0400*/  IMAD.MOV.U32 R9, RZ, RZ, RZ ;  /* 0x000000ffff097224 */ /* 0x000fe400078e00ff */
[----:B------:R-:W-:Y:S02]  /*0410*/  IMAD.WIDE R4, R86, R8, c[0x0][0x2d0] ;  /* 0x0000b40056047625 */ /* 0x000fe400078e0208 */
[----:B------:R1:W5:Y:S04]  /*0420*/  @P6 LDG.E R13, [R6.64] ;  /* 0x0000000a060d6981 */ /* 0x000368000c1e1900 */
[----:B------:R1:W5:Y:S01]  /*0430*/  @P2 LDG.E R9, [R4.64] ;  /* 0x0000000a04092981 */ /* 0x000362000c1e1900 */
[----:B------:R-:W-:-:S02]  /*0440*/  ULDC UR8, c[0x0][0x168] ;  /* 0x00005a0000087ab9 */ /* 0x000fc40000000800 */
[----:B------:R-:W-:Y:S01]  /*0450*/  ULDC UR15, c[0x0][0x198] ;  /* 0x00006600000f7ab9 */ /* 0x000fe20000000800 */
[----:B------:R-:W-:Y:S02]  /*0460*/  IMAD.MOV.U32 R11, RZ, RZ, RZ ;  /* 0x000000ffff0b7224 */ /* 0x000fe400078e00ff */
[----:B--2---:R-:W-:Y:S01]  /*0470*/  @P6 IMAD R0, R86, 0x20, R0 ;  /* 0x0000002056006824 */ /* 0x004fe200078e0200 */
[----:B---3--:R2:W3:Y:S04]  /*0480*/  @P0 R2UR UR8, R2 ;  /* 0x00000000020803c2 */ /* 0x0084e800000e0000 */
[----:B--2---:R-:W-:-:S04]  /*0490*/  @P6 SHF.R.S32.HI R2, RZ, 0x1f, R0 ;  /* 0x0000001fff026819 */ /* 0x004fc80000011400 */
[----:B------:R-:W-:-:S04]  /*04a0*/  @P6 LEA.HI R0, R2, R0, RZ, 0x5 ;  /* 0x0000000002006211 */ /* 0x000fc800078f28ff */
[----:B------:R-:W-:Y:S01]  /*04b0*/  @P6 LOP3.LUT R11, R0, 0xffffffe0, RZ, 0xc0, !PT ;  /* 0xffffffe0000b6812 */ /* 0x000fe200078ec0ff */
[----:B------:R-:W-:Y:S05]  /*04c0*/  @P0 BRA `(.L_x_233) ;  /* 0x0000006000000947 */ /* 0x000fea0003800000 */
[----:B-1-3--:R-:W-:Y:S05]  /*04d0*/  @!P6 BRA `(.L_x_233) ;  /* 0x000000500000e947 */ /* 0x00afea0003800000 */
[----:B------:R-:W2:Y:S04]  /*04e0*/  LDG.E R2, [R6.64] ;  /* 0x0000000a06027981 */ /* 0x000ea8000c1e1900 */
[----:B------:R-:W3:Y:S01]  /*04f0*/  LDG.E R0, [R6.64+0x4] ;  /* 0x0000040a06007981 */ /* 0x000ee2000c1e1900 */
[----:B--2---:R-:W1:Y:S08]  /*0500*/  R2UR UR8, R2 ;  /* 0x00000000020873c2 */ /* 0x004e7000000e0000 */
[----:B---3--:R-:W1:Y:S02]  /*0510*/  R2UR UR4, R0 ;  /* 0x00000000000473c2 */ /* 0x008e6400000e0000 */
[----:B-1----:R-:W-:-:S06]  /*0520*/  UIADD3 UR8, -UR8, UR4, URZ ;  /* 0x0000000408087290 */ /* 0x002fcc000fffe13f */
.L_x_233:
[----:B-1-3--:R-:W-:-:S04]  /*0530*/  ISETP.NE.U32.AND P0, PT, RZ, c[0x0][0x2e0], PT ;  /* 0x0000b800ff007a0c */ /* 0x00afc80003f05070 */
[----:B------:R-:W-:-:S13]  /*0540*/  ISETP.NE.AND.EX P0, PT, RZ, c[0x0][0x2e4], PT, P0 ;  /* 0x0000b900ff007a0c */ /* 0x000fda0003f05300 */
[----:B------:R-:W-:Y:S05]  /*0550*/  @!P0 BRA `(.L_x_234) ;  /* 0x0000004000008947 */ /* 0x000fea0003800000 */
[----:B------:R-:W-:-:S05]  /*0560*/  IMAD.WIDE R2, R86, R8, c[0x0][0x2e0] ;  /* 0x0000b80056027625 */ /* 0x000fca00078e0208 */
[----:B------:R-:W2:Y:S02]  /*0570*/  LDG.E R0, [R2.64] ;  /* 0x0000000a02007981 */ /* 0x000ea4000c1e1900 */
[----:B--2---:R1:W2:Y:S02]  /*0580*/  R2UR UR15, R0 ;  /* 0x00000000000f73c2 */ /* 0x0042a400000e0000 */
[----:B-12---:R-:W-:Y:S05]  /*0590*/  BRA `(.L_x_235) ;  /* 0x0000006000007947 */ /* 0x006fea0003800000 */
.L_x_234:
[----:B------:R-:W-:Y:S05]  /*05a0*/  @!P2 BRA `(.L_x_235) ;  /* 0x000000500000a947 */ /* 0x000fea0003800000 */
[----:B------:R-:W2:Y:S04]  /*05b0*/  LDG.E R2, [R4.64] ;  /* 0x0000000a04027981 */ /* 0x000ea8000c1e1900 */
[----:B------:R-:W3:Y:S01]  /*05c0*/  LDG.E R0, [R4.64+0x4] ;  /* 0x0000040a04007981 */ /* 0x000ee2000c1e1900 */
[----:B--2---:R-:W1:Y:S08]  /*05d0*/  R2UR UR15, R2 ;  /* 0x00000000020f73c2 */ /* 0x004e7000000e0000 */
[----:B---3--:R-:W1:Y:S02]  /*05e0*/  R2UR UR4, R0 ;  /* 0x00000000000473c2 */ /* 0x008e6400000e0000 */
[----:B-1----:R-:W-:-:S06]  /*05f0*/  UIADD3 UR15, -UR15, UR4, URZ ;  /* 0x000000040f0f7290 */ /* 0x002fcc000fffe13f */
.L_x_235:
[----:B------:R-:W-:Y:S01]  /*0600*/  UIADD3 UR5, UR8, 0x1f, URZ ;  /* 0x0000001f08057890 */ /* 0x000fe2000fffe03f */
[----:B------:R-:W-:-:S03]  /*0610*/  ISETP.LE.AND P0, PT, RZ, UR6, PT ;  /* 0x00000006ff007c0c */ /* 0x000fc6000bf03270 */
[----:B------:R-:W-:-:S04]  /*0620*/  USHF.R.S32.HI UR4, URZ, 0x1f, UR5 ;  /* 0x0000001f3f047899 */ /* 0x000fc80008011405 */
[----:B------:R-:W-:-:S04]  /*0630*/  ULEA.HI UR4, UR4, UR5, URZ, 0x5 ;  /* 0x0000000504047291 */ /* 0x000fc8000f8f283f */
[----:B------:R-:W-:Y:S02]  /*0640*/  USHF.R.S32.HI UR7, URZ, 0x5, UR4 ;  /* 0x000000053f077899 */ /* 0x000fe40008011404 */
[----:B------:R-:W-:Y:S05]  /*0650*/  @!P0 BRA `(.L_x_236) ;  /* 0x0000009000008947 */ /* 0x000fea0003800000 */
[----:B------:R-:W-:Y:S02]  /*0660*/  UIADD3 UR4, -UR15, 0x5f, UR8 ;  /* 0x0000005f0f047890 */ /* 0x000fe4000fffe108 */
[----:B------:R-:W-:Y:S02]  /*0670*/  ULDC UR5, c[0x0][0x2a0] ;  /* 0x0000a80000057ab9 */ /* 0x000fe40000000800 */
[----:B------:R-:W-:-:S04]  /*0680*/  ULEA UR4, UR6, UR4, 0x6 ;  /* 0x0000000406047291 */ /* 0x000fc8000f8e303f */
[----:B------:R-:W-:-:S04]  /*0690*/  UIADD3 UR5, UR4, UR5, URZ ;  /* 0x0000000504057290 */ /* 0x000fc8000fffe03f */
[----:B------:R-:W-:-:S04]  /*06a0*/  USHF.R.S32.HI UR4, URZ, 0x1f, UR5 ;  /* 0x0000001f3f047899 */ /* 0x000fc80008011405 */
[----:B------:R-:W-:-:S04]  /*06b0*/  ULEA.HI UR4, UR4, UR5, URZ, 0x5 ;  /* 0x0000000504047291 */ /* 0x000fc8000f8f283f */
[----:B------:R-:W-:-:S04]  /*06c0*/  USHF.R.S32.HI UR4, URZ, 0x5, UR4 ;  /* 0x000000053f047899 */ /* 0x000fc80008011404 */
[----:B------:R-:W-:-:S04]  /*06d0*/  UISETP.LT.AND UP0, UPT, UR7, UR4, UPT ;  /* 0x000000040700728c */ /* 0x000fc8000bf01270 */
[----:B------:R-:W-:Y:S02]  /*06e0*/  USEL UR7, UR7, UR4, UP0 ;  /* 0x0000000407077287 */ /* 0x000fe40008000000 */
.L_x_236:
[----:B------:R-:W-:Y:S01]  /*06f0*/  UIADD3 UR4, UR9, UR8, -UR15 ;  /* 0x0000000809047290 */ /* 0x000fe2000fffe80f */
[----:B------:R-:W-:Y:S01]  /*0700*/  PLOP3.LUT P0, PT, PT, PT, PT, 0x80, 0x0 ;  /* 0x000000000000781c */ /* 0x000fe20003f0f070 */
[----:B------:R-:W-:Y:S01]  /*0710*/  ULDC UR5, c[0x0][0x2a4] ;  /* 0x0000a90000057ab9 */ /* 0x000fe20000000800 */
[----:B------:R-:W-:Y:S01]  /*0720*/  IMAD.MOV.U32 R10, RZ, RZ, RZ ;  /* 0x000000ffff0a7224 */ /* 0x000fe200078e00ff */
[----:B------:R-:W-:Y:S01]  /*0730*/  UIADD3 UR5, UR4, -UR5, URZ ;  /* 0x8000000504057290 */ /* 0x000fe2000fffe03f */
[----:B------:R-:W-:Y:S01]  /*0740*/  IMAD.MOV.U32 R142, RZ, RZ, RZ ;  /* 0x000000ffff8e7224 */ /* 0x000fe200078e00ff */
[----:B------:R-:W-:Y:S01]  /*0750*/  CS2R R140, SRZ ;  /* 0x00000000008c7805 */ /* 0x000fe2000001ff00 */
[----:B------:R-:W-:Y:S01]  /*0760*/  CS2R R146, SRZ ;  /* 0x0000000000927805 */ /* 0x000fe2000001ff00 */
[----:B------:R-:W-:Y:S01]  /*0770*/  USHF.R.S32.HI UR4, URZ, 0x1f, UR5 ;  /* 0x0000001f3f047899 */ /* 0x000fe20008011405 */
[----:B------:R-:W-:Y:S01]  /*0780*/  CS2R R144, SRZ ;  /* 0x0000000000907805 */ /* 0x000fe2000001ff00 */
[----:B------:R-:W-:Y:S01]  /*0790*/  MOV R12, RZ ;  /* 0x000000ff000c7202 */ /* 0x000fe20000000f00 */
[----:B------:R-:W-:Y:S01]  /*07a0*/  IMAD.MOV.U32 R138, RZ, RZ, RZ ;  /* 0x000000ffff8a7224 */ /* 0x000fe200078e00ff */
[----:B------:R-:W-:Y:S01]  /*07b0*/  ULEA.HI UR4, UR4, UR5, URZ, 0x5 ;  /* 0x0000000504047291 */ /* 0x000fe2000f8f283f */
[----:B------:R-:W-:Y:S01]  /*07c0*/  CS2R R136, SRZ ;  /* 0x0000000000887805 */ /* 0x000fe2000001ff00 */
[----:B------:R-:W-:Y:S01]  /*07d0*/  CS2R R134, SRZ ;  /* 0x0000000000867805 */ /* 0x000fe2000001ff00 */
[----:B------:R-:W-:Y:S01]  /*07e0*/  CS2R R6, SRZ ;  /* 0x0000000000067805 */ /* 0x000fe2000001ff00 */
[----:B------:R-:W-:Y:S01]  /*07f0*/  USHF.R.S32.HI UR12, URZ, 0x5, UR4 ;  /* 0x000000053f0c7899 */ /* 0x000fe20008011404 */
[----:B------:R-:W-:Y:S01]  /*0800*/  MOV R132, RZ ;  /* 0x000000ff00847202 */ /* 0x000fe20000000f00 */
[----:B------:R-:W-:Y:S01]  /*0810*/  IMAD.MOV.U32 R8, RZ, RZ, RZ ;  /* 0x000000ffff087224 */ /* 0x000fe200078e00ff */
[----:B------:R-:W-:Y:S01]  /*0820*/  MOV R126, RZ ;  /* 0x000000ff007e7202 */ /* 0x000fe20000000f00 */
[----:B------:R-:W-:Y:S01]  /*0830*/  UISETP.LT.AND UP0, UPT, URZ, UR12, UPT ;  /* 0x0000000c3f00728c */ /* 0x000fe2000bf01270 */
[----:B------:R-:W-:Y:S01]  /*0840*/  CS2R R124, SRZ ;  /* 0x00000000007c7805 */ /* 0x000fe2000001ff00 */
[----:B------:R-:W-:Y:S01]  /*0850*/  CS2R R130, SRZ ;  /* 0x0000000000827805 */ /* 0x000fe2000001ff00 */
[----:B------:R-:W-:Y:S01]  /*0860*/  CS2R R14, SRZ ;  /* 0x00000000000e7805 */ /* 0x000fe2000001ff00 */
[----:B------:R-:W-:Y:S01]  /*0870*/  USEL UR12, URZ, UR12, !UP0 ;  /* 0x0000000c3f0c7287 */ /* 0x000fe2000c000000 */
[----:B------:R-:W-:Y:S01]  /*0880*/  IMAD.MOV.U32 R128, RZ, RZ, RZ ;  /* 0x000000ffff807224 */ /* 0x000fe200078e00ff */
[----:B------:R-:W-:Y:S01]  /*0890*/  MOV R122, RZ ;  /* 0x000000ff007a7202 */ /* 0x000fe20000000f00 */
[----:B------:R-:W-:Y:S01]  /*08a0*/  CS2R R16, SRZ ;  /* 0x0000000000107805 */ /* 0x000fe2000001ff00 */
[----:B------:R-:W-:Y:S01]  /*08b0*/  UISETP.GT.AND UP0, UPT, UR7, UR12, UPT ;  /* 0x0000000c0700728c */ /* 0x000fe2000bf04270 */
[----:B------:R-:W-:Y:S01]  /*08c0*/  IMAD.MOV.U32 R120, RZ, RZ, RZ ;  /* 0x000000ffff787224 */ /* 0x000fe200078e00ff */
[----:B------:R-:W-:Y:S01]  /*08d0*/  MOV R118, RZ ;  /* 0x000000ff00767202 */ /* 0x000fe20000000f00 */
[----:B------:R-:W-:Y:S01]  /*08e0*/  CS2R R18, SRZ ;  /* 0x0000000000127805 */ /* 0x000fe2000001ff00 */
[----:B------:R-:W-:Y:S01]  /*08f0*/  IMAD.MOV.U32 R116, RZ, RZ, RZ ;  /* 0x000000ffff747224 */ /* 0x000fe200078e00ff */
[----:B------:R-:W-:Y:S01]  /*0900*/  MOV R110, RZ ;  /* 0x000000ff006e7202 */ /* 0x000fe20000000f00 */
        /* <DEDUP_REMOVED lines=51> */
[----:B------:R-:W-:Y:S01]  /*0c40*/  IMAD.MOV.U32 R10, RZ, RZ, R84 ;  /* 0x000000ffff0a7224 */ /* 0x000fe200078e0054 */
[----:B------:R-:W-:Y:S01]  /*0c50*/  SHF.R.S32.HI R28, RZ, 0x1f, R86 ;  /* 0x0000001fff1c7819 */ /* 0x000fe20000011456 */
[----:B------:R-:W-:Y:S01]  /*0c60*/  IMAD.SHL.U32 R12, R85, 0x4, RZ ;  /* 0x00000004550c7824 */ /* 0x000fe200078e00ff */
[----:B------:R-:W-:Y:S01]  /*0c70*/  ISETP.NE.AND P0, PT, R0, 0x1, PT ;  /* 0x000000010000780c */ /* 0x000fe20003f05270 */
[----:B------:R-:W-:Y:S01]  /*0c80*/  UIADD3 UR14, -UR9, UR15, URZ ;  /* 0x0000000f090e7290 */ /* 0x000fe2000fffe13f */
[----:B------:R-:W-:Y:S01]  /*0c90*/  LEA.HI R37, R31, R85, RZ, 0x3 ;  /* 0x000000551f257211 */ /* 0x000fe200078f18ff */
[----:B------:R-:W-:Y:S01]  /*0ca0*/  IMAD.MOV.U32 R18, RZ, RZ, c[0x0][0x1d8] ;  /* 0x00007600ff127624 */ /* 0x000fe200078e00ff */
[----:B------:R-:W-:Y:S01]  /*0cb0*/  SEL R22, R28, RZ, !P2 ;  /* 0x000000ff1c167207 */ /* 0x000fe20005000000 */
[----:B------:R-:W-:Y:S01]  /*0cc0*/  IMAD.MOV.U32 R27, RZ, RZ, c[0x0][0x1dc] ;  /* 0x00007700ff1b7624 */ /* 0x000fe200078e00ff */
[----:B------:R-:W-:Y:S01]  /*0cd0*/  LOP3.LUT R0, R37, 0xfffffff8, RZ, 0xc0, !PT ;  /* 0xfffffff825007812 */ /* 0x000fe200078ec0ff */
[----:B------:R-:W-:Y:S01]  /*0ce0*/  IMAD.MOV.U32 R15, RZ, RZ, c[0x0][0x2a8] ;  /* 0x0000aa00ff0f7624 */ /* 0x000fe200078e00ff */
[----:B------:R-:W-:Y:S01]  /*0cf0*/  SHF.R.S32.HI R43, RZ, 0x3, R37 ;  /* 0x00000003ff2b7819 */ /* 0x000fe20000011425 */
[----:B------:R-:W-:Y:S01]  /*0d00*/  IMAD R8, R22, c[0x0][0x1e8], RZ ;  /* 0x00007a0016087a24 */ /* 0x000fe200078e02ff */
[----:B------:R-:W-:Y:S01]  /*0d10*/  SEL R19, R86, RZ, !P2 ;  /* 0x000000ff56137207 */ /* 0x000fe20005000000 */
[----:B------:R-:W-:Y:S01]  /*0d20*/  IMAD.IADD R23, R85, 0x1, -R0 ;  /* 0x0000000155177824 */ /* 0x000fe200078e0a00 */
[----:B------:R-:W-:Y:S01]  /*0d30*/  SHF.R.S32.HI R17, RZ, 0x1f, R43 ;  /* 0x0000001fff117819 */ /* 0x000fe2000001142b */
[----:B------:R-:W-:Y:S01]  /*0d40*/  @P0 IMAD.HI.U32 R2, R84, c[0x0][0x24c], RZ ;  /* 0x0000930054020a27 */ /* 0x000fe200078e00ff */
[----:B------:R-:W-:Y:S01]  /*0d50*/  IADD3 R20, P1, R12, R11, RZ ;  /* 0x0000000b0c147210 */ /* 0x000fe20007f3e0ff */
[----:B------:R-:W-:Y:S01]  /*0d60*/  USHF.R.S32.HI UR13, URZ, 0x1f, UR12 ;  /* 0x0000001f3f0d7899 */ /* 0x000fe2000801140c */
[----:B-----5:R-:W-:Y:S01]  /*0d70*/  IADD3 R14, P2, R43, R13, RZ ;  /* 0x0000000d2b0e7210 */ /* 0x020fe20007f5e0ff */
[----:B------:R-:W-:Y:S01]  /*0d80*/  ULDC.64 UR4, c[0x0][0x178] ;  /* 0x00005e0000047ab9 */ /* 0x000fe20000000a00 */
[----:B------:R-:W-:Y:S01]  /*0d90*/  @P0 SHF.R.U32.HI R10, RZ, c[0x0][0x250], R2 ;  /* 0x00009400ff0a0a19 */ /* 0x000fe20000011602 */
[----:B------:R-:W-:Y:S01]  /*0da0*/  IMAD.SHL.U32 R2, R23, 0x8, RZ ;  /* 0x0000000817027824 */ /* 0x000fe200078e00ff */
[----:B------:R-:W-:Y:S01]  /*0db0*/  IADD3 R6, P0, R43, R9, RZ ;  /* 0x000000092b067210 */ /* 0x000fe20007f1e0ff */
[----:B------:R-:W-:Y:S01]  /*0dc0*/  UIMAD UR16, UR13, UR4, URZ ;  /* 0x000000040d1072a4 */ /* 0x000fe2000f8e023f */
[----:B------:R-:W-:Y:S01]  /*0dd0*/  SHF.R.S32.HI R16, RZ, 0x1f, R10 ;  /* 0x0000001fff107819 */ /* 0x000fe2000001140a */
[----:B------:R-:W-:Y:S01]  /*0de0*/  UIMAD.WIDE.U32 UR18, UR12, UR4, URZ ;  /* 0x000000040c1272a5 */ /* 0x000fe2000f8e003f */
[--C-:B------:R-:W-:Y:S01]  /*0df0*/  SHF.R.S32.HI R3, RZ, 0x1f, R2.reuse ;  /* 0x0000001fff037819 */ /* 0x100fe20000011402 */
[----:B------:R-:W-:Y:S01]  /*0e00*/  UIMAD UR5, UR12, UR5, UR16 ;  /* 0x000000050c0572a4 */ /* 0x000fe2000f8e0210 */
[----:B------:R-:W-:Y:S01]  /*0e10*/  LEA.HI.X.SX32 R7, R9, R17, 0x1, P0 ;  /* 0x0000001109077211 */ /* 0x000fe200000f0eff */
[----:B------:R-:W-:Y:S01]  /*0e20*/  IMAD R0, R16, c[0x0][0x1e0], RZ ;  /* 0x0000780010007a24 */ /* 0x000fe200078e02ff */
[----:B------:R-:W-:Y:S01]  /*0e30*/  IADD3 R35, R2, 0x40, RZ ;  /* 0x0000004002237810 */ /* 0x000fe20007ffe0ff */
[C---:B------:R-:W-:Y:S01]  /*0e40*/  IMAD.WIDE.U32 R4, R10.reuse, c[0x0][0x1e0], R2 ;  /* 0x000078000a047a25 */ /* 0x040fe200078e0002 */
[-C--:B------:R-:W-:Y:S01]  /*0e50*/  LEA.HI R40, R31, R85.reuse, RZ, 0x4 ;  /* 0x000000551f287211 */ /* 0x080fe200078f20ff */
[----:B------:R-:W-:Y:S01]  /*0e60*/  UIADD3 UR5, UR19, UR5, URZ ;  /* 0x0000000513057290 */ /* 0x000fe2000fffe03f */
[----:B------:R-:W-:Y:S01]  /*0e70*/  ISETP.GE.AND P4, PT, R35, c[0x0][0x1cc], PT ;  /* 0x0000730023007a0c */ /* 0x000fe20003f86270 */
[----:B------:R-:W-:Y:S01]  /*0e80*/  IMAD R0, R10, c[0x0][0x1e4], R0 ;  /* 0x000079000a007a24 */ /* 0x000fe200078e0200 */
[-C--:B------:R-:W-:Y:S01]  /*0e90*/  LEA.HI R30, R31, R85.reuse, RZ, 0x2 ;  /* 0x000000551f1e7211 */ /* 0x080fe200078f10ff */
[----:B------:R-:W-:Y:S01]  /*0ea0*/  IMAD.U32 R9, RZ, RZ, UR6 ;  /* 0x00000006ff097e24 */ /* 0x000fe2000f8e00ff */
[C---:B------:R-:W-:Y:S01]  /*0eb0*/  IADD3 R34, R2.reuse, 0x80, RZ ;  /* 0x0000008002227810 */ /* 0x040fe20007ffe0ff */
[----:B------:R-:W-:Y:S01]  /*0ec0*/  IMAD.IADD R5, R5, 0x1, R0 ;  /* 0x0000000105057824 */ /* 0x000fe200078e0200 */
[----:B------:R-:W-:Y:S01]  /*0ed0*/  IADD3 R33, R2, 0xc0, RZ ;  /* 0x000000c002217810 */ /* 0x000fe20007ffe0ff */
[----:B------:R-:W-:Y:S01]  /*0ee0*/  IMAD R0, R19, c[0x0][0x1ec], R8 ;  /* 0x00007b0013007a24 */ /* 0x000fe200078e0208 */
[----:B------:R-:W-:Y:S01]  /*0ef0*/  SHF.R.S32.HI R29, RZ, 0x2, R30 ;  /* 0x00000002ff1d7819 */ /* 0x000fe2000001141e */
[----:B------:R-:W-:Y:S01]  /*0f00*/  IMAD.WIDE R8, R9, 0x40, R6 ;  /* 0x0000004009087825 */ /* 0x000fe200078e0206 */
[----:B------:R-:W-:Y:S01]  /*0f10*/  ISETP.GE.AND P3, PT, R34, c[0x0][0x1cc], PT ;  /* 0x0000730022007a0c */ /* 0x000fe20003f66270 */
[----:B------:R-:W-:Y:S01]  /*0f20*/  USHF.L.U32 UR16, UR12, 0x5, URZ ;  /* 0x000000050c107899 */ /* 0x000fe2000800063f */
[----:B------:R-:W-:Y:S01]  /*0f30*/  LEA.HI R38, R31, R85, RZ, 0x5 ;  /* 0x000000551f267211 */ /* 0x000fe200078f28ff */
[----:B------:R-:W-:Y:S01]  /*0f40*/  IMAD.WIDE.U32 R4, R19, c[0x0][0x1e8], R4 ;  /* 0x00007a0013047a25 */ /* 0x000fe200078e0004 */
[----:B------:R-:W-:Y:S01]  /*0f50*/  SHF.R.S32.HI R41, RZ, 0x1f, R84 ;  /* 0x0000001fff297819 */ /* 0x000fe20000011454 */
[----:B------:R-:W-:Y:S01]  /*0f60*/  UIADD3 UR4, -UR16, UR8, URZ ;  /* 0x0000000810047290 */ /* 0x000fe2000fffe13f */
[----:B------:R-:W-:Y:S01]  /*0f70*/  SHF.R.S32.HI R36, RZ, 0x5, R38 ;  /* 0x00000005ff247819 */ /* 0x000fe20000011426 */
[----:B------:R-:W-:Y:S01]  /*0f80*/  IMAD R6, R9, c[0x0][0x1d8], RZ ;  /* 0x0000760009067a24 */ /* 0x000fe200078e02ff */
[----:B------:R-:W-:Y:S01]  /*0f90*/  UMOV UR17, 0x5 ;  /* 0x0000000500117882 */ /* 0x000fe20000000000 */
[----:B------:R-:W-:Y:S01]  /*0fa0*/  IMAD.IADD R5, R5, 0x1, R0 ;  /* 0x0000000105057824 */ /* 0x000fe200078e0200 */
[----:B------:R-:W-:Y:S01]  /*0fb0*/  CS2R R146, SRZ ;  /* 0x0000000000927805 */ /* 0x000fe2000001ff00 */
[C---:B------:R-:W-:Y:S01]  /*0fc0*/  IMAD R0, R8.reuse, c[0x0][0x1dc], R6 ;  /* 0x0000770008007a24 */ /* 0x040fe200078e0206 */
[----:B------:R-:W-:Y:S01]  /*0fd0*/  CS2R R144, SRZ ;  /* 0x0000000000907805 */ /* 0x000fe2000001ff00 */
[----:B------:R-:W-:Y:S01]  /*0fe0*/  IMAD.WIDE.U32 R6, R8, c[0x0][0x1d8], R4 ;  /* 0x0000760008067a25 */ /* 0x000fe200078e0004 */
[----:B------:R-:W-:Y:S01]  /*0ff0*/  SHF.R.S32.HI R5, RZ, 0x1f, R11 ;  /* 0x0000001fff057819 */ /* 0x000fe2000001140b */
[----:B------:R-:W-:Y:S01]  /*1000*/  CS2R R142, SRZ ;  /* 0x00000000008e7805 */ /* 0x000fe2000001ff00 */
[----:B------:R-:W-:Y:S01]  /*1010*/  CS2R R140, SRZ ;  /* 0x00000000008c7805 */ /* 0x000fe2000001ff00 */
[----:B------:R-:W-:Y:S01]  /*1020*/  IMAD.IADD R0, R7, 0x1, R0 ;  /* 0x0000000107007824 */ /* 0x000fe200078e0200 */
[----:B------:R-:W-:Y:S01]  /*1030*/  LEA R4, P0, R6, c[0x0][0x1c0], 0x1 ;  /* 0x0000700006047a11 */ /* 0x000fe200078008ff */
[----:B------:R-:W-:Y:S01]  /*1040*/  IMAD.SHL.U32 R7, R43, 0x40, RZ ;  /* 0x000000402b077824 */ /* 0x000fe200078e00ff */
[----:B------:R-:W-:Y:S01]  /*1050*/  LEA.HI.X.SX32 R21, R12, R5, 0x1, P1 ;  /* 0x000000050c157211 */ /* 0x000fe200008f0eff */
[----:B------:R-:W-:Y:S01]  /*1060*/  IMAD.MOV.U32 R148, RZ, RZ, 0x20 ;  /* 0x00000020ff947424 */ /* 0x000fe200078e00ff */
[----:B------:R-:W-:Y:S01]  /*1070*/  LEA.HI.X R5, R6, c[0x0][0x1c4], R0, 0x1, P0 ;  /* 0x0000710006057a11 */ /* 0x000fe200000f0c00 */
[----:B------:R-:W-:Y:S01]  /*1080*/  IMAD.SHL.U32 R6, R11, 0x100, RZ ;  /* 0x000001000b067824 */ /* 0x000fe200078e00ff */
[-C--:B------:R-:W-:Y:S01]  /*1090*/  LEA.HI R0, R31, R85.reuse, RZ, 0x6 ;  /* 0x000000551f007211 */ /* 0x080fe200078f30ff */
[----:B------:R-:W-:Y:S01]  /*10a0*/  CS2R R138, SRZ ;  /* 0x00000000008a7805 */ /* 0x000fe2000001ff00 */
[----:B------:R-:W-:Y:S01]  /*10b0*/  SHF.R.S32.HI R11, RZ, 0x1f, R85 ;  /* 0x0000001fff0b7819 */ /* 0x000fe20000011455 */
[----:B------:R-:W-:Y:S01]  /*10c0*/  CS2R R136, SRZ ;  /* 0x0000000000887805 */ /* 0x000fe2000001ff00 */
[----:B------:R-:W-:Y:S01]  /*10d0*/  SHF.R.S32.HI R26, RZ, 0x6, R0 ;  /* 0x00000006ff1a7819 */ /* 0x000fe20000011400 */
[----:B------:R-:W-:Y:S01]  /*10e0*/  CS2R R134, SRZ ;  /* 0x0000000000867805 */ /* 0x000fe2000001ff00 */
[----:B------:R-:W-:Y:S01]  /*10f0*/  LOP3.LUT R0, R7, 0x1c0, RZ, 0xc0, !PT ;  /* 0x000001c007007812 */ /* 0x000fe200078ec0ff */
[----:B------:R-:W-:Y:S01]  /*1100*/  CS2R R132, SRZ ;  /* 0x0000000000847805 */ /* 0x000fe2000001ff00 */
[----:B------:R-:W-:Y:S01]  /*1110*/  IADD3 R24, P1, R6, R85, RZ ;  /* 0x0000005506187210 */ /* 0x000fe20007f3e0ff */
[----:B------:R-:W-:Y:S01]  /*1120*/  IMAD.SHL.U32 R39, R26, 0x200, RZ ;  /* 0x000002001a277824 */ /* 0x000fe200078e00ff */
[----:B------:R-:W-:Y:S01]  /*1130*/  LOP3.LUT R7, R0, 0x38, R2, 0xf8, !PT ;  /* 0x0000003800077812 */ /* 0x000fe200078ef802 */
[----:B------:R-:W-:Y:S01]  /*1140*/  CS2R R130, SRZ ;  /* 0x0000000000827805 */ /* 0x000fe2000001ff00 */
[----:B------:R-:W-:Y:S01]  /*1150*/  SHF.R.U32.HI R0, RZ, 0x3, R0 ;  /* 0x00000003ff007819 */ /* 0x000fe20000011600 */
[----:B------:R-:W-:Y:S01]  /*1160*/  CS2R R128, SRZ ;  /* 0x0000000000807805 */ /* 0x000fe2000001ff00 */
[----:B------:R-:W-:Y:S01]  /*1170*/  LEA.HI.X.SX32 R25, R6, R11, 0x1, P1 ;  /* 0x0000000b06197211 */ /* 0x000fe200008f0eff */
[----:B------:R-:W-:Y:S01]  /*1180*/  CS2R R126, SRZ ;  /* 0x00000000007e7805 */ /* 0x000fe2000001ff00 */
[----:B------:R-:W-:Y:S01]  /*1190*/  LEA.HI.X.SX32 R11, R13, R17, 0x1, P2 ;  /* 0x000000110d0b7211 */ /* 0x000fe200010f0eff */
[----:B------:R-:W-:Y:S01]  /*11a0*/  CS2R R124, SRZ ;  /* 0x00000000007c7805 */ /* 0x000fe2000001ff00 */
[----:B------:R-:W-:Y:S01]  /*11b0*/  LOP3.LUT R6, R39, R7, R0, 0xf6, !PT ;  /* 0x0000000727067212 */ /* 0x000fe200078ef600 */
[----:B------:R-:W-:Y:S01]  /*11c0*/  IMAD.WIDE.U32 R24, R84, c[0x0][0x238], R24 ;  /* 0x00008e0054187a25 */ /* 0x000fe200078e0018 */
[----:B------:R-:W-:Y:S01]  /*11d0*/  IADD3 R0, -R43, UR14, RZ ;  /* 0x0000000e2b007c10 */ /* 0x000fe2000fffe1ff */
[----:B------:R-:W-:Y:S01]  /*11e0*/  CS2R R122, SRZ ;  /* 0x00000000007a7805 */ /* 0x000fe2000001ff00 */
[----:B------:R-:W-:Y:S01]  /*11f0*/  ISETP.GE.AND P2, PT, R2, c[0x0][0x1cc], PT ;  /* 0x0000730002007a0c */ /* 0x000fe20003f46270 */
[----:B------:R-:W-:Y:S01]  /*1200*/  IMAD.SHL.U32 R42, R6, 0x2, RZ ;  /* 0x00000002062a7824 */ /* 0x000fe200078e00ff */
[----:B------:R-:W-:Y:S01]  /*1210*/  LEA R12, P0, R18, R4, 0x6 ;  /* 0x00000004120c7211 */ /* 0x000fe200078030ff */
[----:B------:R-:W-:Y:S01]  /*1220*/  CS2R R120, SRZ ;  /* 0x0000000000787805 */ /* 0x000fe2000001ff00 */
[----:B------:R-:W-:Y:S01]  /*1230*/  ISETP.LT.OR P1, PT, R0, 0x1, P2 ;  /* 0x000000010000780c */ /* 0x000fe20001721670 */
[----:B------:R-:W-:Y:S01]  /*1240*/  CS2R R118, SRZ ;  /* 0x0000000000767805 */ /* 0x000fe2000001ff00 */
[----:B------:R-:W-:Y:S01]  /*1250*/  LEA.HI.X R13, R18, R5, R27, 0x6, P0 ;  /* 0x00000005120d7211 */ /* 0x000fe200000f341b */
[----:B------:R-:W-:Y:S01]  /*1260*/  STL [R1+0x50], R42 ;  /* 0x0000502a01007387 */ /* 0x000fe20000100800 */
[----:B------:R-:W-:Y:S01]  /*1270*/  ISETP.LT.OR P0, PT, R0, 0x1, P4 ;  /* 0x000000010000780c */ /* 0x000fe20002701670 */
[----:B------:R-:W-:Y:S01]  /*1280*/  CS2R R116, SRZ ;  /* 0x0000000000747805 */ /* 0x000fe2000001ff00 */
[----:B------:R-:W-:Y:S01]  /*1290*/  SHF.R.S32.HI R18, RZ, 0x4, R40 ;  /* 0x00000004ff127819 */ /* 0x000fe20000011428 */
[----:B------:R-:W-:Y:S01]  /*12a0*/  CS2R R114, SRZ ;  /* 0x0000000000727805 */ /* 0x000fe2000001ff00 */
[----:B------:R-:W-:Y:S01]  /*12b0*/  SHF.R.S32.HI R7, RZ, 0x1f, R30 ;  /* 0x0000001fff077819 */ /* 0x000fe2000001141e */
[----:B------:R-:W-:Y:S01]  /*12c0*/  CS2R R112, SRZ ;  /* 0x0000000000707805 */ /* 0x000fe2000001ff00 */
[----:B------:R-:W-:Y:S01]  /*12d0*/  LEA.HI R6, R40, R18, RZ, 0x1 ;  /* 0x0000001228067211 */ /* 0x000fe200078f08ff */
[----:B------:R-:W-:Y:S01]  /*12e0*/  CS2R R110, SRZ ;  /* 0x00000000006e7805 */ /* 0x000fe2000001ff00 */
[----:B------:R-:W-:Y:S01]  /*12f0*/  LEA.HI R7, R7, R29, RZ, 0x3 ;  /* 0x0000001d07077211 */ /* 0x000fe200078f18ff */
[----:B------:R-:W-:Y:S01]  /*1300*/  @!PT LDS RZ, [RZ] ;  /* 0x00000000fffff984 */ /* 0x000fe20000000800 */
[----:B------:R-:W-:Y:S01]  /*1310*/  @!PT LDS RZ, [RZ] ;  /* 0x00000000fffff984 */ /* 0x000fe20000000800 */
[----:B------:R-:W-:Y:S01]  /*1320*/  @!PT LDS RZ, [RZ] ;  /* 0x00000000fffff984 */ /* 0x000fe20000000800 */
[----:B------:R1:W-:Y:S01]  /*1330*/  LDGSTS.E.BYPASS.LTC128B.128 [R42+0x8080], [R4.64], !P1 ;  /* 0x08080000042a7fae */ /* 0x0003e2000c901d4a */
[----:B------:R-:W-:Y:S01]  /*1340*/  ISETP.GE.AND P1, PT, R15, 0x1, PT ;  /* 0x000000010f00780c */ /* 0x000fe20003f26270 */
[----:B------:R-:W-:Y:S01]  /*1350*/  CS2R R108, SRZ ;  /* 0x00000000006c7805 */ /* 0x000fe2000001ff00 */
[----:B------:R-:W-:Y:S01]  /*1360*/  ISETP.GE.AND P1, PT, R33, c[0x0][0x1cc], PT ;  /* 0x0000730021007a0c */ /* 0x000fe20003f26270 */
[----:B------:R1:W-:Y:S01]  /*1370*/  LDGSTS.E.BYPASS.LTC128B.128 [R42+0xa080], [R4.64+0x80], !P0 ;  /* 0x0a080080042a7fae */ /* 0x0003e2000c101d4a */
[----:B------:R-:W-:Y:S01]  /*1380*/  LOP3.LUT R15, R6, 0xfffffffe, RZ, 0xc0, !PT ;  /* 0xfffffffe060f7812 */ /* 0x000fe200078ec0ff */
[----:B------:R-:W-:Y:S01]  /*1390*/  IMAD R6, R16, c[0x0][0x1b0], RZ ;  /* 0x00006c0010067a24 */ /* 0x000fe200078e02ff */
[C---:B------:R-:W-:Y:S01]  /*13a0*/  ISETP.LT.OR P5, PT, R0.reuse, 0x1, P3 ;  /* 0x000000010000780c */ /* 0x040fe20001fa1670 */
[----:B------:R-:W-:Y:S01]  /*13b0*/  CS2R R106, SRZ ;  /* 0x00000000006a7805 */ /* 0x000fe2000001ff00 */
[----:B------:R-:W-:Y:S01]  /*13c0*/  ISETP.LT.OR P0, PT, R0, 0x1, P1 ;  /* 0x000000010000780c */ /* 0x000fe20000f01670 */
[C---:B------:R-:W-:Y:S01]  /*13d0*/  IMAD R16, R10.reuse, c[0x0][0x1b4], R6 ;  /* 0x00006d000a107a24 */ /* 0x040fe200078e0206 */
[----:B------:R-:W-:Y:S01]  /*13e0*/  LOP3.LUT R17, R7, 0xfffffff8, RZ, 0xc0, !PT ;  /* 0xfffffff807117812 */ /* 0x000fe200078ec0ff */
[----:B------:R-:W-:Y:S01]  /*13f0*/  IMAD.WIDE.U32 R6, R10, c[0x0][0x1b0], R2 ;  /* 0x00006c000a067a25 */ /* 0x000fe200078e0002 */
[C---:B------:R-:W-:Y:S01]  /*1400*/  ISETP.LT.OR P4, PT, R0.reuse, 0x21, P4 ;  /* 0x000000210000780c */ /* 0x040fe20002781670 */
[----:B------:R-:W-:Y:S01]  /*1410*/  CS2R R104, SRZ ;  /* 0x0000000000687805 */ /* 0x000fe2000001ff00 */
[C---:B------:R-:W-:Y:S01]  /*1420*/  ISETP.LT.OR P3, PT, R0.reuse, 0x21, P3 ;  /* 0x000000210000780c */ /* 0x040fe20001f61670 */
[C---:B------:R-:W-:Y:S01]  /*1430*/  IMAD R10, R11.reuse, c[0x0][0x178], RZ ;  /* 0x00005e000b0a7a24 */ /* 0x040fe200078e02ff */
[----:B------:R-:W-:Y:S01]  /*1440*/  ISETP.LT.OR P1, PT, R0, 0x21, P1 ;  /* 0x000000210000780c */ /* 0x000fe20000f21670 */
[----:B------:R-:W-:Y:S01]  /*1450*/  IMAD R11, R11, c[0x0][0x208], RZ ;  /* 0x000082000b0b7a24 */ /* 0x000fe200078e02ff */
[----:B------:R-:W-:Y:S01]  /*1460*/  CS2R R102, SRZ ;  /* 0x0000000000667805 */ /* 0x000fe2000001ff00 */
[----:B------:R-:W-:Y:S01]  /*1470*/  IMAD.IADD R27, R18, 0x1, -R15 ;  /* 0x00000001121b7824 */ /* 0x000fe200078e0a0f */
[----:B------:R1:W-:Y:S01]  /*1480*/  LDGSTS.E.BYPASS.LTC128B.128 [R42+0xc080], [R4.64+0x100], !P5 ;  /* 0x0c080100042a7fae */ /* 0x0003e2000e901d4a */
[----:B------:R-:W-:Y:S01]  /*1490*/  IMAD.IADD R15, R29, 0x1, -R17 ;  /* 0x000000011d0f7824 */ /* 0x000fe200078e0a11 */
[----:B------:R-:W-:Y:S01]  /*14a0*/  CS2R R100, SRZ ;  /* 0x0000000000647805 */ /* 0x000fe2000001ff00 */
[----:B------:R-:W-:Y:S01]  /*14b0*/  IMAD.IADD R7, R7, 0x1, R16 ;  /* 0x0000000107077824 */ /* 0x000fe200078e0210 */
[----:B------:R1:W-:Y:S01]  /*14c0*/  LDGSTS.E.BYPASS.LTC128B.128 [R42+0xe080], [R4.64+0x180], !P0 ;  /* 0x0e080180042a7fae */ /* 0x0003e2000c101d4a */
[----:B------:R-:W-:Y:S01]  /*14d0*/  IMAD R18, R14, c[0x0][0x17c], R10 ;  /* 0x00005f000e127a24 */ /* 0x000fe200078e020a */
[----:B------:R-:W-:Y:S01]  /*14e0*/  ISETP.LT.OR P0, PT, R0, 0x21, P2 ;  /* 0x000000210000780c */ /* 0x000fe20001701670 */
[C---:B------:R-:W-:Y:S01]  /*14f0*/  IMAD R29, R14.reuse, c[0x0][0x20c], R11 ;  /* 0x000083000e1d7a24 */ /* 0x040fe200078e020b */
[----:B------:R-:W-:Y:S01]  /*1500*/  LOP3.LUT P5, RZ, R15, 0x4, RZ, 0xc0, !PT ;  /* 0x000000040fff7812 */ /* 0x000fe200078ac0ff */
[C-C-:B------:R-:W-:Y:S01]  /*1510*/  IMAD.WIDE.U32 R10, R14.reuse, c[0x0][0x178], R2.reuse ;  /* 0x00005e000e0a7a25 */ /* 0x140fe200078e0002 */
[----:B------:R-:W-:Y:S01]  /*1520*/  ISETP.GE.AND P2, PT, R35, c[0x0][0x19c], PT ;  /* 0x0000670023007a0c */ /* 0x000fe20003f46270 */
[----:B------:R-:W-:Y:S01]  /*1530*/  CS2R R98, SRZ ;  /* 0x0000000000627805 */ /* 0x000fe2000001ff00 */
[----:B------:R-:W-:Y:S01]  /*1540*/  CS2R R96, SRZ ;  /* 0x0000000000607805 */ /* 0x000fe2000001ff00 */
[----:B------:R-:W-:Y:S01]  /*1550*/  IMAD.WIDE.U32 R16, R14, c[0x0][0x208], R2 ;  /* 0x000082000e107a25 */ /* 0x000fe200078e0002 */
[----:B------:R-:W-:Y:S01]  /*1560*/  CS2R R94, SRZ ;  /* 0x00000000005e7805 */ /* 0x000fe2000001ff00 */
[----:B------:R-:W-:Y:S01]  /*1570*/  CS2R R92, SRZ ;  /* 0x00000000005c7805 */ /* 0x000fe2000001ff00 */
[----:B------:R-:W-:Y:S01]  /*1580*/  CS2R R90, SRZ ;  /* 0x00000000005a7805 */ /* 0x000fe2000001ff00 */
[----:B------:R-:W-:Y:S01]  /*1590*/  IMAD.SHL.U32 R3, R15, 0x40, RZ ;  /* 0x000000400f037824 */ /* 0x000fe200078e00ff */
[----:B------:R-:W-:Y:S01]  /*15a0*/  CS2R R88, SRZ ;  /* 0x0000000000587805 */ /* 0x000fe2000001ff00 */
[----:B------:R-:W-:Y:S01]  /*15b0*/  IMAD R14, R22, c[0x0][0x1b8], RZ ;  /* 0x00006e00160e7a24 */ /* 0x000fe200078e02ff */
[----:B------:R2:W-:Y:S01]  /*15c0*/  LDGSTS.E.BYPASS.LTC128B.128 [R42+0x9080], [R12.64], !P0 ;  /* 0x090800000c2a7fae */ /* 0x0005e2000c101d4a */
[----:B------:R-:W-:Y:S01]  /*15d0*/  CS2R R82, SRZ ;  /* 0x0000000000527805 */ /* 0x000fe2000001ff00 */
[----:B------:R-:W-:Y:S01]  /*15e0*/  LOP3.LUT R3, R3, 0x1c0, RZ, 0xc0, !PT ;  /* 0x000001c003037812 */ /* 0x000fe200078ec0ff */
[C---:B------:R-:W-:Y:S01]  /*15f0*/  IMAD R14, R19.reuse, c[0x0][0x1bc], R14 ;  /* 0x00006f00130e7a24 */ /* 0x040fe200078e020e */
[----:B------:R2:W-:Y:S01]  /*1600*/  LDGSTS.E.BYPASS.LTC128B.128 [R42+0xb080], [R12.64+0x80], !P4 ;  /* 0x0b0800800c2a7fae */ /* 0x0005e2000e101d4a */
[----:B------:R-:W-:Y:S01]  /*1610*/  CS2R R80, SRZ ;  /* 0x0000000000507805 */ /* 0x000fe2000001ff00 */
[----:B------:R-:W-:Y:S01]  /*1620*/  CS2R R78, SRZ ;  /* 0x00000000004e7805 */ /* 0x000fe2000001ff00 */
[----:B------:R-:W-:Y:S01]  /*1630*/  CS2R R76, SRZ ;  /* 0x00000000004c7805 */ /* 0x000fe2000001ff00 */
[----:B------:R2:W-:Y:S01]  /*1640*/  LDGSTS.E.BYPASS.LTC128B.128 [R42+0xd080], [R12.64+0x100], !P3 ;  /* 0x0d0801000c2a7fae */ /* 0x0005e2000d901d4a */
[----:B------:R-:W-:Y:S01]  /*1650*/  ISETP.LT.OR P3, PT, R0, 0x1, P2 ;  /* 0x000000010000780c */ /* 0x000fe20001761670 */
[----:B------:R-:W-:Y:S01]  /*1660*/  CS2R R74, SRZ ;  /* 0x00000000004a7805 */ /* 0x000fe2000001ff00 */
[----:B-1----:R-:W-:Y:S01]  /*1670*/  IMAD.WIDE.U32 R4, R19, c[0x0][0x1b8], R6 ;  /* 0x00006e0013047a25 */ /* 0x002fe200078e0006 */
[----:B------:R2:W-:Y:S01]  /*1680*/  LDGSTS.E.BYPASS.LTC128B.128 [R42+0xf080], [R12.64+0x180], !P1 ;  /* 0x0f0801800c2a7fae */ /* 0x0005e2000c901d4a */
[----:B------:R-:W-:Y:S01]  /*1690*/  ISETP.GE.AND P1, PT, R34, c[0x0][0x19c], PT ;  /* 0x0000670022007a0c */ /* 0x000fe20003f26270 */
[----:B------:R-:W-:Y:S01]  /*16a0*/  CS2R R72, SRZ ;  /* 0x0000000000487805 */ /* 0x000fe2000001ff00 */
[----:B------:R-:W-:Y:S01]  /*16b0*/  IMAD.SHL.U32 R6, R26, 0x8, RZ ;  /* 0x000000081a067824 */ /* 0x000fe200078e00ff */
[----:B------:R-:W0:Y:S01]  /*16c0*/  LDGDEPBAR ;  /* 0x00000000000079af */ /* 0x000e220000000000 */
[----:B------:R-:W-:Y:S01]  /*16d0*/  IMAD.IADD R7, R11, 0x1, R18 ;  /* 0x000000010b077824 */ /* 0x000fe200078e0212 */
[----:B------:R-:W-:Y:S01]  /*16e0*/  SHF.R.U32.HI R11, RZ, 0x3, R3 ;  /* 0x00000003ff0b7819 */ /* 0x000fe20000011603 */
[----:B------:R-:W-:Y:S01]  /*16f0*/  IMAD.IADD R5, R5, 0x1, R14 ;  /* 0x0000000105057824 */ /* 0x000fe200078e020e */
[----:B------:R-:W-:Y:S01]  /*1700*/  LOP3.LUT R31, R6, 0x18, RZ, 0xc0, !PT ;  /* 0x00000018061f7812 */ /* 0x000fe200078ec0ff */
[----:B------:R-:W-:Y:S01]  /*1710*/  IMAD.MOV.U32 R6, RZ, RZ, R10 ;  /* 0x000000ffff067224 */ /* 0x000fe200078e000a */
[----:B------:R-:W-:Y:S01]  /*1720*/  LEA.HI R10, R38, R36, RZ, 0x1 ;  /* 0x00000024260a7211 */ /* 0x000fe200078f08ff */
[----:B------:R-:W-:Y:S01]  /*1730*/  IMAD R14, R41, c[0x0][0x180], RZ ;  /* 0x00006000290e7a24 */ /* 0x000fe200078e02ff */
[----:B------:R-:W-:Y:S01]  /*1740*/  LOP3.LUT R18, R11, R3, R31, 0x1e, !PT ;  /* 0x000000030b127212 */ /* 0x000fe200078e1e1f */
[----:B------:R-:W-:Y:S01]  /*1750*/  IMAD R3, R9, c[0x0][0x1a8], RZ ;  /* 0x00006a0009037a24 */ /* 0x000fe200078e02ff */
[----:B------:R-:W-:Y:S01]  /*1760*/  CS2R R70, SRZ ;  /* 0x0000000000467805 */ /* 0x000fe2000001ff00 */
[----:B------:R-:W-:Y:S01]  /*1770*/  IMAD R14, R84, c[0x0][0x184], R14 ;  /* 0x00006100540e7a24 */ /* 0x000fe200078e020e */
[----:B------:R-:W-:Y:S01]  /*1780*/  CS2R R68, SRZ ;  /* 0x0000000000447805 */ /* 0x000fe2000001ff00 */
[----:B------:R-:W-:Y:S01]  /*1790*/  IMAD R15, R8, c[0x0][0x1ac], R3 ;  /* 0x00006b00080f7a24 */ /* 0x000fe200078e0203 */
[----:B------:R-:W-:Y:S01]  /*17a0*/  LOP3.LUT R3, R30, 0x3ffffffc, RZ, 0xc0, !PT ;  /* 0x3ffffffc1e037812 */ /* 0x000fe200078ec0ff */
[----:B------:R-:W-:Y:S01]  /*17b0*/  IMAD.WIDE.U32 R8, R8, c[0x0][0x1a8], R4 ;  /* 0x00006a0008087a25 */ /* 0x000fe200078e0004 */
[----:B------:R-:W-:Y:S01]  /*17c0*/  LOP3.LUT R4, R10, 0xfffffffe, RZ, 0xc0, !PT ;  /* 0xfffffffe0a047812 */ /* 0x000fe200078ec0ff */
[----:B------:R-:W-:Y:S01]  /*17d0*/  CS2R R66, SRZ ;  /* 0x0000000000427805 */ /* 0x000fe2000001ff00 */
[----:B------:R-:W-:Y:S01]  /*17e0*/  CS2R R64, SRZ ;  /* 0x0000000000407805 */ /* 0x000fe2000001ff00 */
[----:B------:R-:W-:Y:S01]  /*17f0*/  IMAD.IADD R5, R85, 0x1, -R3 ;  /* 0x0000000155057824 */ /* 0x000fe200078e0a03 */
[----:B------:R-:W-:Y:S01]  /*1800*/  CS2R R62, SRZ ;  /* 0x00000000003e7805 */ /* 0x000fe2000001ff00 */
[----:B------:R-:W-:Y:S01]  /*1810*/  IMAD.IADD R22, R36, 0x1, -R4 ;  /* 0x0000000124167824 */ /* 0x000fe200078e0a04 */
[----:B------:R-:W-:Y:S01]  /*1820*/  LEA R4, P0, R8, c[0x0][0x190], 0x1 ;  /* 0x0000640008047a11 */ /* 0x000fe200078008ff */
[----:B------:R-:W-:Y:S01]  /*1830*/  IMAD.WIDE.U32 R10, R84, c[0x0][0x180], R6 ;  /* 0x00006000540a7a25 */ /* 0x000fe200078e0006 */
[----:B------:R-:W-:Y:S01]  /*1840*/  CS2R R60, SRZ ;  /* 0x00000000003c7805 */ /* 0x000fe2000001ff00 */
[----:B------:R-:W-:Y:S01]  /*1850*/  CS2R R58, SRZ ;  /* 0x00000000003a7805 */ /* 0x000fe2000001ff00 */
[----:B------:R-:W-:Y:S01]  /*1860*/  CS2R R56, SRZ ;  /* 0x0000000000387805 */ /* 0x000fe2000001ff00 */
[----:B------:R-:W-:Y:S01]  /*1870*/  IMAD.SHL.U32 R32, R22, 0x400, RZ ;  /* 0x0000040016207824 */ /* 0x000fe200078e00ff */
[----:B------:R-:W-:Y:S01]  /*1880*/  CS2R R54, SRZ ;  /* 0x0000000000367805 */ /* 0x000fe2000001ff00 */
[----:B------:R-:W-:Y:S01]  /*1890*/  IMAD.IADD R3, R9, 0x1, R15 ;  /* 0x0000000109037824 */ /* 0x000fe200078e020f */
[----:B------:R-:W-:Y:S01]  /*18a0*/  CS2R R52, SRZ ;  /* 0x0000000000347805 */ /* 0x000fe2000001ff00 */
[----:B------:R-:W-:Y:S01]  /*18b0*/  IMAD.MOV.U32 R19, RZ, RZ, c[0x0][0x1a8] ;  /* 0x00006a00ff137624 */ /* 0x000fe200078e00ff */
[----:B------:R-:W-:Y:S01]  /*18c0*/  CS2R R50, SRZ ;  /* 0x0000000000327805 */ /* 0x000fe2000001ff00 */
[----:B------:R-:W-:Y:S01]  /*18d0*/  IMAD R7, R5, 0x2, R32 ;  /* 0x0000000205077824 */ /* 0x000fe200078e0220 */
[----:B------:R-:W-:Y:S01]  /*18e0*/  LEA.HI.X R5, R8, c[0x0][0x194], R3, 0x1, P0 ;  /* 0x0000650008057a11 */ /* 0x000fe200000f0c03 */
[----:B------:R-:W-:Y:S01]  /*18f0*/  IMAD.IADD R9, R11, 0x1, R14 ;  /* 0x000000010b097824 */ /* 0x000fe200078e020e */
[----:B------:R-:W-:Y:S01]  /*1900*/  LEA R6, P0, R19, R4, 0x6 ;  /* 0x0000000413067211 */ /* 0x000fe200078030ff */
[----:B------:R-:W-:Y:S01]  /*1910*/  IMAD.MOV.U32 R11, RZ, RZ, c[0x0][0x1ac] ;  /* 0x00006b00ff0b7624 */ /* 0x000fe200078e00ff */
[----:B------:R-:W-:Y:S01]  /*1920*/  UISETP.GT.AND UP1, UPT, UR6, -0x1, UPT ;  /* 0xffffffff0600788c */ /* 0x000fe2000bf24270 */
[----:B------:R-:W-:Y:S01]  /*1930*/  IMAD.IADD R3, R7, 0x1, R18 ;  /* 0x0000000107037824 */ /* 0x000fe200078e0212 */
[----:B------:R-:W-:Y:S01]  /*1940*/  SEL R18, R28, RZ, !P6 ;  /* 0x000000ff1c127207 */ /* 0x000fe20007000000 */
[----:B------:R-:W-:Y:S01]  /*1950*/  IMAD.MOV.U32 R8, RZ, RZ, R10 ;  /* 0x000000ffff087224 */ /* 0x000fe200078e000a */
[----:B------:R-:W-:Y:S01]  /*1960*/  LEA.HI.X R7, R19, R5, R11, 0x6, P0 ;  /* 0x0000000513077211 */ /* 0x000fe200000f340b */
[----:B------:R-:W-:Y:S01]  /*1970*/  IMAD.SHL.U32 R10, R3, 0x2, RZ ;  /* 0x00000002030a7824 */ /* 0x000fe200078e00ff */
[----:B------:R-:W-:Y:S01]  /*1980*/  ISETP.GE.AND P0, PT, R2, c[0x0][0x19c], PT ;  /* 0x0000670002007a0c */ /* 0x000fe20003f06270 */
[----:B--2---:R-:W-:Y:S01]  /*1990*/  IMAD R12, R18, c[0x0][0x188], RZ ;  /* 0x00006200120c7a24 */ /* 0x004fe200078e02ff */
[----:B------:R-:W-:Y:S01]  /*19a0*/  SEL R19, R86, RZ, !P6 ;  /* 0x000000ff56137207 */ /* 0x000fe20007000000 */
[----:B------:R-:W-:Y:S01]  /*19b0*/  IMAD.U32 R11, RZ, RZ, UR19 ;  /* 0x00000013ff0b7e24 */ /* 0x000fe2000f8e00ff */
[C---:B------:R-:W-:Y:S01]  /*19c0*/  ISETP.LT.OR P4, PT, R0.reuse, 0x1, P0 ;  /* 0x000000010000780c */ /* 0x040fe20000781670 */
[----:B------:R1:W-:Y:S01]  /*19d0*/  STL [R1+0x64], R10 ;  /* 0x0000640a01007387 */ /* 0x0003e20000100800 */
[----:B------:R-:W-:Y:S01]  /*19e0*/  ISETP.LT.OR P6, PT, R0, 0x21, P0 ;  /* 0x000000210000780c */ /* 0x000fe200007c1670 */
[----:B------:R-:W-:Y:S01]  /*19f0*/  IMAD R12, R19, c[0x0][0x18c], R12 ;  /* 0x00006300130c7a24 */ /* 0x000fe200078e020c */
[----:B------:R-:W-:Y:S01]  /*1a00*/  ISETP.GE.AND P0, PT, R33, c[0x0][0x19c], PT ;  /* 0x0000670021007a0c */ /* 0x000fe20003f06270 */
[----:B------:R-:W-:Y:S01]  /*1a10*/  IMAD.WIDE.U32 R14, R19, c[0x0][0x188], R8 ;  /* 0x00006200130e7a25 */ /* 0x000fe200078e0008 */
[----:B------:R-:W-:Y:S01]  /*1a20*/  IADD3 R3, R10, 0x14180, RZ ;  /* 0x000141800a037810 */ /* 0x000fe20007ffe0ff */
[----:B------:R-:W-:-:S02]  /*1a30*/  CS2R R86, SRZ ;  /* 0x0000000000567805 */ /* 0x000fc4000001ff00 */
[----:B------:R-:W-:Y:S02]  /*1a40*/  IMAD.U32 R11, RZ, RZ, UR5 ;  /* 0x00000005ff0b7e24 */ /* 0x000fe4000f8e00ff */
[----:B------:R-:W-:Y:S02]  /*1a50*/  IMAD.IADD R13, R15, 0x1, R12 ;  /* 0x000000010f0d7824 */ /* 0x000fe400078e020c */
[----:B------:R2:W-:Y:S01]  /*1a60*/  LDGSTS.E.BYPASS.LTC128B.128 [R42+0x80], [R4.64], !P4 ;  /* 0x00080000042a7fae */ /* 0x0005e2000e101d4a */
[C---:B------:R-:W-:Y:S01]  /*1a70*/  ISETP.LT.OR P4, PT, R0.reuse, 0x1, P1 ;  /* 0x000000010000780c */ /* 0x040fe20000f81670 */
[----:B------:R-:W-:Y:S02]  /*1a80*/  IMAD.MOV.U32 R8, RZ, RZ, R16 ;  /* 0x000000ffff087224 */ /* 0x000fe400078e0010 */
[----:B------:R2:W-:Y:S01]  /*1a90*/  LDGSTS.E.BYPASS.LTC128B.128 [R42+0x2080], [R4.64+0x80], !P3 ;  /* 0x02080080042a7fae */ /* 0x0005e2000d901d4a */
[----:B------:R-:W-:Y:S01]  /*1aa0*/  ISETP.LT.OR P3, PT, R0, 0x21, P1 ;  /* 0x000000210000780c */ /* 0x000fe20000f61670 */
[----:B------:R-:W-:-:S02]  /*1ab0*/  IMAD.IADD R9, R17, 0x1, R29 ;  /* 0x0000000111097824 */ /* 0x000fc400078e021d */
[C---:B------:R-:W-:Y:S02]  /*1ac0*/  IMAD R28, R41.reuse, c[0x0][0x270], RZ ;  /* 0x00009c00291c7a24 */ /* 0x040fe400078e02ff */
[C---:B------:R-:W-:Y:S02]  /*1ad0*/  IMAD R29, R41.reuse, c[0x0][0x288], RZ ;  /* 0x0000a200291d7a24 */ /* 0x040fe400078e02ff */
[----:B------:R-:W-:Y:S01]  /*1ae0*/  IMAD R30, R41, c[0x0][0x238], RZ ;  /* 0x00008e00291e7a24 */ /* 0x000fe200078e02ff */
[----:B-1----:R-:W-:Y:S01]  /*1af0*/  IADD3 R10, R10, 0x141c0, RZ ;  /* 0x000141c00a0a7810 */ /* 0x002fe20007ffe0ff */
[----:B------:R2:W-:Y:S01]  /*1b00*/  LDGSTS.E.BYPASS.LTC128B.128 [R42+0x4080], [R4.64+0x100], !P4 ;  /* 0x04080100042a7fae */ /* 0x0005e2000e101d4a */
[----:B------:R-:W-:Y:S01]  /*1b10*/  ISETP.LT.OR P4, PT, R0, 0x1, P0 ;  /* 0x000000010000780c */ /* 0x000fe20000781670 */
[----:B------:R-:W-:Y:S01]  /*1b20*/  IMAD.WIDE.U32 R8, R84, c[0x0][0x210], R8 ;  /* 0x0000840054087a25 */ /* 0x000fe200078e0008 */
[----:B------:R-:W-:Y:S02]  /*1b30*/  @P5 IADD3 R10, R3, -0x40, RZ ;  /* 0xffffffc0030a5810 */ /* 0x000fe40007ffe0ff */
[----:B------:R-:W-:Y:S01]  /*1b40*/  ISETP.LT.OR P5, PT, R0, 0x21, P2 ;  /* 0x000000210000780c */ /* 0x000fe200017a1670 */
[----:B------:R-:W-:Y:S01]  /*1b50*/  IMAD R28, R84, c[0x0][0x274], R28 ;  /* 0x00009d00541c7a24 */ /* 0x000fe200078e021c */
[----:B------:R-:W-:Y:S01]  /*1b60*/  ISETP.LT.OR P2, PT, R0, 0x21, P0 ;  /* 0x000000210000780c */ /* 0x000fe20000741670 */
[----:B------:R1:W-:Y:S01]  /*1b70*/  STL [R1+0x68], R10 ;  /* 0x0000680a01007387 */ /* 0x0003e20000100800 */
[----:B------:R-:W-:-:S02]  /*1b80*/  IMAD.SHL.U32 R0, R23, 0x40, RZ ;  /* 0x0000004017007824 */ /* 0x000fc400078e00ff */
[C---:B------:R-:W-:Y:S01]  /*1b90*/  IMAD R29, R84.reuse, c[0x0][0x28c], R29 ;  /* 0x0000a300541d7a24 */ /* 0x040fe200078e021d */
[----:B------:R3:W-:Y:S01]  /*1ba0*/  STL.64 [R1+0xa0], R14 ;  /* 0x0000a00e01007387 */ /* 0x0007e20000100a00 */
[----:B------:R-:W-:Y:S01]  /*1bb0*/  IMAD R30, R84, c[0x0][0x23c], R30 ;  /* 0x00008f00541e7a24 */ /* 0x000fe200078e021e */
[----:B------:R-:W-:Y:S02]  /*1bc0*/  LOP3.LUT R16, R0, 0x1c0, RZ, 0xc0, !PT ;  /* 0x000001c000107812 */ /* 0x000fe400078ec0ff */
[----:B------:R2:W-:Y:S01]  /*1bd0*/  LDGSTS.E.BYPASS.LTC128B.128 [R42+0x6080], [R4.64+0x180], !P4 ;  /* 0x06080180042a7fae */ /* 0x0005e2000e101d4a */
[----:B------:R-:W-:-:S03]  /*1be0*/  ISETP.GE.AND P4, PT, R2, c[0x0][0x16c], PT ;  /* 0x00005b0002007a0c */ /* 0x000fc60003f86270 */
[----:B------:R4:W-:Y:S01]  /*1bf0*/  LDGSTS.E.BYPASS.LTC128B.128 [R42+0x1080], [R6.64], !P6 ;  /* 0x01080000062a7fae */ /* 0x0009e2000f101d4a */
[----:B------:R-:W-:-:S03]  /*1c00*/  ISETP.GT.AND P6, PT, R85, 0x7, PT ;  /* 0x000000075500780c */ /* 0x000fc60003fc4270 */
[----:B------:R4:W-:Y:S01]  /*1c10*/  LDGSTS.E.BYPASS.LTC128B.128 [R42+0x3080], [R6.64+0x80], !P5 ;  /* 0x03080080062a7fae */ /* 0x0009e2000e901d4a */
[----:B------:R-:W-:-:S03]  /*1c20*/  ISETP.GE.AND P5, PT, R2, c[0x0][0x1fc], PT ;  /* 0x00007f0002007a0c */ /* 0x000fc60003fa6270 */
[----:B------:R4:W-:Y:S04]  /*1c30*/  LDGSTS.E.BYPASS.LTC128B.128 [R42+0x5080], [R6.64+0x100], !P3 ;  /* 0x05080100062a7fae */ /* 0x0009e8000d901d4a */
[----:B------:R4:W-:Y:S01]  /*1c40*/  LDGSTS.E.BYPASS.LTC128B.128 [R42+0x7080], [R6.64+0x180], !P2 ;  /* 0x07080180062a7fae */ /* 0x0009e2000d101d4a */
[----:B-1----:R-:W-:Y:S01]  /*1c50*/  IMAD.U32 R10, RZ, RZ, UR18 ;  /* 0x00000012ff0a7e24 */ /* 0x002fe2000f8e00ff */
[----:B------:R-:W-:Y:S01]  /*1c60*/  ISETP.LT.AND P2, PT, R43, UR4, PT ;  /* 0x000000042b007c0c */ /* 0x000fe2000bf41270 */
[----:B------:R-:W-:Y:S01]  /*1c70*/  ULDC.64 UR4, c[0x0][0x208] ;  /* 0x0000820000047ab9 */ /* 0x000fe20000000a00 */
[----:B------:R-:W0:Y:S01]  /*1c80*/  LDGDEPBAR ;  /* 0x00000000000079af */ /* 0x000e220000000000 */
[----:B------:R-:W-:Y:S01]  /*1c90*/  USHF.L.U64.HI UR5, UR4, UR17, UR5 ;  /* 0x0000001104057299 */ /* 0x000fe20008010205 */
[----:B------:R-:W-:Y:S01]  /*1ca0*/  LEA R3, P1, R10, R14, 0x5 ;  /* 0x0000000e0a037211 */ /* 0x000fe200078228ff */
[----:B------:R-:W-:Y:S01]  /*1cb0*/  USHF.L.U32 UR4, UR4, 0x5, URZ ;  /* 0x0000000504047899 */ /* 0x000fe2000800063f */
[----:B------:R1:W-:Y:S01]  /*1cc0*/  STL [R1+0xb8], R13 ;  /* 0x0000b80d01007387 */ /* 0x0003e20000100800 */
[----:B------:R-:W-:Y:S01]  /*1cd0*/  ISETP.GE.OR P3, PT, R2, c[0x0][0x16c], !P2 ;  /* 0x00005b0002007a0c */ /* 0x000fe20005766670 */
[----:B------:R-:W-:Y:S01]  /*1ce0*/  UIMAD UR5, UR5, UR12, URZ ;  /* 0x0000000c050572a4 */ /* 0x000fe2000f8e023f */
[----:B------:R-:W-:Y:S01]  /*1cf0*/  LEA.HI.X R10, R10, R13, R11, 0x5, P1 ;  /* 0x0000000d0a0a7211 */ /* 0x000fe200008f2c0b */
[----:B--2---:R-:W-:Y:S01]  /*1d00*/  IMAD R4, R27, 0x800, R39 ;  /* 0x000008001b047824 */ /* 0x004fe200078e0227 */
[----:B------:R-:W-:Y:S01]  /*1d10*/  LEA R12, P0, R3, c[0x0][0x160], 0x1 ;  /* 0x00005800030c7a11 */ /* 0x000fe200078008ff */
[----:B------:R-:W-:Y:S01]  /*1d20*/  IMAD R11, R41, c[0x0][0x210], RZ ;  /* 0x00008400290b7a24 */ /* 0x000fe200078e02ff */
[----:B------:R-:W-:Y:S01]  /*1d30*/  LOP3.LUT P1, RZ, R23, 0x4, RZ, 0xc0, !PT ;  /* 0x0000000417ff7812 */ /* 0x000fe2000782c0ff */
[----:B------:R-:W-:Y:S01]  /*1d40*/  UIMAD UR5, UR13, UR4, UR5 ;  /* 0x000000040d0572a4 */ /* 0x000fe2000f8e0205 */
[----:B---3--:R-:W-:-:S04]  /*1d50*/  IMAD.WIDE.U32 R14, R84, c[0x0][0x270], R20 ;  /* 0x00009c00540e7a25 */ /* 0x008fc800078e0014 */
[C---:B------:R-:W-:Y:S02]  /*1d60*/  IMAD R11, R84.reuse, c[0x0][0x214], R11 ;  /* 0x00008500540b7a24 */ /* 0x040fe400078e020b */
[----:B------:R-:W-:-:S04]  /*1d70*/  IMAD.WIDE.U32 R20, R84, c[0x0][0x288], R20 ;  /* 0x0000a20054147a25 */ /* 0x000fc800078e0014 */
[----:B----4-:R-:W-:Y:S01]  /*1d80*/  IMAD.MOV.U32 R7, RZ, RZ, 0x40 ;  /* 0x00000040ff077424 */ /* 0x010fe200078e00ff */
[----:B------:R-:W-:-:S04]  /*1d90*/  DEPBAR.LE SB0, 0x1 ;  /* 0x000080400000791a */ /* 0x000fc80000000000 */
[----:B------:R-:W-:Y:S01]  /*1da0*/  IMAD.IADD R5, R9, 0x1, R11 ;  /* 0x0000000109057824 */ /* 0x000fe200078e020b */
[----:B-1----:R-:W-:Y:S01]  /*1db0*/  LEA.HI.X R13, R3, c[0x0][0x164], R10, 0x1, P0 ;  /* 0x00005900030d7a11 */ /* 0x002fe200000f0c0a */
[----:B------:R-:W-:Y:S01]  /*1dc0*/  BAR.SYNC.DEFER_BLOCKING 0x0 ;  /* 0x0000000000007b1d */ /* 0x000fe20000010000 */
[----:B------:R-:W-:Y:S01]  /*1dd0*/  LOP3.LUT P0, RZ, R23, 0x2, RZ, 0xc0, !PT ;  /* 0x0000000217ff7812 */ /* 0x000fe2000780c0ff */
[----:B------:R-:W-:Y:S01]  /*1de0*/  IMAD.U32 R6, RZ, RZ, UR4 ;  /* 0x00000004ff067e24 */ /* 0x000fe2000f8e00ff */
[----:B------:R-:W-:Y:S01]  /*1df0*/  LOP3.LUT R3, R16, 0x8, R37, 0xf8, !PT ;  /* 0x0000000810037812 */ /* 0x000fe200078ef825 */
[----:B------:R-:W-:Y:S01]  /*1e00*/  IMAD.IADD R9, R15, 0x1, R28 ;  /* 0x000000010f097824 */ /* 0x000fe200078e021c */
[----:B------:R-:W-:Y:S01]  /*1e10*/  SHF.R.U32.HI R23, RZ, 0x3, R16 ;  /* 0x00000003ff177819 */ /* 0x000fe20000011610 */
[----:B------:R-:W-:Y:S01]  /*1e20*/  IMAD.IADD R15, R21, 0x1, R29 ;  /* 0x00000001150f7824 */ /* 0x000fe200078e021d */
[----:B------:R-:W-:Y:S01]  /*1e30*/  SEL R0, R148, 0xffffffe0, !P0 ;  /* 0xffffffe094007807 */ /* 0x000fe20004000000 */
[----:B------:R-:W-:Y:S01]  /*1e40*/  IMAD.IADD R11, R25, 0x1, R30 ;  /* 0x00000001190b7824 */ /* 0x000fe200078e021e */
[----:B------:R-:W-:Y:S01]  /*1e50*/  LOP3.LUT R3, R3, R23, RZ, 0x3c, !PT ;  /* 0x0000001703037212 */ /* 0x000fe200078e3cff */
[----:B------:R-:W-:Y:S01]  /*1e60*/  USHF.R.S32.HI UR4, URZ, 0x1f, UR16 ;  /* 0x0000001f3f047899 */ /* 0x000fe20008011410 */
[----:B------:R-:W-:Y:S01]  /*1e70*/  ISETP.GE.OR P0, PT, R2, c[0x0][0x1fc], !P2 ;  /* 0x00007f0002007a0c */ /* 0x000fe20005706670 */
[----:B------:R-:W-:Y:S01]  /*1e80*/  IMAD.MOV.U32 R10, RZ, RZ, R24 ;  /* 0x000000ffff0a7224 */ /* 0x000fe200078e0018 */
[----:B------:R-:W-:Y:S01]  /*1e90*/  SEL R29, RZ, 0x1, P5 ;  /* 0x00000001ff1d7807 */ /* 0x000fe20002800000 */
[----:B------:R-:W-:Y:S01]  /*1ea0*/  IMAD.IADD R2, R4, 0x1, R3 ;  /* 0x0000000104027824 */ /* 0x000fe200078e0203 */
[----:B------:R-:W-:Y:S01]  /*1eb0*/  P2R R17, PR, RZ, 0x1 ;  /* 0x00000001ff117803 */ /* 0x000fe20000000000 */
[----:B------:R-:W-:Y:S01]  /*1ec0*/  IMAD.MOV.U32 R4, RZ, RZ, R8 ;  /* 0x000000ffff047224 */ /* 0x000fe200078e0008 */
[----:B------:R-:W-:Y:S01]  /*1ed0*/  ISETP.GE.OR P0, PT, R35, c[0x0][0x16c], !P2 ;  /* 0x00005b0023007a0c */ /* 0x000fe20005706670 */
[----:B------:R-:W-:Y:S01]  /*1ee0*/  IMAD.SHL.U32 R49, R2, 0x2, RZ ;  /* 0x0000000202317824 */ /* 0x000fe200078e00ff */
[----:B------:R-:W-:Y:S01]  /*1ef0*/  SEL R2, R7, 0xffffffc0, !P1 ;  /* 0xffffffc007027807 */ /* 0x000fe20004800000 */
[----:B------:R-:W-:Y:S01]  /*1f00*/  IMAD R3, R18, c[0x0][0x218], RZ ;  /* 0x0000860012037a24 */ /* 0x000fe200078e02ff */
[----:B------:R-:W-:Y:S01]  /*1f10*/  ISETP.GE.OR P1, PT, R33, c[0x0][0x16c], !P2 ;  /* 0x00005b0021007a0c */ /* 0x000fe20005726670 */
[C---:B------:R-:W-:Y:S01]  /*1f20*/  IMAD.IADD R48, R49.reuse, 0x1, R0 ;  /* 0x0000000131307824 */ /* 0x040fe200078e0200 */
[----:B------:R-:W-:Y:S01]  /*1f30*/  SHF.R.S32.HI R0, RZ, 0x1f, R26 ;  /* 0x0000001fff007819 */ /* 0x000fe2000001141a */
[----:B------:R-:W-:Y:S01]  /*1f40*/  IMAD.IADD R43, R49, 0x1, R2 ;  /* 0x00000001312b7824 */ /* 0x000fe200078e0202 */
[----:B------:R-:W1:Y:S01]  /*1f50*/  LDSM.16.M88.4 R164, [R49+0x8080] ;  /* 0x0080800031a4783b */ /* 0x000e620000000200 */
[----:B------:R-:W-:Y:S01]  /*1f60*/  IMAD.IADD R41, R2, 0x1, R48 ;  /* 0x0000000102297824 */ /* 0x000fe200078e0230 */
[----:B------:R-:W-:Y:S01]  /*1f70*/  LEA.HI R0, R0, R26, RZ, 0x2 ;  /* 0x0000001a00007211 */ /* 0x000fe200078f10ff */
[C---:B------:R-:W-:Y:S01]  /*1f80*/  IMAD R3, R19.reuse, c[0x0][0x21c], R3 ;  /* 0x0000870013037a24 */ /* 0x040fe200078e0203 */
[----:B------:R-:W2:Y:S01]  /*1f90*/  LDSM.16.M88.4 R168, [R48+0x8080] ;  /* 0x0080800030a8783b */ /* 0x000ea20000000200 */
[----:B------:R-:W-:Y:S01]  /*1fa0*/  IMAD.WIDE.U32 R46, R19, c[0x0][0x218], R4 ;  /* 0x00008600132e7a25 */ /* 0x000fe200078e0004 */
[----:B------:R-:W-:-:S02]  /*1fb0*/  ISETP.NE.AND P5, PT, R17, RZ, PT ;  /* 0x000000ff1100720c */ /* 0x000fc40003fa5270 */
[----:B------:R-:W3:Y:S01]  /*1fc0*/  LDSM.16.M88.4 R172, [R43+0x8080] ;  /* 0x008080002bac783b */ /* 0x000ee20000000200 */
[----:B------:R-:W-:Y:S01]  /*1fd0*/  IMAD.IADD R45, R47, 0x1, R3 ;  /* 0x000000012f2d7824 */ /* 0x000fe200078e0203 */
[----:B------:R-:W-:Y:S01]  /*1fe0*/  LOP3.LUT R3, R0, 0x1ffffffc, RZ, 0xc0, !PT ;  /* 0x1ffffffc00037812 */ /* 0x000fe200078ec0ff */
[----:B------:R-:W-:Y:S01]  /*1ff0*/  IMAD.MOV.U32 R44, RZ, RZ, R46 ;  /* 0x000000ffff2c7224 */ /* 0x000fe200078e002e */
[----:B------:R-:W4:Y:S01]  /*2000*/  LDSM.16.M88.4 R176, [R41+0x8080] ;  /* 0x0080800029b0783b */ /* 0x000f220000000200 */
[----:B------:R-:W-:Y:S01]  /*2010*/  IMAD.MOV.U32 R8, RZ, RZ, R14 ;  /* 0x000000ffff087224 */ /* 0x000fe200078e000e */
[----:B------:R-:W-:Y:S01]  /*2020*/  SEL R30, RZ, 0x1, P4 ;  /* 0x00000001ff1e7807 */ /* 0x000fe20002000000 */
[----:B------:R-:W-:Y:S01]  /*2030*/  IMAD.WIDE.U32 R6, R6, UR12, R44 ;  /* 0x0000000c06067c25 */ /* 0x000fe2000f8e002c */
[----:B------:R-:W1:Y:S01]  /*2040*/  LDSM.16.M88.4 R180, [R49+0xa080] ;  /* 0x00a0800031b4783b */ /* 0x000e620000000200 */
[----:B------:R-:W-:Y:S02]  /*2050*/  ISETP.GE.OR P4, PT, R34, c[0x0][0x1fc], !P2 ;  /* 0x00007f0022007a0c */ /* 0x000fe40005786670 */
[----:B------:R-:W-:Y:S01]  /*2060*/  IMAD.IADD R26, R26, 0x1, -R3 ;  /* 0x000000011a1a7824 */ /* 0x000fe200078e0a03 */
[----:B------:R-:W1:Y:S01]  /*2070*/  LDSM.16.M88.4 R184, [R48+0xa080] ;  /* 0x00a0800030b8783b */ /* 0x000e620000000200 */
[----:B------:R-:W-:Y:S01]  /*2080*/  IADD3 R0, R7, UR5, RZ ;  /* 0x0000000507007c10 */ /* 0x000fe2000fffe0ff */
[----:B------:R-:W-:Y:S01]  /*2090*/  IMAD.MOV.U32 R14, RZ, RZ, R20 ;  /* 0x000000ffff0e7224 */ /* 0x000fe200078e0014 */
[----:B------:R-:W-:Y:S01]  /*20a0*/  UIADD3 UR5, UR15, 0x1, -UR9 ;  /* 0x000000010f057890 */ /* 0x000fe2000fffe809 */
[----:B------:R-:W1:Y:S01]  /*20b0*/  LDSM.16.M88.4 R188, [R43+0xa080] ;  /* 0x00a080002bbc783b */ /* 0x000e620000000200 */
[----:B------:R-:W-:Y:S01]  /*20c0*/  IMAD.WIDE.U32 R150, R19, c[0x0][0x240], R10 ;  /* 0x0000900013967a25 */ /* 0x000fe200078e000a */
[----:B------:R-:W-:-:S02]  /*20d0*/  UIADD3 UR15, UR15, -UR8, URZ ;  /* 0x800000080f0f7290 */ /* 0x000fc4000fffe03f */
        /* <DEDUP_REMOVED lines=10> */
[----:B------:R-:W-:Y:S04]  /*2180*/  STL [R1+0x28], R49 ;  /* 0x0000283101007387 */ /* 0x000fe80000100800 */
[----:B------:R1:W-:Y:S04]  /*2190*/  STL [R1+0x2c], R48 ;  /* 0x00002c3001007387 */ /* 0x0003e80000100800 */
[----:B------:R2:W-:Y:S04]  /*21a0*/  STL.64 [R1+0x98], R46 ;  /* 0x0000982e01007387 */ /* 0x0005e80000100a00 */
[----:B------:R-:W-:Y:S04]  /*21b0*/  STL [R1+0x34], R43 ;  /* 0x0000342b01007387 */ /* 0x000fe80000100800 */
[----:B------:R-:W-:Y:S04]  /*21c0*/  STL [R1+0x30], R41 ;  /* 0x0000302901007387 */ /* 0x000fe80000100800 */
[----:B------:R-:W-:Y:S01]  /*21d0*/  @!PT LDS RZ, [RZ] ;  /* 0x00000000fffff984 */ /* 0x000fe20000000800 */
[----:B------:R-:W-:Y:S01]  /*21e0*/  @!PT LDS RZ, [RZ] ;  /* 0x00000000fffff984 */ /* 0x000fe20000000800 */
[----:B------:R-:W-:Y:S01]  /*21f0*/  @!PT LDS RZ, [RZ] ;  /* 0x00000000fffff984 */ /* 0x000fe20000000800 */
[----:B------:R3:W-:Y:S01]  /*2200*/  LDGSTS.E.BYPASS.LTC128B.128 [R42+0x8080], [R12.64], !P3 ;  /* 0x080800000c2a7fae */ /* 0x0007e2000d901d4a */
[----:B------:R-:W-:-:S03]  /*2210*/  ISETP.GE.OR P3, PT, R34, c[0x0][0x16c], !P2 ;  /* 0x00005b0022007a0c */ /* 0x000fc60005766670 */
[----:B------:R3:W-:Y:S01]  /*2220*/  LDGSTS.E.BYPASS.LTC128B.128 [R42+0x9080], [R12.64+0x80], !P0 ;  /* 0x090800800c2a7fae */ /* 0x0007e2000c101d4a */
[----:B------:R-:W-:-:S03]  /*2230*/  LEA R4, P0, R6, c[0x0][0x1f0], 0x1 ;  /* 0x00007c0006047a11 */ /* 0x000fc600078008ff */
[----:B------:R3:W-:Y:S01]  /*2240*/  STL.64 [R1+0x80], R44 ;  /* 0x0000802c01007387 */ /* 0x0007e20000100a00 */
[----:B------:R-:W-:Y:S01]  /*2250*/  LEA.HI.X R5, R6, c[0x0][0x1f4], R0, 0x1, P0 ;  /* 0x00007d0006057a11 */ /* 0x000fe200000f0c00 */
[C---:B------:R-:W-:Y:S01]  /*2260*/  IMAD R0, R18.reuse, c[0x0][0x278], RZ ;  /* 0x00009e0012007a24 */ /* 0x040fe200078e02ff */
[----:B------:R-:W-:Y:S01]  /*2270*/  ISETP.GE.AND P0, PT, R35, c[0x0][0x16c], PT ;  /* 0x00005b0023007a0c */ /* 0x000fe20003f06270 */
[----:B------:R-:W-:Y:S01]  /*2280*/  IMAD R6, R18, c[0x0][0x290], RZ ;  /* 0x0000a40012067a24 */ /* 0x000fe200078e02ff */
[----:B-1----:R-:W-:Y:S01]  /*2290*/  CS2R R48, SRZ ;  /* 0x0000000000307805 */ /* 0x002fe2000001ff00 */
[----:B------:R-:W-:Y:S01]  /*22a0*/  IMAD R0, R19, c[0x0][0x27c], R0 ;  /* 0x00009f0013007a24 */ /* 0x000fe200078e0200 */
[----:B------:R-:W-:Y:S01]  /*22b0*/  SEL R21, RZ, 0xffffffff, P0 ;  /* 0xffffffffff157807 */ /* 0x000fe20000000000 */
[----:B------:R1:W-:Y:S01]  /*22c0*/  LDGSTS.E.BYPASS.LTC128B.128 [R42+0xa080], [R12.64+0x100], !P3 ;  /* 0x0a0801000c2a7fae */ /* 0x0003e2000d901d4a */
[----:B------:R-:W-:Y:S01]  /*22d0*/  ISETP.GE.AND P0, PT, R33, c[0x0][0x16c], PT ;  /* 0x00005b0021007a0c */ /* 0x000fe20003f06270 */
[----:B------:R-:W-:Y:S01]  /*22e0*/  IMAD R17, R19, c[0x0][0x294], R6 ;  /* 0x0000a50013117a24 */ /* 0x000fe200078e0206 */
[----:B------:R-:W-:Y:S01]  /*22f0*/  ISETP.GE.AND P3, PT, R35, c[0x0][0x1fc], PT ;  /* 0x00007f0023007a0c */ /* 0x000fe20003f66270 */
[----:B------:R1:W-:Y:S01]  /*2300*/  LDGSTS.E.BYPASS.LTC128B.128 [R42+0xb080], [R12.64+0x180], !P1 ;  /* 0x0b0801800c2a7fae */ /* 0x0003e2000c901d4a */
[----:B------:R-:W-:Y:S01]  /*2310*/  SEL R25, RZ, 0x8, P0 ;  /* 0x00000008ff197807 */ /* 0x000fe20000000000 */
[----:B------:R-:W-:Y:S01]  /*2320*/  IMAD.SHL.U32 R6, R22, 0x10, RZ ;  /* 0x0000001016067824 */ /* 0x000fe200078e00ff */
[----:B------:R-:W-:Y:S01]  /*2330*/  ISETP.GE.AND P1, PT, R34, c[0x0][0x16c], PT ;  /* 0x00005b0022007a0c */ /* 0x000fe20003f26270 */
[----:B------:R-:W-:Y:S01]  /*2340*/  IMAD R18, R18, c[0x0][0x240], RZ ;  /* 0x0000900012127a24 */ /* 0x000fe200078e02ff */
[----:B------:R-:W-:Y:S01]  /*2350*/  SEL R20, RZ, 0xffffffff, P3 ;  /* 0xffffffffff147807 */ /* 0x000fe20001800000 */
[----:B--2---:R-:W-:Y:S01]  /*2360*/  CS2R R46, SRZ ;  /* 0x00000000002e7805 */ /* 0x004fe2000001ff00 */
[----:B------:R-:W-:Y:S01]  /*2370*/  SEL R28, RZ, 0x4, P1 ;  /* 0x00000004ff1c7807 */ /* 0x000fe20000800000 */
[----:B------:R-:W-:Y:S01]  /*2380*/  IMAD R18, R19, c[0x0][0x244], R18 ;  /* 0x0000910013127a24 */ /* 0x000fe200078e0212 */
[----:B------:R-:W-:-:S02]  /*2390*/  ISETP.GE.AND P1, PT, R34, c[0x0][0x1fc], PT ;  /* 0x00007f0022007a0c */ /* 0x000fc40003f26270 */
[----:B------:R-:W-:Y:S02]  /*23a0*/  LOP3.LUT R16, R16, 0x10, R6, 0xf8, !PT ;  /* 0x0000001010107812 */ /* 0x000fe400078ef806 */
[----:B------:R-:W-:Y:S01]  /*23b0*/  SEL R24, RZ, 0x4, P1 ;  /* 0x00000004ff187807 */ /* 0x000fe20000800000 */
[----:B---3--:R-:W-:Y:S01]  /*23c0*/  IMAD.WIDE.U32 R44, R19, c[0x0][0x278], R8 ;  /* 0x00009e00132c7a25 */ /* 0x008fe200078e0008 */
[----:B------:R-:W-:Y:S02]  /*23d0*/  ISETP.GE.OR P1, PT, R35, c[0x0][0x1fc], !P2 ;  /* 0x00007f0023007a0c */ /* 0x000fe40005726670 */
[----:B------:R-:W-:Y:S01]  /*23e0*/  ISETP.GE.OR P3, PT, R33, c[0x0][0x1fc], !P2 ;  /* 0x00007f0021007a0c */ /* 0x000fe20005766670 */
[----:B------:R-:W-:Y:S01]  /*23f0*/  IMAD.IADD R39, R45, 0x1, R0 ;  /* 0x000000012d277824 */ /* 0x000fe200078e0200 */
[----:B------:R-:W-:Y:S01]  /*2400*/  @!P6 IADD3 R0, P0, R44, UR16, RZ ;  /* 0x000000102c00ec10 */ /* 0x000fe2000ff1e0ff */
[----:B------:R2:W-:Y:S01]  /*2410*/  STL.64 [R1+0x90], R44 ;  /* 0x0000902c01007387 */ /* 0x0005e20000100a00 */
[----:B------:R-:W-:-:S02]  /*2420*/  CS2R R34, SRZ ;  /* 0x0000000000227805 */ /* 0x000fc4000001ff00 */
[----:B------:R-:W-:Y:S01]  /*2430*/  @!P6 IADD3.X R3, R39, UR4, RZ, P0, !PT ;  /* 0x000000042703ec10 */ /* 0x000fe200087fe4ff */
[----:B------:R3:W-:Y:S01]  /*2440*/  STL [R1+0xb0], R39 ;  /* 0x0000b02701007387 */ /* 0x0007e20000100800 */
[----:B------:R-:W-:Y:S01]  /*2450*/  @!P6 LEA R8, P0, R0, c[0x0][0x258], 0x2 ;  /* 0x000096000008ea11 */ /* 0x000fe200078010ff */
[----:B-1----:R-:W-:-:S03]  /*2460*/  IMAD.SHL.U32 R13, R27, 0x20, RZ ;  /* 0x000000201b0d7824 */ /* 0x002fc600078e00ff */
[----:B------:R-:W-:Y:S02]  /*2470*/  @!P6 LEA.HI.X R9, R0, c[0x0][0x25c], R3, 0x2, P0 ;  /* 0x000097000009ea11 */ /* 0x000fe400000f1403 */
[----:B------:R-:W-:Y:S02]  /*2480*/  LOP3.LUT R0, R38, 0xffffffe0, RZ, 0xc0, !PT ;  /* 0xffffffe026007812 */ /* 0x000fe400078ec0ff */
[----:B------:R-:W-:Y:S02]  /*2490*/  LOP3.LUT R3, R40, 0xfffffff0, RZ, 0xc0, !PT ;  /* 0xfffffff028037812 */ /* 0x000fe400078ec0ff */
[----:B------:R-:W-:Y:S01]  /*24a0*/  ISETP.GE.AND P0, PT, R33, c[0x0][0x1fc], PT ;  /* 0x00007f0021007a0c */ /* 0x000fe20003f06270 */
[C---:B------:R-:W-:Y:S01]  /*24b0*/  IMAD.IADD R0, R85.reuse, 0x1, -R0 ;  /* 0x0000000155007824 */ /* 0x040fe200078e0a00 */
[----:B------:R-:W-:Y:S01]  /*24c0*/  CS2R R40, SRZ ;  /* 0x0000000000287805 */ /* 0x000fe2000001ff00 */
[----:B------:R-:W-:-:S03]  /*24d0*/  IMAD.IADD R3, R85, 0x1, -R3 ;  /* 0x0000000155037824 */ /* 0x000fc600078e0a03 */
[----:B------:R-:W-:Y:S02]  /*24e0*/  SHF.R.S32.HI R7, RZ, 0x1f, R0 ;  /* 0x0000001fff077819 */ /* 0x000fe40000011400 */
[----:B------:R-:W-:Y:S02]  /*24f0*/  SHF.R.S32.HI R12, RZ, 0x1f, R3 ;  /* 0x0000001fff0c7819 */ /* 0x000fe40000011403 */
[----:B------:R-:W-:Y:S02]  /*2500*/  LEA.HI R7, R7, R0, RZ, 0x2 ;  /* 0x0000000007077211 */ /* 0x000fe400078f10ff */
[----:B------:R-:W-:Y:S01]  /*2510*/  LEA.HI R12, R12, R3, RZ, 0x3 ;  /* 0x000000030c0c7211 */ /* 0x000fe200078f18ff */
[----:B--2---:R-:W-:Y:S01]  /*2520*/  IMAD.WIDE.U32 R44, R19, c[0x0][0x290], R14 ;  /* 0x0000a400132c7a25 */ /* 0x004fe200078e000e */
[----:B------:R-:W-:Y:S01]  /*2530*/  LEA.HI.SX32 R6, R7, R6, 0x1e ;  /* 0x0000000607067211 */ /* 0x000fe200078ff2ff */
[----:B---3--:R-:W-:Y:S01]  /*2540*/  CS2R R38, SRZ ;  /* 0x0000000000267805 */ /* 0x008fe2000001ff00 */
[----:B------:R-:W-:Y:S01]  /*2550*/  LOP3.LUT R10, R12, 0xfffffff8, RZ, 0xc0, !PT ;  /* 0xfffffff80c0a7812 */ /* 0x000fe200078ec0ff */
[----:B------:R-:W-:Y:S01]  /*2560*/  IMAD.IADD R17, R45, 0x1, R17 ;  /* 0x000000012d117824 */ /* 0x000fe200078e0211 */
[----:B------:R-:W-:Y:S01]  /*2570*/  LOP3.LUT R11, R7, 0x7ffffffc, RZ, 0xc0, !PT ;  /* 0x7ffffffc070b7812 */ /* 0x000fe200078ec0ff */
[----:B------:R-:W-:Y:S01]  /*2580*/  STL.64 [R1+0x88], R44 ;  /* 0x0000882c01007387 */ /* 0x000fe20000100a00 */
[----:B------:R-:W-:Y:S01]  /*2590*/  IMAD.SHL.U32 R7, R21, 0x2, RZ ;  /* 0x0000000215077824 */ /* 0x000fe200078e00ff */
[----:B------:R-:W-:Y:S01]  /*25a0*/  LOP3.LUT R14, R31, 0x20, R13, 0xf8, !PT ;  /* 0x000000201f0e7812 */ /* 0x000fe200078ef80d */
[----:B------:R-:W-:Y:S01]  /*25b0*/  IMAD.IADD R3, R3, 0x1, -R10 ;  /* 0x0000000103037824 */ /* 0x000fe200078e0a0a */
[----:B------:R-:W-:Y:S01]  /*25c0*/  STL.64 [R1+0xa8], R150 ;  /* 0x0000a89601007387 */ /* 0x000fe20000100a00 */
[----:B------:R-:W-:Y:S01]  /*25d0*/  IMAD.IADD R10, R0, 0x1, -R11 ;  /* 0x00000001000a7824 */ /* 0x000fe200078e0a0b */
[----:B------:R-:W-:Y:S01]  /*25e0*/  LOP3.LUT R0, R16, 0x8, R37, 0xf8, !PT ;  /* 0x0000000810007812 */ /* 0x000fe200078ef825 */
[----:B------:R-:W-:Y:S01]  /*25f0*/  IMAD.SHL.U32 R11, R20, 0x2, RZ ;  /* 0x00000002140b7824 */ /* 0x000fe200078e00ff */
[----:B------:R1:W-:Y:S01]  /*2600*/  STL [R1+0x58], R6 ;  /* 0x0000580601007387 */ /* 0x0003e20000100800 */
[----:B------:R-:W-:Y:S01]  /*2610*/  LOP3.LUT R7, R7, 0x2, R30, 0xe2, !PT ;  /* 0x0000000207077812 */ /* 0x000fe200078ee21e */
[----:B------:R-:W-:Y:S01]  /*2620*/  IMAD R15, R26, 0x4, R10 ;  /* 0x000000041a0f7824 */ /* 0x000fe200078e020a */
[----:B------:R-:W-:Y:S01]  /*2630*/  LOP3.LUT R13, R0, R23, RZ, 0x3c, !PT ;  /* 0x00000017000d7212 */ /* 0x000fe200078e3cff */
[----:B------:R-:W-:Y:S01]  /*2640*/  STL [R1+0x7c], R17 ;  /* 0x00007c1101007387 */ /* 0x000fe20000100800 */
[----:B------:R-:W-:Y:S01]  /*2650*/  LOP3.LUT R11, R11, 0x2, R29, 0xe2, !PT ;  /* 0x000000020b0b7812 */ /* 0x000fe200078ee21d */
[----:B------:R-:W-:Y:S01]  /*2660*/  CS2R R30, SRZ ;  /* 0x00000000001e7805 */ /* 0x000fe2000001ff00 */
[----:B------:R-:W-:Y:S01]  /*2670*/  LOP3.LUT P2, RZ, R3, 0x4, RZ, 0xc0, !PT ;  /* 0x0000000403ff7812 */ /* 0x000fe2000784c0ff */
[----:B------:R-:W-:Y:S01]  /*2680*/  CS2R R22, SRZ ;  /* 0x0000000000167805 */ /* 0x000fe2000001ff00 */
[----:B------:R-:W-:Y:S01]  /*2690*/  CS2R R20, SRZ ;  /* 0x0000000000147805 */ /* 0x000fe2000001ff00 */
[----:B-1----:R-:W-:-:S05]  /*26a0*/  @!P6 IMAD.SHL.U32 R6, R85, 0x10, RZ ;  /* 0x000000105506e824 */ /* 0x002fca00078e00ff */
[----:B------:R1:W-:Y:S04]  /*26b0*/  @!P6 LDGSTS.E.BYPASS.LTC128B.128 [R6+0x14080], [R8.64] ;  /* 0x140800000806efae */ /* 0x0003e8000b901d4a */
[----:B------:R-:W0:Y:S04]  /*26c0*/  LDGDEPBAR ;  /* 0x00000000000079af */ /* 0x000e280000000000 */
[----:B------:R2:W-:Y:S04]  /*26d0*/  LDGSTS.E.BYPASS.LTC128B.128 [R42+0x10080], [R4.64], !P5 ;  /* 0x10080000042a7fae */ /* 0x0005e8000e901d4a */
[----:B------:R2:W-:Y:S01]  /*26e0*/  LDGSTS.E.BYPASS.LTC128B.128 [R42+0x11080], [R4.64+0x80], !P1 ;  /* 0x11080080042a7fae */ /* 0x0005e2000c901d4a */
[C---:B------:R-:W-:Y:S01]  /*26f0*/  LOP3.LUT P1, RZ, R3.reuse, 0x2, RZ, 0xc0, !PT ;  /* 0x0000000203ff7812 */ /* 0x040fe2000782c0ff */
[----:B------:R-:W-:-:S02]  /*2700*/  IMAD.SHL.U32 R3, R3, 0x40, RZ ;  /* 0x0000004003037824 */ /* 0x000fc400078e00ff */
[----:B------:R2:W-:Y:S04]  /*2710*/  LDGSTS.E.BYPASS.LTC128B.128 [R42+0x12080], [R4.64+0x100], !P4 ;  /* 0x12080100042a7fae */ /* 0x0005e8000e101d4a */
[----:B------:R2:W-:Y:S01]  /*2720*/  LDGSTS.E.BYPASS.LTC128B.128 [R42+0x13080], [R4.64+0x180], !P3 ;  /* 0x13080180042a7fae */ /* 0x0005e2000d901d4a */
[----:B-1----:R-:W-:Y:S02]  /*2730*/  SEL R8, RZ, 0x8, P0 ;  /* 0x00000008ff087807 */ /* 0x002fe40000000000 */
[----:B------:R-:W-:Y:S02]  /*2740*/  IADD3 R0, P0, R44, UR16, RZ ;  /* 0x000000102c007c10 */ /* 0x000fe4000ff1e0ff */
[----:B------:R-:W-:Y:S01]  /*2750*/  LOP3.LUT R9, R25, R7, R28, 0xfe, !PT ;  /* 0x0000000719097212 */ /* 0x000fe200078efe1c */
[----:B------:R-:W-:Y:S01]  /*2760*/  CS2R R44, SRZ ;  /* 0x00000000002c7805 */ /* 0x000fe2000001ff00 */
[----:B------:R-:W-:Y:S01]  /*2770*/  IADD3.X R6, R17, UR4, RZ, P0, !PT ;  /* 0x0000000411067c10 */ /* 0x000fe200087fe4ff */
[----:B------:R-:W-:Y:S01]  /*2780*/  ULDC UR4, c[0x0][0x2a0] ;  /* 0x0000a80000047ab9 */ /* 0x000fe20000000800 */
[----:B------:R-:W-:Y:S01]  /*2790*/  LOP3.LUT R7, R8, R11, R24, 0xfe, !PT ;  /* 0x0000000b08077212 */ /* 0x000fe200078efe18 */
[----:B------:R-:W-:Y:S01]  /*27a0*/  STL [R1+0x60], R9 ;  /* 0x0000600901007387 */ /* 0x000fe20000100800 */
[C---:B------:R-:W-:Y:S01]  /*27b0*/  LEA R10, P0, R0.reuse, c[0x0][0x280], 0x2 ;  /* 0x0000a000000a7a11 */ /* 0x040fe200078010ff */
[----:B------:R-:W-:Y:S01]  /*27c0*/  IMAD.SHL.U32 R8, R27, 0x8, RZ ;  /* 0x000000081b087824 */ /* 0x000fe200078e00ff */
[----:B------:R-:W-:Y:S01]  /*27d0*/  ULOP3.LUT UR4, URZ, UR4, URZ, 0x33, !UPT ;  /* 0x000000043f047292 */ /* 0x000fe2000f8e333f */
[----:B------:R1:W-:Y:S01]  /*27e0*/  STL [R1+0x5c], R7 ;  /* 0x00005c0701007387 */ /* 0x0003e20000100800 */
[----:B------:R-:W-:Y:S01]  /*27f0*/  LEA.HI.X R11, R0, c[0x0][0x284], R6, 0x2, P0 ;  /* 0x0000a100000b7a11 */ /* 0x000fe200000f1406 */
[----:B------:R-:W-:Y:S01]  /*2800*/  IMAD.SHL.U32 R6, R12, 0x40, RZ ;  /* 0x000000400c067824 */ /* 0x000fe200078e00ff */
[----:B------:R-:W-:Y:S01]  /*2810*/  LOP3.LUT R0, R3, 0x1c0, RZ, 0xc0, !PT ;  /* 0x000001c003007812 */ /* 0x000fe200078ec0ff */
[----:B------:R-:W-:Y:S01]  /*2820*/  CS2R R28, SRZ ;  /* 0x00000000001c7805 */ /* 0x000fe2000001ff00 */
[----:B------:R-:W-:Y:S01]  /*2830*/  ISETP.GE.AND P0, PT, R85, 0x8, PT ;  /* 0x000000085500780c */ /* 0x000fe20003f06270 */
[----:B------:R-:W-:Y:S01]  /*2840*/  CS2R R24, SRZ ;  /* 0x0000000000187805 */ /* 0x000fe2000001ff00 */
[----:B------:R-:W-:Y:S01]  /*2850*/  SHF.R.U32.HI R3, RZ, 0x3, R0 ;  /* 0x00000003ff037819 */ /* 0x000fe20000011600 */
[----:B--2---:R-:W-:Y:S01]  /*2860*/  CS2R R42, SRZ ;  /* 0x00000000002a7805 */ /* 0x004fe2000001ff00 */
[----:B------:R-:W-:-:S02]  /*2870*/  LOP3.LUT R8, R0, 0x8, R8, 0xf8, !PT ;  /* 0x0000000800087812 */ /* 0x000fc400078ef808 */
[----:B------:R-:W-:Y:S02]  /*2880*/  LOP3.LUT R6, R6, 0xfffffe00, RZ, 0xc0, !PT ;  /* 0xfffffe0006067812 */ /* 0x000fe400078ec0ff */
[----:B------:R-:W-:Y:S02]  /*2890*/  LOP3.LUT R12, R3, R14, R0, 0x1e, !PT ;  /* 0x0000000e030c7212 */ /* 0x000fe400078e1e00 */
[----:B------:R-:W-:Y:S02]  /*28a0*/  LOP3.LUT R8, R8, R3, RZ, 0x3c, !PT ;  /* 0x0000000308087212 */ /* 0x000fe400078e3cff */
[----:B------:R-:W-:Y:S01]  /*28b0*/  SEL R4, R148, 0xffffffe0, !P2 ;  /* 0xffffffe094047807 */ /* 0x000fe20005000000 */
[----:B-1----:R-:W-:Y:S02]  /*28c0*/  IMAD.SHL.U32 R7, R36, 0x8, RZ ;  /* 0x0000000824077824 */ /* 0x002fe400078e00ff */
[----:B------:R-:W-:-:S03]  /*28d0*/  CS2R R36, SRZ ;  /* 0x0000000000247805 */ /* 0x000fc6000001ff00 */
[----:B------:R-:W-:Y:S01]  /*28e0*/  LOP3.LUT R7, R0, 0x38, R7, 0xf8, !PT ;  /* 0x0000003800077812 */ /* 0x000fe200078ef807 */
[C---:B------:R-:W-:Y:S02]  /*28f0*/  IMAD R0, R27.reuse, 0x200, R13 ;  /* 0x000002001b007824 */ /* 0x040fe400078e020d */
[----:B------:R-:W-:Y:S01]  /*2900*/  IMAD R27, R27, 0x1000, R6 ;  /* 0x000010001b1b7824 */ /* 0x000fe200078e0206 */
[----:B------:R-:W-:Y:S01]  /*2910*/  LOP3.LUT R9, R7, R3, RZ, 0x3c, !PT ;  /* 0x0000000307097212 */ /* 0x000fe200078e3cff */
[----:B------:R-:W-:Y:S01]  /*2920*/  IMAD.SHL.U32 R13, R15, 0x2, RZ ;  /* 0x000000020f0d7824 */ /* 0x000fe200078e00ff */
[-C--:B------:R-:W-:Y:S01]  /*2930*/  LOP3.LUT R7, R12, R6.reuse, RZ, 0xfc, !PT ;  /* 0x000000060c077212 */ /* 0x080fe200078efcff */
[----:B------:R-:W-:Y:S01]  /*2940*/  IMAD.MOV.U32 R12, RZ, RZ, 0x10 ;  /* 0x00000010ff0c7424 */ /* 0x000fe200078e00ff */
[CC--:B------:R-:W-:Y:S02]  /*2950*/  IADD3 R3, R8.reuse, R6.reuse, R32 ;  /* 0x0000000608037210 */ /* 0x0c0fe40007ffe020 */
[----:B------:R-:W-:Y:S01]  /*2960*/  LOP3.LUT R6, R8, R6, RZ, 0xfc, !PT ;  /* 0x0000000608067212 */ /* 0x000fe200078efcff */
[----:B------:R-:W-:Y:S01]  /*2970*/  IMAD.IADD R8, R27, 0x1, R9 ;  /* 0x000000011b087824 */ /* 0x000fe200078e0209 */
[----:B------:R-:W-:Y:S01]  /*2980*/  SEL R5, R12, 0xfffffff0, !P1 ;  /* 0xfffffff00c057807 */ /* 0x000fe20004800000 */
[----:B------:R-:W-:Y:S01]  /*2990*/  @!P0 IMAD.SHL.U32 R9, R85, 0x10, RZ ;  /* 0x0000001055098824 */ /* 0x000fe200078e00ff */
[----:B------:R-:W-:Y:S01]  /*29a0*/  CS2R R32, SRZ ;  /* 0x0000000000207805 */ /* 0x000fe2000001ff00 */
[----:B------:R-:W-:Y:S01]  /*29b0*/  CS2R R84, SRZ ;  /* 0x0000000000547805 */ /* 0x000fe2000001ff00 */
[----:B------:R-:W-:-:S02]  /*29c0*/  CS2R R26, SRZ ;  /* 0x00000000001a7805 */ /* 0x000fc4000001ff00 */
[----:B------:R1:W-:Y:S04]  /*29d0*/  @!P0 LDGSTS.E.BYPASS.LTC128B.128 [R9+0x14100], [R10.64] ;  /* 0x141000000a098fae */ /* 0x0003e8000b901d4a */
[----:B------:R-:W0:Y:S01]  /*29e0*/  LDGDEPBAR ;  /* 0x00000000000079af */ /* 0x000e220000000000 */
[----:B-1----:R-:W-:Y:S02]  /*29f0*/  IMAD.U32 R9, RZ, RZ, UR5 ;  /* 0x00000005ff097e24 */ /* 0x002fe4000f8e00ff */
[----:B------:R-:W-:Y:S02]  /*2a00*/  IMAD.IADD R10, R151, 0x1, R18 ;  /* 0x00000001970a7824 */ /* 0x000fe400078e0212 */
[C---:B------:R-:W-:Y:S01]  /*2a10*/  IMAD R11, R0.reuse, 0x2, R2 ;  /* 0x00000002000b7824 */ /* 0x040fe200078e0202 */
[----:B------:R-:W-:Y:S01]  /*2a20*/  IADD3 R9, R9, -UR8, -R13 ;  /* 0x8000000809097c10 */ /* 0x000fe2000fffe80d */
[----:B------:R-:W-:Y:S01]  /*2a30*/  IMAD.SHL.U32 R2, R0, 0x2, RZ ;  /* 0x0000000200027824 */ /* 0x000fe200078e00ff */
[----:B------:R1:W-:Y:S02]  /*2a40*/  STL [R1+0xb4], R10 ;  /* 0x0000b40a01007387 */ /* 0x0003e40000100800 */
[----:B------:R-:W-:-:S02]  /*2a50*/  IADD3 R0, R9, UR4, RZ ;  /* 0x0000000409007c10 */ /* 0x000fc4000fffe0ff */
[----:B------:R-:W-:Y:S04]  /*2a60*/  STL [R1+0x70], R13 ;  /* 0x0000700d01007387 */ /* 0x000fe80000100800 */
[----:B------:R-:W-:Y:S04]  /*2a70*/  STL [R1+0x38], R11 ;  /* 0x0000380b01007387 */ /* 0x000fe80000100800 */
[----:B------:R2:W-:Y:S01]  /*2a80*/  STL [R1+0x3c], R2 ;  /* 0x00003c0201007387 */ /* 0x0005e20000100800 */
[----:B-1----:R-:W-:-:S05]  /*2a90*/  IADD3 R10, R9, c[0x0][0x2a4], RZ ;  /* 0x0000a900090a7a10 */ /* 0x002fca0007ffe0ff */
[----:B------:R1:W-:Y:S04]  /*2aa0*/  STL [R1+0x6c], R10 ;  /* 0x00006c0a01007387 */ /* 0x0003e80000100800 */
[----:B------:R3:W-:Y:S01]  /*2ab0*/  STL [R1+0x78], R0 ;  /* 0x0000780001007387 */ /* 0x0007e20000100800 */
[----:B--2---:R-:W-:-:S04]  /*2ac0*/  IMAD.SHL.U32 R2, R3, 0x2, RZ ;  /* 0x0000000203027824 */ /* 0x004fc800078e00ff */
[----:B------:R-:W-:-:S04]  /*2ad0*/  IMAD R3, R5, 0x2, R2 ;  /* 0x0000000205037824 */ /* 0x000fc800078e0202 */
[----:B------:R-:W-:Y:S01]  /*2ae0*/  IMAD R252, R4, 0x2, R3 ;  /* 0x0000000204fc7824 */ /* 0x000fe200078e0203 */
[----:B-1----:R-:W-:Y:S02]  /*2af0*/  LEA R10, R6, 0x15180, 0x1 ;  /* 0x00015180060a7811 */ /* 0x002fe400078e08ff */
[----:B------:R-:W-:Y:S01]  /*2b00*/  LEA R6, R8, 0x80, 0x1 ;  /* 0x0000008008067811 */ /* 0x000fe200078e08ff */
[----:B---3--:R-:W-:Y:S02]  /*2b10*/  IMAD.SHL.U32 R0, R7, 0x2, RZ ;  /* 0x0000000207007824 */ /* 0x008fe400078e00ff */
[----:B------:R-:W-:Y:S01]  /*2b20*/  STL [R1+0x40], R10 ;  /* 0x0000400a01007387 */ /* 0x000fe20000100800 */
[----:B------:R-:W-:-:S03]  /*2b30*/  IMAD R7, R4, 0x2, R2 ;  /* 0x0000000204077824 */ /* 0x000fc600078e0202 */
[----:B------:R1:W-:Y:S04]  /*2b40*/  STL [R1+0x24], R6 ;  /* 0x0000240601007387 */ /* 0x0003e80000100800 */
[----:B------:R-:W-:Y:S01]  /*2b50*/  STL [R1+0x20], R7 ;  /* 0x0000200701007387 */ /* 0x000fe20000100800 */
[--C-:B-1----:R-:W-:Y:S02]  /*2b60*/  IMAD R6, R5, 0x2, R10.reuse ;  /* 0x0000000205067824 */ /* 0x102fe400078e020a */
[C---:B------:R-:W-:Y:S02]  /*2b70*/  IMAD R5, R4.reuse, 0x2, R10 ;  /* 0x0000000204057824 */ /* 0x040fe400078e020a */
[----:B------:R-:W-:Y:S01]  /*2b80*/  IMAD R4, R4, 0x2, R6 ;  /* 0x0000000204047824 */ /* 0x000fe200078e0206 */
[----:B------:R-:W-:Y:S04]  /*2b90*/  STL [R1+0x44], R6 ;  /* 0x0000440601007387 */ /* 0x000fe80000100800 */
[----:B------:R-:W-:Y:S04]  /*2ba0*/  STL [R1+0x4c], R5 ;  /* 0x00004c0501007387 */ /* 0x000fe80000100800 */
[----:B------:R1:W-:Y:S02]  /*2bb0*/  STL [R1+0x48], R4 ;  /* 0x0000480401007387 */ /* 0x0003e40000100800 */
[----:B-1----:R-:W-:-:S05]  /*2bc0*/  IADD3 R4, -R13, UR14, RZ ;  /* 0x0000000e0d047c10 */ /* 0x002fca000fffe1ff */
[----:B----4-:R1:W-:Y:S02]  /*2bd0*/  STL [R1+0x74], R4 ;  /* 0x0000740401007387 */ /* 0x0103e40000100800 */
.L_x_248:
[----:B-1----:R-:W2:Y:S01]  /*2be0*/  LDL R154, [R1+0x28] ;  /* 0x00002800019a7983 */ /* 0x002ea20000100800 */
[----:B------:R-:W-:Y:S04]  /*2bf0*/  DEPBAR.LE SB0, 0x0 ;  /* 0x000080000000791a */ /* 0x000fe80000000000 */
[----:B------:R-:W3:Y:S04]  /*2c00*/  LDL R153, [R1+0x2c] ;  /* 0x00002c0001997983 */ /* 0x000ee80000100800 */
[----:B------:R-:W4:Y:S04]  /*2c10*/  LDL R152, [R1+0x34] ;  /* 0x0000340001987983 */ /* 0x000f280000100800 */
[----:B-----5:R-:W5:Y:S04]  /*2c20*/  LDL R162, [R1+0x20] ;  /* 0x0000200001a27983 */ /* 0x020f680000100800 */
[----:B------:R-:W4:Y:S04]  /*2c30*/  LDL R151, [R1+0x30] ;  /* 0x0000300001977983 */ /* 0x000f280000100800 */
[----:B------:R-:W-:Y:S06]  /*2c40*/  BAR.SYNC.DEFER_BLOCKING 0x0 ;  /* 0x0000000000007b1d */ /* 0x000fec0000010000 */
[----:B------:R-:W-:Y:S04]  /*2c50*/  LDSM.16.M88.4 R8, [R2+0x8080] ;  /* 0x008080000208783b */ /* 0x000fe80000000200 */
[----:B------:R-:W4:Y:S04]  /*2c60*/  LDL R229, [R1+0x58] ;  /* 0x0000580001e57983 */ /* 0x000f280000100800 */
[----:B------:R-:W4:Y:S04]  /*2c70*/  LDL R150, [R1+0x6c] ;  /* 0x00006c0001967983 */ /* 0x000f280000100800 */
[----:B------:R-:W5:Y:S04]  /*2c80*/  LDL R149, [R1+0x78] ;  /* 0x0000780001957983 */ /* 0x000f680000100800 */
[----:B------:R-:W5:Y:S04]  /*2c90*/  LDL R148, [R1+0x74] ;  /* 0x0000740001947983 */ /* 0x000f680000100800 */
[----:B--2---:R-:W2:Y:S04]  /*2ca0*/  LDSM.16.M88.4 R12, [R154+0x80] ;  /* 0x000080009a0c783b */ /* 0x004ea80000000200 */
[----:B---3--:R-:W-:Y:S01]  /*2cb0*/  LDSM.16.M88.4 R16, [R153+0x80] ;  /* 0x000080009910783b */ /* 0x008fe20000000200 */
[C---:B-12---:R-:W-:Y:S08]  /*2cc0*/  HMMA.16816.F32 R4, R8.reuse, R12, RZ ;  /* 0x0000000c0804723c */ /* 0x046ff000000018ff */
[----:B------:R-:W-:Y:S01]  /*2cd0*/  HMMA.16816.F32 R8, R8, R14, RZ ;  /* 0x0000000e0808723c */ /* 0x000fe200000018ff */
[----:B------:R-:W1:Y:S04]  /*2ce0*/  LDSM.16.M88.4 R12, [R3+0x8080] ;  /* 0x00808000030c783b */ /* 0x000e680000000200 */
[----:B----4-:R-:W-:Y:S04]  /*2cf0*/  LDS R160, [R229.X4+0x14080] ;  /* 0x01408000e5a07984 */ /* 0x010fe80000004800 */
[----:B------:R-:W-:Y:S07]  /*2d00*/  LDS R161, [R229.X4+0x140a0] ;  /* 0x0140a000e5a17984 */ /* 0x000fee0000004800 */
[C---:B-1----:R-:W-:Y:S08]  /*2d10*/  HMMA.16816.F32 R4, R12.reuse, R16, R4 ;  /* 0x000000100c04723c */ /* 0x042ff00000001804 */
[----:B------:R-:W-:Y:S01]  /*2d20*/  HMMA.16816.F32 R8, R12, R18, R8 ;  /* 0x000000120c08723c */ /* 0x000fe20000001808 */
[----:B-----5:R-:W-:Y:S04]  /*2d30*/  LDSM.16.M88.4 R12, [R162+0x8080] ;  /* 0x00808000a20c783b */ /* 0x020fe80000000200 */
[----:B------:R-:W1:Y:S11]  /*2d40*/  LDSM.16.M88.4 R16, [R152+0x80] ;  /* 0x000080009810783b */ /* 0x000e760000000200 */
[C---:B-1----:R-:W-:Y:S08]  /*2d50*/  HMMA.16816.F32 R4, R12.reuse, R16, R4 ;  /* 0x000000100c04723c */ /* 0x042ff00000001804 */
[----:B------:R-:W-:Y:S01]  /*2d60*/  HMMA.16816.F32 R8, R12, R18, R8 ;  /* 0x000000120c08723c */ /* 0x000fe20000001808 */
[----:B------:R-:W-:Y:S04]  /*2d70*/  LDSM.16.M88.4 R12, [R252+0x8080] ;  /* 0x00808000fc0c783b */ /* 0x000fe80000000200 */
        /* <DEDUP_REMOVED lines=48> */
[----:B------:R1:W2:Y:S02]  /*3080*/  LDSM.16.M88.4 R16, [R151+0x6080] ;  /* 0x006080009710783b */ /* 0x0002a40000000200 */
[----:B-1----:R-:W-:Y:S05]  /*3090*/  IMAD.MOV.U32 R151, RZ, RZ, c[0x0][0x2a8] ;  /* 0x0000aa00ff977624 */ /* 0x002fea00078e00ff */
[----:B------:R-:W-:Y:S04]  /*30a0*/  ISETP.GE.AND P1, PT, R151, 0x1, PT ;  /* 0x000000019700780c */ /* 0x000fe80003f26270 */
[C---:B--2---:R-:W-:Y:S08]  /*30b0*/  HMMA.16816.F32 R4, R12.reuse, R16, R4 ;  /* 0x000000100c04723c */ /* 0x044ff00000001804 */
[----:B------:R-:W-:Y:S07]  /*30c0*/  HMMA.16816.F32 R8, R12, R18, R8 ;  /* 0x000000120c08723c */ /* 0x000fee0000001808 */
[----:B------:R-:W-:Y:S05]  /*30d0*/  MOV R13, UR12 ;  /* 0x0000000c000d7c02 */ /* 0x000fea0008000f00 */
[----:B------:R-:W-:Y:S04]  /*30e0*/  IMAD R13, R13, 0x20, R229 ;  /* 0x000000200d0d7824 */ /* 0x000fe800078e02e5 */
[----:B------:R-:W-:Y:S01]  /*30f0*/  IMAD.IADD R156, R149, 0x1, R13 ;  /* 0x00000001959c7824 */ /* 0x000fe200078e020d */
[----:B------:R-:W-:Y:S04]  /*3100*/  IADD3 R157, R150, R13, RZ ;  /* 0x0000000d969d7210 */ /* 0x000fe80007ffe0ff */
[----:B------:R-:W-:Y:S01]  /*3110*/  IMNMX R157, R148, R157, PT ;  /* 0x0000009d949d7217 */ /* 0x000fe20003800200 */
[----:B------:R-:W-:-:S05]  /*3120*/  @!P1 BRA `(.L_x_238) ;  /* 0x0000017000009947 */ /* 0x000fca0003800000 */
[----:B------:R-:W-:Y:S01]  /*3130*/  IADD3 R12, R13, UR15, RZ ;  /* 0x0000000f0d0c7c10 */ /* 0x000fe2000fffe0ff */
[----:B------:R-:W-:Y:S03]  /*3140*/  BSSY B0, `(.L_x_239) ;  /* 0x000000e000007945 */ /* 0x000fe60003800000 */
[----:B------:R-:W-:-:S13]  /*3150*/  ISETP.GT.AND P0, PT, R12, -0x1, PT ;  /* 0xffffffff0c00780c */ /* 0x000fda0003f04270 */
[----:B------:R-:W-:-:S05]  /*3160*/  @P0 BRA `(.L_x_240) ;  /* 0x0000007000000947 */ /* 0x000fca0003800000 */
[----:B------:R-:W-:Y:S01]  /*3170*/  LOP3.LUT R12, RZ, R12, RZ, 0x33, !PT ;  /* 0x0000000cff0c7212 */ /* 0x000fe200078e33ff */
[----:B------:R-:W-:Y:S05]  /*3180*/  IMAD.MOV.U32 R14, RZ, RZ, c[0x0][0x2a8] ;  /* 0x0000aa00ff0e7624 */ /* 0x000fea00078e00ff */
[----:B------:R-:W-:-:S13]  /*3190*/  ISETP.NE.AND P0, PT, R14, 0x1, PT ;  /* 0x000000010e00780c */ /* 0x000fda0003f05270 */
[----:B------:R-:W-:Y:S05]  /*31a0*/  @P0 IMAD.HI.U32 R14, R12, c[0x0][0x2ac], RZ ;  /* 0x0000ab000c0e0a27 */ /* 0x000fea00078e00ff */
[----:B------:R-:W-:Y:S04]  /*31b0*/  @P0 SHF.R.U32.HI R12, RZ, c[0x0][0x2b0], R14 ;  /* 0x0000ac00ff0c0a19 */ /* 0x000fe8000001160e */
[----:B------:R-:W-:Y:S01]  /*31c0*/  LOP3.LUT R12, RZ, R12, RZ, 0x33, !PT ;  /* 0x0000000cff0c7212 */ /* 0x000fe200078e33ff */
[----:B------:R-:W-:-:S05]  /*31d0*/  BRA `(.L_x_241) ;  /* 0x0000004000007947 */ /* 0x000fca0003800000 */
.L_x_240:
[----:B------:R-:W-:Y:S04]  /*31e0*/  MOV R14, c[0x0][0x2a8] ;  /* 0x0000aa00000e7a02 */ /* 0x000fe80000000f00 */
[----:B------:R-:W-:-:S13]  /*31f0*/  ISETP.NE.AND P0, PT, R14, 0x1, PT ;  /* 0x000000010e00780c */ /* 0x000fda0003f05270 */
[----:B------:R-:W-:Y:S05]  /*3200*/  @P0 IMAD.HI.U32 R14, R12, c[0x0][0x2ac], RZ ;  /* 0x0000ab000c0e0a27 */ /* 0x000fea00078e00ff */
[----:B------:R-:W-:Y:S02]  /*3210*/  @P0 SHF.R.U32.HI R12, RZ, c[0x0][0x2b0], R14 ;  /* 0x0000ac00ff0c0a19 */ /* 0x000fe4000001160e */
.L_x_241:
[----:B------:R-:W-:Y:S05]  /*3220*/  BSYNC B0 ;  /* 0x0000000000007941 */ /* 0x000fea0003800000 */
.L_x_239:
[----:B------:R-:W2:Y:S01]  /*3230*/  LDL R15, [R1+0x70] ;  /* 0x00007000010f7983 */ /* 0x000ea20000100800 */
[----:B------:R-:W-:Y:S04]  /*3240*/  IMAD.MOV.U32 R14, RZ, RZ, c[0x0][0x2a8] ;  /* 0x0000aa00ff0e7624 */ /* 0x000fe800078e00ff */
[----:B------:R-:W-:Y:S04]  /*3250*/  IMAD R12, R12, R14, -UR9 ;  /* 0x800000090c0c7e24 */ /* 0x000fe8000f8e020e */
[----:B--2---:R-:W-:Y:S05]  /*3260*/  IMAD.IADD R12, R12, 0x1, -R15 ;  /* 0x000000010c0c7824 */ /* 0x004fea00078e0a0f */
[----:B------:R-:W-:Y:S02]  /*3270*/  IMNMX R156, R156, R12, !PT ;  /* 0x0000000c9c9c7217 */ /* 0x000fe40007800200 */
[----:B------:R-:W-:Y:S04]  /*3280*/  IADD3 R12, R12, c[0x0][0x2a8], RZ ;  /* 0x0000aa000c0c7a10 */ /* 0x000fe80007ffe0ff */
[----:B------:R-:W-:Y:S02]  /*3290*/  IMNMX R157, R157, R12, PT ;  /* 0x0000000c9d9d7217 */ /* 0x000fe40003800200 */
.L_x_238:
[----:B------:R-:W-:Y:S05]  /*32a0*/  IADD3 R12, R13, 0x8, RZ ;  /* 0x000000080d0c7810 */ /* 0x000fea0007ffe0ff */
[--C-:B------:R-:W-:Y:S02]  /*32b0*/  IMAD.IADD R159, R150, 0x1, R12.reuse ;  /* 0x00000001969f7824 */ /* 0x100fe400078e020c */
[----:B------:R-:W-:Y:S03]  /*32c0*/  IMAD.IADD R158, R149, 0x1, R12 ;  /* 0x00000001959e7824 */ /* 0x000fe600078e020c */
        /* <DEDUP_REMOVED lines=13> */
.L_x_244:
[----:B------:R-:W-:Y:S04]  /*33a0*/  MOV R13, c[0x0][0x2a8] ;  /* 0x0000aa00000d7a02 */ /* 0x000fe80000000f00 */
[----:B------:R-:W-:-:S13]  /*33b0*/  ISETP.NE.AND P0, PT, R13, 0x1, PT ;  /* 0x000000010d00780c */ /* 0x000fda0003f05270 */
[----:B------:R-:W-:Y:S05]  /*33c0*/  @P0 IMAD.HI.U32 R13, R12, c[0x0][0x2ac], RZ ;  /* 0x0000ab000c0d0a27 */ /* 0x000fea00078e00ff */
[----:B------:R-:W-:Y:S02]  /*33d0*/  @P0 SHF.R.U32.HI R12, RZ, c[0x0][0x2b0], R13 ;  /* 0x0000ac00ff0c0a19 */ /* 0x000fe4000001160d */
.L_x_245:
[----:B------:R-:W-:Y:S05]  /*33e0*/  BSYNC B0 ;  /* 0x0000000000007941 */ /* 0x000fea0003800000 */
.L_x_243:
[----:B------:R-:W2:Y:S01]  /*33f0*/  LDL R14, [R1+0x70] ;  /* 0x00007000010e7983 */ /* 0x000ea20000100800 */
[----:B------:R-:W-:Y:S04]  /*3400*/  IMAD.MOV.U32 R13, RZ, RZ, c[0x0][0x2a8] ;  /* 0x0000aa00ff0d7624 */ /* 0x000fe800078e00ff */
[----:B------:R-:W-:Y:S04]  /*3410*/  IMAD R12, R12, R13, -UR9 ;  /* 0x800000090c0c7e24 */ /* 0x000fe8000f8e020d */
[----:B--2---:R-:W-:Y:S05]  /*3420*/  IMAD.IADD R12, R12, 0x1, -R14 ;  /* 0x000000010c0c7824 */ /* 0x004fea00078e0a0e */
[----:B------:R-:W-:Y:S02]  /*3430*/  IMNMX R158, R158, R12, !PT ;  /* 0x0000000c9e9e7217 */ /* 0x000fe40007800200 */
[----:B------:R-:W-:Y:S04]  /*3440*/  IADD3 R12, R12, c[0x0][0x2a8], RZ ;  /* 0x0000aa000c0c7a10 */ /* 0x000fe80007ffe0ff */
[----:B------:R-:W-:Y:S02]  /*3450*/  IMNMX R159, R159, R12, PT ;  /* 0x0000000c9f9f7217 */ /* 0x000fe40003800200 */
.L_x_242:
[----:B------:R-:W-:Y:S04]  /*3460*/  DEPBAR.LE SB0, 0x0 ;  /* 0x000080000000791a */ /* 0x000fe80000000000 */
[----:B------:R-:W-:Y:S01]  /*3470*/  BAR.SYNC.DEFER_BLOCKING 0x0 ;  /* 0x0000000000007b1d */ /* 0x000fe20000010000 */
[----:B------:R-:W-:Y:S01]  /*3480*/  PLOP3.LUT P1, PT, PT, PT, UP1, 0x80, 0x0 ;  /* 0x000000000000781c */ /* 0x000fe20003f2f018 */
[----:B------:R-:W-:Y:S03]  /*3490*/  UIADD3 UR13, UR12, 0x1, URZ ;  /* 0x000000010c0d7890 */ /* 0x000fe6000fffe03f */
[----:B------:R-:W-:Y:S01]  /*34a0*/  ISETP.GT.AND P0, PT, R156, RZ, P1 ;  /* 0x000000ff9c00720c */ /* 0x000fe20000f04270 */
[----:B------:R-:W-:Y:S03]  /*34b0*/  UISETP.GE.AND UP0, UPT, UR13, UR7, UPT ;  /* 0x000000070d00728c */ /* 0x000fe6000bf06270 */
[C---:B------:R-:W-:Y:S03]  /*34c0*/  ISETP.LT.OR P0, PT, R157.reuse, 0x1, P0 ;  /* 0x000000019d00780c */ /* 0x040fe60000701670 */
[----:B------:R-:W-:Y:S02]  /*34d0*/  PLOP3.LUT P5, PT, PT, PT, UP0, 0x80, 0x0 ;  /* 0x000000000000781c */ /* 0x000fe40003faf008 */
        /* <DEDUP_REMOVED lines=67> */
[----:B------:R-:W3:-:S15]  /*3910*/  LDSM.16.M88.4 R148, [R252+0x13080] ;  /* 0x01308000fc94783b */ /* 0x000ede0000000200 */
        /* <DEDUP_REMOVED lines=9> */
[----:B------:R-:W-:Y:S02]  /*39b0*/  ISETP.GT.AND P0, PT, R158, 0x20, P1 ;  /* 0x000000209e00780c */ /* 0x000fe40000f04270 */
[----:B-1----:R-:W-:Y:S01]  /*39c0*/  F2FP.PACK_AB R7, R160, R156 ;  /* 0x0000009ca007723e */ /* 0x002fe200000000ff */
[C---:B---3--:R-:W-:Y:S05]  /*39d0*/  HMMA.16816.F32 R12, R148.reuse, R224, R12 ;  /* 0x000000e0940c723c */ /* 0x048fea000000180c */
[----:B------:R-:W-:Y:S01]  /*39e0*/  FFMA.FTZ R6, R6, c[0x0][0x29c], -R161 ;  /* 0x0000a70006067a23 */ /* 0x000fe200000108a1 */
[----:B------:R-:W-:Y:S02]  /*39f0*/  ISETP.LT.OR P0, PT, R159, 0x21, P0 ;  /* 0x000000219f00780c */ /* 0x000fe40000701670 */
[----:B------:R-:W-:Y:S01]  /*3a00*/  HMMA.16816.F32 R16, R148, R226, R16 ;  /* 0x000000e29410723c */ /* 0x000fe20000001810 */
[----:B------:R1:W3:Y:S01]  /*3a10*/  MUFU.EX2 R148, R6 ;  /* 0x0000000600947308 */ /* 0x0002e20000000800 */
[----:B----4-:R-:W4:-:S14]  /*3a20*/  LDS R4, [R229.X4+0x14120] ;  /* 0x01412000e5047984 */ /* 0x010f1c0000004800 */
[--C-:B------:R-:W-:Y:S02]  /*3a30*/  FADD.FTZ R13, R13, -R5.reuse ;  /* 0x800000050d0d7221 */ /* 0x100fe40000010000 */
[--C-:B------:R-:W-:Y:S02]  /*3a40*/  FADD.FTZ R12, R12, -R5.reuse ;  /* 0x800000050c0c7221 */ /* 0x100fe40000010000 */
[----:B------:R-:W-:Y:S02]  /*3a50*/  FMUL.FTZ R9, R162, R13 ;  /* 0x0000000da2097220 */ /* 0x000fe40000410000 */
[----:B------:R-:W-:Y:S02]  /*3a60*/  FMUL.FTZ R12, R163, R12 ;  /* 0x0000000ca30c7220 */ /* 0x000fe40000410000 */
[--C-:B------:R-:W-:Y:S01]  /*3a70*/  FADD.FTZ R17, R17, -R5.reuse ;  /* 0x8000000511117221 */ /* 0x100fe20000010000 */
[----:B-1----:R-:W-:Y:S01]  /*3a80*/  FSEL R6, R10, -INF , !P0 ;  /* 0xff8000000a067808 */ /* 0x002fe20004000000 */
[----:B------:R-:W-:Y:S01]  /*3a90*/  FADD.FTZ R16, R16, -R5 ;  /* 0x8000000510107221 */ /* 0x000fe20000010000 */
[----:B------:R-:W-:Y:S01]  /*3aa0*/  ISETP.GT.AND P0, PT, R158, 0x21, P1 ;  /* 0x000000219e00780c */ /* 0x000fe20000f04270 */
[----:B------:R-:W-:Y:S01]  /*3ab0*/  FMUL.FTZ R8, R160, R17 ;  /* 0x00000011a0087220 */ /* 0x000fe20000410000 */
[----:B------:R-:W-:Y:S01]  /*3ac0*/  F2FP.PACK_AB R5, R162, R163 ;  /* 0x000000a3a205723e */ /* 0x000fe200000000ff */
[--C-:B------:R-:W-:Y:S01]  /*3ad0*/  FFMA.FTZ R6, R6, c[0x0][0x29c], -R161.reuse ;  /* 0x0000a70006067a23 */ /* 0x100fe200000108a1 */
[----:B------:R-:W-:Y:S01]  /*3ae0*/  ISETP.LT.OR P0, PT, R159, 0x22, P0 ;  /* 0x000000229f00780c */ /* 0x000fe20000701670 */
[----:B------:R-:W-:Y:S01]  /*3af0*/  FMUL.FTZ R16, R156, R16 ;  /* 0x000000109c107220 */ /* 0x000fe20000410000 */
[----:B------:R-:W-:Y:S01]  /*3b00*/  F2FP.PACK_AB R9, R9, R12 ;  /* 0x0000000c0909723e */ /* 0x000fe200000000ff */
[----:B-----5:R1:W-:Y:S01]  /*3b10*/  STS [R228+0x14180], R5 ;  /* 0x01418005e4007388 */ /* 0x0203e20000000800 */
[----:B------:R-:W-:Y:S01]  /*3b20*/  FSEL R11, R11, -INF , !P0 ;  /* 0xff8000000b0b7808 */ /* 0x000fe20004000000 */
[----:B------:R-:W5:Y:S01]  /*3b30*/  MUFU.EX2 R6, R6 ;  /* 0x0000000600067308 */ /* 0x000f620000000800 */
[----:B------:R-:W-:Y:S03]  /*3b40*/  F2FP.PACK_AB R8, R8, R16 ;  /* 0x000000100808723e */ /* 0x000fe600000000ff */
[----:B------:R-:W-:Y:S06]  /*3b50*/  FFMA.FTZ R161, R11, c[0x0][0x29c], -R161 ;  /* 0x0000a7000ba17a23 */ /* 0x000fec00000108a1 */
[----:B------:R-:W1:Y:S01]  /*3b60*/  MUFU.EX2 R161, R161 ;  /* 0x000000a100a17308 */ /* 0x000e620000000800 */
[--C-:B----4-:R-:W-:Y:S02]  /*3b70*/  FADD.FTZ R15, R15, -R4.reuse ;  /* 0x800000040f0f7221 */ /* 0x110fe40000010000 */
[--C-:B------:R-:W-:Y:S02]  /*3b80*/  FADD.FTZ R14, R14, -R4.reuse ;  /* 0x800000040e0e7221 */ /* 0x100fe40000010000 */
[--C-:B------:R-:W-:Y:S02]  /*3b90*/  FADD.FTZ R18, R18, -R4.reuse ;  /* 0x8000000412127221 */ /* 0x100fe40000010000 */
[----:B------:R-:W-:Y:S01]  /*3ba0*/  FADD.FTZ R19, R19, -R4 ;  /* 0x8000000413137221 */ /* 0x000fe20000010000 */
[----:B---3--:R-:W-:Y:S01]  /*3bb0*/  F2FP.PACK_AB R4, R148, R152 ;  /* 0x000000989404723e */ /* 0x008fe200000000ff */
[----:B------:R-:W-:Y:S04]  /*3bc0*/  FMUL.FTZ R14, R152, R14 ;  /* 0x0000000e980e7220 */ /* 0x000fe80000410000 */
[----:B------:R3:W-:Y:S01]  /*3bd0*/  STS [R228+0x14580], R4 ;  /* 0x01458004e4007388 */ /* 0x0007e20000000800 */
[----:B-----5:R-:W-:Y:S02]  /*3be0*/  FMUL.FTZ R18, R6, R18 ;  /* 0x0000001206127220 */ /* 0x020fe40000410000 */
[----:B-1----:R-:W-:Y:S05]  /*3bf0*/  FMUL.FTZ R5, R148, R15 ;  /* 0x0000000f94057220 */ /* 0x002fea0000410000 */
[----:B------:R-:W-:Y:S02]  /*3c00*/  F2FP.PACK_AB R5, R5, R14 ;  /* 0x0000000e0505723e */ /* 0x000fe400000000ff */
[C---:B------:R-:W-:Y:S01]  /*3c10*/  F2FP.PACK_AB R6, R161.reuse, R6 ;  /* 0x00000006a106723e */ /* 0x040fe200000000ff */
[----:B------:R-:W-:Y:S05]  /*3c20*/  FMUL.FTZ R19, R161, R19 ;  /* 0x00000013a1137220 */ /* 0x000fea0000410000 */
[----:B---3--:R-:W-:Y:S01]  /*3c30*/  F2FP.PACK_AB R4, R19, R18 ;  /* 0x000000121304723e */ /* 0x008fe200000000ff */
        /* <DEDUP_REMOVED lines=68> */
[----:B---3--:R-:W3:Y:S01]  /*4080*/  LDL.64 R248, [R1+0x80] ;  /* 0x0000800001f87983 */ /* 0x008ee20000100a00 */
[----:B------:R-:W-:Y:S03]  /*4090*/  USHF.R.S32.HI UR14, URZ, 0x1f, UR13 ;  /* 0x0000001f3f0e7899 */ /* 0x000fe6000801140d */
[----:B------:R2:W-:Y:S01]  /*40a0*/  STL [R1+0xc0], R0 ;  /* 0x0000c00001007387 */ /* 0x0005e20000100800 */
[----:B------:R-:W-:Y:S01]  /*40b0*/  UIMAD UR14, UR14, UR4, URZ ;  /* 0x000000040e0e72a4 */ /* 0x000fe2000f8e023f */
[----:B------:R-:W-:Y:S01]  /*40c0*/  IMAD.U32 R245, RZ, RZ, UR16 ;  /* 0x00000010fff57e24 */ /* 0x000fe2000f8e00ff */
[----:B------:R-:W-:Y:S01]  /*40d0*/  UIMAD UR4, UR13, -0x20, UR8 ;  /* 0xffffffe00d0478a4 */ /* 0x000fe2000f8e0208 */
[----:B------:R-:W3:Y:S01]  /*40e0*/  LDL.64 R250, [R1+0x88] ;  /* 0x0000880001fa7983 */ /* 0x000ee20000100a00 */
[----:B------:R-:W-:Y:S01]  /*40f0*/  UIMAD UR14, UR13, UR5, UR14 ;  /* 0x000000050d0e72a4 */ /* 0x000fe2000f8e020e */
[----:B------:R-:W-:Y:S03]  /*4100*/  IMAD.U32 R244, RZ, RZ, UR16 ;  /* 0x00000010fff47e24 */ /* 0x000fe6000f8e00ff */
[----:B------:R-:W-:Y:S01]  /*4110*/  UIADD3 UR14, UR17, UR14, URZ ;  /* 0x0000000e110e7290 */ /* 0x000fe2000fffe03f */
[----:B--2---:R-:W2:Y:S04]  /*4120*/  S2R R0, SR_TID.X ;  /* 0x0000000000007919 */ /* 0x004ea80000002100 */
[----:B----4-:R-:W4:Y:S01]  /*4130*/  LDL R247, [R1+0x50] ;  /* 0x0000500001f77983 */ /* 0x010f220000100800 */
[----:B------:R-:W-:Y:S01]  /*4140*/  LEA R245, P0, R245, R246, 0x5 ;  /* 0x000000f6f5f57211 */ /* 0x000fe200078028ff */
[----:B------:R-:W-:Y:S02]  /*4150*/  IMAD.U32 R246, RZ, RZ, UR14 ;  /* 0x0000000efff67e24 */ /* 0x000fe4000f8e00ff */
[----:B---3--:R-:W3:Y:S03]  /*4160*/  LDL R248, [R1+0x7c] ;  /* 0x00007c0001f87983 */ /* 0x008ee60000100800 */
[----:B------:R-:W-:Y:S02]  /*4170*/  LEA.HI.X R246, R244, R249, R246, 0x5, P0 ;  /* 0x000000f9f4f67211 */ /* 0x000fe400000f2cf6 */
[C---:B------:R-:W-:Y:S02]  /*4180*/  LEA R244, P0, R245.reuse, c[0x0][0x1f0], 0x1 ;  /* 0x00007c00f5f47a11 */ /* 0x040fe400078008ff */
[----:B--2---:R-:W-:Y:S02]  /*4190*/  SHF.R.S32.HI R249, RZ, 0x1f, R0 ;  /* 0x0000001ffff97819 */ /* 0x004fe40000011400 */
[----:B------:R-:W-:Y:S02]  /*41a0*/  LEA.HI.X R245, R245, c[0x0][0x1f4], R246, 0x1, P0 ;  /* 0x00007d00f5f57a11 */ /* 0x000fe400000f0cf6 */
[----:B------:R-:W2:Y:S01]  /*41b0*/  LDL R246, [R1+0x5c] ;  /* 0x00005c0001f67983 */ /* 0x000ea20000100800 */
[----:B------:R-:W-:Y:S03]  /*41c0*/  LEA.HI R249, R249, R0, RZ, 0x3 ;  /* 0x00000000f9f97211 */ /* 0x000fe600078f18ff */
[----:B------:R1:W5:Y:S01]  /*41d0*/  LDL.LU R0, [R1+0xc0] ;  /* 0x0000c00001007983 */ /* 0x0003620000300800 */
[----:B------:R-:W-:Y:S02]  /*41e0*/  SHF.R.S32.HI R249, RZ, 0x3, R249 ;  /* 0x00000003fff97819 */ /* 0x000fe400000114f9 */
[C---:B--2---:R-:W-:Y:S02]  /*41f0*/  LOP3.LUT P2, RZ, R246.reuse, 0x1, RZ, 0xc0, !PT ;  /* 0x00000001f6ff7812 */ /* 0x044fe4000784c0ff */
[C---:B------:R-:W-:Y:S02]  /*4200*/  LOP3.LUT P1, RZ, R246.reuse, 0x2, RZ, 0xc0, !PT ;  /* 0x00000002f6ff7812 */ /* 0x040fe4000782c0ff */
[C---:B------:R-:W-:Y:S02]  /*4210*/  ISETP.GE.OR P4, PT, R249.reuse, UR4, !P2 ;  /* 0x00000004f9007c0c */ /* 0x040fe4000d786670 */
[C---:B------:R-:W-:Y:S02]  /*4220*/  ISETP.GE.OR P2, PT, R249.reuse, UR4, !P1 ;  /* 0x00000004f9007c0c */ /* 0x040fe4000cf46670 */
[C---:B------:R-:W-:Y:S02]  /*4230*/  LOP3.LUT P0, RZ, R246.reuse, 0x4, RZ, 0xc0, !PT ;  /* 0x00000004f6ff7812 */ /* 0x040fe4000780c0ff */
[----:B------:R-:W-:Y:S02]  /*4240*/  LOP3.LUT P3, RZ, R246, 0x8, RZ, 0xc0, !PT ;  /* 0x00000008f6ff7812 */ /* 0x000fe4000786c0ff */
[C---:B------:R-:W-:Y:S02]  /*4250*/  ISETP.GE.OR P1, PT, R249.reuse, UR4, !P0 ;  /* 0x00000004f9007c0c */ /* 0x040fe4000c726670 */
[----:B------:R-:W-:Y:S03]  /*4260*/  ISETP.GE.OR P0, PT, R249, UR4, !P3 ;  /* 0x00000004f9007c0c */ /* 0x000fe6000df06670 */
[----:B------:R-:W-:Y:S01]  /*4270*/  @!PT LDS RZ, [RZ] ;  /* 0x00000000fffff984 */ /* 0x000fe20000000800 */
[----:B------:R-:W-:Y:S01]  /*4280*/  @!PT LDS RZ, [RZ] ;  /* 0x00000000fffff984 */ /* 0x000fe20000000800 */
[----:B------:R-:W-:Y:S01]  /*4290*/  @!PT LDS RZ, [RZ] ;  /* 0x00000000fffff984 */ /* 0x000fe20000000800 */
[----:B----4-:R2:W-:Y:S04]  /*42a0*/  LDGSTS.E.BYPASS.LTC128B.128 [R247+0x10080], [R244.64], !P4 ;  /* 0x10080000f4f77fae */ /* 0x0105e8000e101d4a */
[----:B------:R2:W-:Y:S04]  /*42b0*/  LDGSTS.E.BYPASS.LTC128B.128 [R247+0x11080], [R244.64+0x80], !P2 ;  /* 0x11080080f4f77fae */ /* 0x0005e8000d101d4a */
[----:B------:R2:W-:Y:S04]  /*42c0*/  LDGSTS.E.BYPASS.LTC128B.128 [R247+0x12080], [R244.64+0x100], !P1 ;  /* 0x12080100f4f77fae */ /* 0x0005e8000c901d4a */
[----:B------:R2:W-:Y:S04]  /*42d0*/  LDGSTS.E.BYPASS.LTC128B.128 [R247+0x13080], [R244.64+0x180], !P0 ;  /* 0x13080180f4f77fae */ /* 0x0005e8000c101d4a */
[----:B--2---:R-:W2:Y:S01]  /*42e0*/  S2R R247, SR_TID.X ;  /* 0x0000000000f77919 */ /* 0x004ea20000002100 */
[----:B------:R-:W-:Y:S05]  /*42f0*/  IMAD.U32 R244, RZ, RZ, UR12 ;  /* 0x0000000cfff47e24 */ /* 0x000fea000f8e00ff */
[----:B------:R-:W-:Y:S04]  /*4300*/  @!P6 LEA R244, R244, 0x20, 0x5 ;  /* 0x00000020f4f4e811 */ /* 0x000fe800078e28ff */
[C---:B------:R-:W-:Y:S04]  /*4310*/  @!P6 IADD3 R245, P0, R244.reuse, R250, RZ ;  /* 0x000000faf4f5e210 */ /* 0x040fe80007f1e0ff */
[----:B---3--:R-:W-:Y:S02]  /*4320*/  @!P6 LEA.HI.X.SX32 R246, R244, R248, 0x1, P0 ;  /* 0x000000f8f4f6e211 */ /* 0x008fe400000f0eff */
[C---:B------:R-:W-:Y:S04]  /*4330*/  @!P6 LEA R244, P0, R245.reuse, c[0x0][0x280], 0x2 ;  /* 0x0000a000f5f4ea11 */ /* 0x040fe800078010ff */
[----:B------:R-:W-:Y:S01]  /*4340*/  @!P6 LEA.HI.X R245, R245, c[0x0][0x284], R246, 0x2, P0 ;  /* 0x0000a100f5f5ea11 */ /* 0x000fe200000f14f6 */
[----:B--2---:R-:W-:Y:S05]  /*4350*/  @!P6 IMAD.SHL.U32 R246, R247, 0x10, RZ ;  /* 0x00000010f7f6e824 */ /* 0x004fea00078e00ff */
[----:B------:R1:W-:Y:S03]  /*4360*/  @!P6 LDGSTS.E.BYPASS.LTC128B.128 [R246+0x14100], [R244.64] ;  /* 0x14100000f4f6efae */ /* 0x0003e6000b901d4a */
.L_x_246:
[-C--:B-1--4-:R-:W-:Y:S01]  /*4370*/  HMMA.16816.F32 R84, R4, R8.reuse, R84 ;  /* 0x000000080454723c */ /* 0x092fe20000001854 */
        /* <DEDUP_REMOVED lines=58> */
[----:B------:R-:W3:Y:S02]  /*4720*/  LDL R11, [R1+0x50] ;  /* 0x00005000010b7983 */ /* 0x000ee40000100800 */
[----:B------:R-:W-:Y:S02]  /*4730*/  UIMAD UR14, UR13, UR5, UR14 ;  /* 0x000000050d0e72a4 */ /* 0x000fe4000f8e020e */
[----:B------:R-:W3:Y:S01]  /*4740*/  LDL.64 R8, [R1+0x90] ;  /* 0x0000900001087983 */ /* 0x000ee20000100a00 */
[----:B------:R-:W-:Y:S02]  /*4750*/  USHF.L.U32 UR5, UR13, 0x5, URZ ;  /* 0x000000050d057899 */ /* 0x000fe4000800063f */
[----:B------:R-:W-:Y:S01]  /*4760*/  UIADD3 UR14, UR17, UR14, URZ ;  /* 0x0000000e110e7290 */ /* 0x000fe2000fffe03f */
[----:B------:R-:W3:Y:S01]  /*4770*/  LDL R7, [R1+0xb0] ;  /* 0x0000b00001077983 */ /* 0x000ee20000100800 */
[----:B------:R-:W-:Y:S03]  /*4780*/  UIADD3 UR4, -UR5, UR8, URZ ;  /* 0x0000000805047290 */ /* 0x000fe6000fffe13f */
[----:B------:R-:W1:Y:S01]  /*4790*/  S2R R149, SR_TID.X ;  /* 0x0000000000957919 */ /* 0x000e620000002100 */
[----:B------:R-:W-:Y:S01]  /*47a0*/  IMAD.U32 R6, RZ, RZ, UR14 ;  /* 0x0000000eff067e24 */ /* 0x000fe2000f8e00ff */
[----:B--2---:R-:W-:Y:S04]  /*47b0*/  LEA R5, P0, R5, R14, 0x5 ;  /* 0x0000000e05057211 */ /* 0x004fe800078028ff */
[----:B----4-:R-:W-:Y:S02]  /*47c0*/  LEA.HI.X R6, R4, R10, R6, 0x5, P0 ;  /* 0x0000000a04067211 */ /* 0x010fe400000f2c06 */
[----:B-1----:R-:W-:Y:S02]  /*47d0*/  SHF.R.S32.HI R10, RZ, 0x1f, R149 ;  /* 0x0000001fff0a7819 */ /* 0x002fe40000011495 */
[----:B---3--:R-:W-:Y:S02]  /*47e0*/  LOP3.LUT P2, RZ, R12, 0x1, RZ, 0xc0, !PT ;  /* 0x000000010cff7812 */ /* 0x008fe4000784c0ff */
[----:B------:R-:W-:Y:S02]  /*47f0*/  LEA.HI R10, R10, R149, RZ, 0x3 ;  /* 0x000000950a0a7211 */ /* 0x000fe400078f18ff */
[C---:B------:R-:W-:Y:S02]  /*4800*/  LEA R4, P0, R5.reuse, c[0x0][0x160], 0x1 ;  /* 0x0000580005047a11 */ /* 0x040fe400078008ff */
[----:B------:R-:W-:Y:S01]  /*4810*/  SHF.R.S32.HI R10, RZ, 0x3, R10 ;  /* 0x00000003ff0a7819 */ /* 0x000fe2000001140a */
[----:B------:R-:W1:Y:S01]  /*4820*/  S2R R9, SR_TID.X ;  /* 0x0000000000097919 */ /* 0x000e620000002100 */
[----:B------:R-:W-:Y:S02]  /*4830*/  LOP3.LUT P1, RZ, R12, 0x2, RZ, 0xc0, !PT ;  /* 0x000000020cff7812 */ /* 0x000fe4000782c0ff */
[C---:B------:R-:W-:Y:S02]  /*4840*/  ISETP.GE.OR P4, PT, R10.reuse, UR4, !P2 ;  /* 0x000000040a007c0c */ /* 0x040fe4000d786670 */
[----:B------:R-:W-:Y:S01]  /*4850*/  LEA.HI.X R5, R5, c[0x0][0x164], R6, 0x1, P0 ;  /* 0x0000590005057a11 */ /* 0x000fe200000f0c06 */
[----:B------:R-:W-:Y:S01]  /*4860*/  IMAD.U32 R6, RZ, RZ, UR5 ;  /* 0x00000005ff067e24 */ /* 0x000fe2000f8e00ff */
[----:B------:R-:W-:Y:S02]  /*4870*/  ISETP.GE.OR P2, PT, R10, UR4, !P1 ;  /* 0x000000040a007c0c */ /* 0x000fe4000cf46670 */
[C---:B------:R-:W-:Y:S02]  /*4880*/  LOP3.LUT P0, RZ, R12.reuse, 0x4, RZ, 0xc0, !PT ;  /* 0x000000040cff7812 */ /* 0x040fe4000780c0ff */
[----:B------:R-:W-:Y:S02]  /*4890*/  LOP3.LUT P3, RZ, R12, 0x8, RZ, 0xc0, !PT ;  /* 0x000000080cff7812 */ /* 0x000fe4000786c0ff */
[C---:B------:R-:W-:Y:S02]  /*48a0*/  ISETP.GE.OR P1, PT, R10.reuse, UR4, !P0 ;  /* 0x000000040a007c0c */ /* 0x040fe4000c726670 */
[----:B------:R-:W-:Y:S01]  /*48b0*/  ISETP.GE.OR P0, PT, R10, UR4, !P3 ;  /* 0x000000040a007c0c */ /* 0x000fe2000df06670 */
[----:B------:R-:W-:Y:S01]  /*48c0*/  @!PT LDS RZ, [RZ] ;  /* 0x00000000fffff984 */ /* 0x000fe20000000800 */
[----:B------:R-:W-:Y:S01]  /*48d0*/  @!PT LDS RZ, [RZ] ;  /* 0x00000000fffff984 */ /* 0x000fe20000000800 */
[----:B------:R-:W-:Y:S01]  /*48e0*/  @!PT LDS RZ, [RZ] ;  /* 0x00000000fffff984 */ /* 0x000fe20000000800 */
[----:B------:R2:W-:Y:S04]  /*48f0*/  LDGSTS.E.BYPASS.LTC128B.128 [R11+0x8080], [R4.64], !P4 ;  /* 0x08080000040b7fae */ /* 0x0005e8000e101d4a */
[----:B------:R2:W-:Y:S06]  /*4900*/  LDGSTS.E.BYPASS.LTC128B.128 [R11+0x9080], [R4.64+0x80], !P2 ;  /* 0x09080080040b7fae */ /* 0x0005ec000d101d4a */
[----:B------:R2:W-:Y:S04]  /*4910*/  LDGSTS.E.BYPASS.LTC128B.128 [R11+0xa080], [R4.64+0x100], !P1 ;  /* 0x0a080100040b7fae */ /* 0x0005e8000c901d4a */
[----:B------:R2:W-:Y:S02]  /*4920*/  LDGSTS.E.BYPASS.LTC128B.128 [R11+0xb080], [R4.64+0x180], !P0 ;  /* 0x0b080180040b7fae */ /* 0x0005e4000c101d4a */
[----:B--2---:R-:W-:Y:S04]  /*4930*/  IADD3 R5, P0, R8, UR5, RZ ;  /* 0x0000000508057c10 */ /* 0x004fe8000ff1e0ff */
[----:B------:R-:W-:Y:S02]  /*4940*/  LEA.HI.X.SX32 R6, R6, R7, 0x1, P0 ;  /* 0x0000000706067211 */ /* 0x000fe400000f0eff */
[C---:B------:R-:W-:Y:S04]  /*4950*/  LEA R4, P0, R5.reuse, c[0x0][0x258], 0x2 ;  /* 0x0000960005047a11 */ /* 0x040fe800078010ff */
[----:B------:R-:W-:Y:S01]  /*4960*/  LEA.HI.X R5, R5, c[0x0][0x25c], R6, 0x2, P0 ;  /* 0x0000970005057a11 */ /* 0x000fe200000f1406 */
[----:B-1----:R-:W-:Y:S05]  /*4970*/  @!P6 IMAD.SHL.U32 R6, R9, 0x10, RZ ;  /* 0x000000100906e824 */ /* 0x002fea00078e00ff */
[----:B------:R1:W-:Y:S03]  /*4980*/  @!P6 LDGSTS.E.BYPASS.LTC128B.128 [R6+0x14080], [R4.64] ;  /* 0x140800000406efae */ /* 0x0003e6000b901d4a */
.L_x_247:
        /* <DEDUP_REMOVED lines=167> */
.L_x_237:
        /* <DEDUP_REMOVED lines=92> */
[----:B-----5:R-:W-:Y:S01]  /*59c0*/  F2FP.PACK_AB R13, R131, R130 ;  /* 0x00000082830d723e */ /* 0x020fe200000000ff */
        /* <DEDUP_REMOVED lines=85> */
.L_x_250:
[----:B-1----:R-:W-:Y:S01]  /*5f20*/  LOP3.LUT R0, R37, 0xffffffe0, RZ, 0xc0, !PT ;  /* 0xffffffe025007812 */ /* 0x002fe200078ec0ff */
[----:B------:R-:W-:Y:S01]  /*5f30*/  IMAD.SHL.U32 R2, R25, 0x40, RZ ;  /* 0x0000004019027824 */ /* 0x000fe200078e00ff */
[----:B------:R-:W1:Y:S01]  /*5f40*/  S2R R26, SR_CTAID.Y ;  /* 0x00000000001a7919 */ /* 0x000e620000002600 */
[----:B-----5:R-:W-:Y:S01]  /*5f50*/  IADD3 R8, R8, -UR9, RZ ;  /* 0x8000000908087c10 */ /* 0x020fe2000fffe0ff */
[----:B------:R-:W-:Y:S01]  /*5f60*/  BSSY B0, `(.L_x_251) ;  /* 0x0000039000007945 */ /* 0x000fe20003800000 */
[----:B------:R-:W-:Y:S01]  /*5f70*/  IMAD.IADD R0, R117, 0x1, -R0 ;  /* 0x0000000175007824 */ /* 0x000fe200078e0a00 */
[----:B------:R-:W-:-:S02]  /*5f80*/  LOP3.LUT R2, R2, 0x1c0, RZ, 0xc0, !PT ;  /* 0x000001c002027812 */ /* 0x000fc400078ec0ff */
[----:B------:R-:W-:Y:S01]  /*5f90*/  IMNMX R14, R8, 0x40, PT ;  /* 0x00000040080e7817 */ /* 0x000fe20003800200 */
[----:B------:R-:W-:Y:S01]  /*5fa0*/  IMAD.SHL.U32 R12, R0, 0x8, RZ ;  /* 0x00000008000c7824 */ /* 0x000fe200078e00ff */
[----:B------:R-:W-:Y:S02]  /*5fb0*/  SHF.R.S32.HI R4, RZ, 0x1f, R0 ;  /* 0x0000001fff047819 */ /* 0x000fe40000011400 */
[----:B------:R-:W-:Y:S02]  /*5fc0*/  SHF.R.U32.HI R3, RZ, 0x3, R2 ;  /* 0x00000003ff037819 */ /* 0x000fe40000011602 */
[----:B------:R-:W-:Y:S02]  /*5fd0*/  LEA.HI R0, R4, R0, RZ, 0x3 ;  /* 0x0000000004007211 */ /* 0x000fe400078f18ff */
[----:B------:R-:W-:Y:S02]  /*5fe0*/  LOP3.LUT R2, R2, 0x38, R12, 0xf8, !PT ;  /* 0x0000003802027812 */ /* 0x000fe400078ef80c */
[----:B------:R-:W-:Y:S01]  /*5ff0*/  IADD3 R6, P0, R25, R6, RZ ;  /* 0x0000000619067210 */ /* 0x000fe20007f1e0ff */
[----:B------:R-:W-:Y:S01]  /*6000*/  IMAD.SHL.U32 R0, R0, 0x200, RZ ;  /* 0x0000020000007824 */ /* 0x000fe200078e00ff */
[----:B------:R-:W-:-:S02]  /*6010*/  LOP3.LUT R2, R2, R3, RZ, 0x3c, !PT ;  /* 0x0000000302027212 */ /* 0x000fc400078e3cff */
[----:B------:R-:W-:Y:S02]  /*6020*/  ISETP.GE.AND P2, PT, R25, R14, PT ;  /* 0x0000000e1900720c */ /* 0x000fe40003f46270 */
[----:B------:R-:W-:Y:S02]  /*6030*/  LOP3.LUT R0, R2, 0x7ffff000, R0, 0xf8, !PT ;  /* 0x7ffff00002007812 */ /* 0x000fe400078ef800 */
[----:B-1----:R-:W-:Y:S02]  /*6040*/  SHF.R.S32.HI R27, RZ, 0x1f, R26 ;  /* 0x0000001fff1b7819 */ /* 0x002fe4000001141a */
[--C-:B------:R-:W-:Y:S01]  /*6050*/  SHF.R.S32.HI R13, RZ, 0x1f, R12.reuse ;  /* 0x0000001fff0d7819 */ /* 0x100fe2000001140c */
[----:B------:R-:W-:Y:S01]  /*6060*/  IMAD.SHL.U32 R0, R0, 0x2, RZ ;  /* 0x0000000200007824 */ /* 0x000fe200078e00ff */
[----:B------:R-:W-:Y:S01]  /*6070*/  SHF.R.S32.HI R4, RZ, 0x1f, R111 ;  /* 0x0000001fff047819 */ /* 0x000fe2000001146f */
[----:B------:R-:W-:Y:S01]  /*6080*/  IMAD R5, R27, c[0x0][0x338], RZ ;  /* 0x0000ce001b057a24 */ /* 0x000fe200078e02ff */
[----:B------:R-:W-:Y:S01]  /*6090*/  LEA.HI.X.SX32 R7, R25, R7, 0x1, P0 ;  /* 0x0000000719077211 */ /* 0x000fe200000f0eff */
[----:B------:R-:W-:Y:S01]  /*60a0*/  IMAD.WIDE.U32 R2, R26, c[0x0][0x338], R12 ;  /* 0x0000ce001a027a25 */ /* 0x000fe200078e000c */
[----:B------:R1:W2:Y:S01]  /*60b0*/  LDS.128 R20, [R0+0x8480] ;  /* 0x0084800000147984 */ /* 0x0002a20000000c00 */
[----:B------:R-:W-:-:S02]  /*60c0*/  ISETP.GE.OR P0, PT, R12, c[0x0][0x324], P2 ;  /* 0x0000c9000c007a0c */ /* 0x000fc40001706670 */
[----:B------:R-:W-:Y:S01]  /*60d0*/  SEL R24, R4, RZ, !P1 ;  /* 0x000000ff04187207 */ /* 0x000fe20004800000 */
[----:B------:R1:W3:Y:S01]  /*60e0*/  LDS.128 R28, [R0+0x8880] ;  /* 0x00888000001c7984 */ /* 0x0002e20000000c00 */
[----:B------:R-:W-:Y:S01]  /*60f0*/  IMAD R5, R26, c[0x0][0x33c], R5 ;  /* 0x0000cf001a057a24 */ /* 0x000fe200078e0205 */
[----:B------:R-:W-:Y:S02]  /*6100*/  SEL R15, R111, RZ, !P1 ;  /* 0x000000ff6f0f7207 */ /* 0x000fe40004800000 */
[----:B------:R1:W4:Y:S01]  /*6110*/  LDS.128 R32, [R0+0x8c80] ;  /* 0x008c800000207984 */ /* 0x0003220000000c00 */
[----:B------:R-:W-:Y:S02]  /*6120*/  IMAD.IADD R3, R3, 0x1, R5 ;  /* 0x0000000103037824 */ /* 0x000fe400078e0205 */
[----:B------:R-:W-:Y:S01]  /*6130*/  IMAD R4, R24, c[0x0][0x340], RZ ;  /* 0x0000d00018047a24 */ /* 0x000fe200078e02ff */
[----:B------:R1:W1:Y:S01]  /*6140*/  LDS.128 R36, [R0+0x9080] ;  /* 0x0090800000247984 */ /* 0x0002620000000c00 */
[----:B------:R-:W-:-:S02]  /*6150*/  IMAD.U32 R5, RZ, RZ, UR6 ;  /* 0x00000006ff057e24 */ /* 0x000fc4000f8e00ff */
[C---:B------:R-:W-:Y:S01]  /*6160*/  IMAD R4, R15.reuse, c[0x0][0x344], R4 ;  /* 0x0000d1000f047a24 */ /* 0x040fe200078e0204 */
[----:B------:R1:W1:Y:S01]  /*6170*/  LDS.128 R40, [R0+0x9480] ;  /* 0x0094800000287984 */ /* 0x0002620000000c00 */
[----:B------:R-:W-:-:S03]  /*6180*/  IMAD.WIDE.U32 R10, R15, c[0x0][0x340], R2 ;  /* 0x0000d0000f0a7a25 */ /* 0x000fc600078e0002 */
[----:B------:R1:W1:Y:S01]  /*6190*/  LDS.128 R44, [R0+0x9880] ;  /* 0x00988000002c7984 */ /* 0x0002620000000c00 */
        /* <DEDUP_REMOVED lines=21> */
.L_x_252:
[----:B--234-:R-:W-:Y:S05]  /*62f0*/  BSYNC B0 ;  /* 0x0000000000007941 */ /* 0x01cfea0003800000 */
.L_x_251:
        /* <DEDUP_REMOVED lines=17> */
.L_x_254:
[----:B------:R-:W-:Y:S05]  /*6410*/  BSYNC B0 ;  /* 0x0000000000007941 */ /* 0x000fea0003800000 */
.L_x_253:
        /* <DEDUP_REMOVED lines=17> */
.L_x_256:
[----:B------:R-:W-:Y:S05]  /*6530*/  BSYNC B0 ;  /* 0x0000000000007941 */ /* 0x000fea0003800000 */
.L_x_255:
        /* <DEDUP_REMOVED lines=16> */
.L_x_258:
[----:B------:R-:W-:Y:S05]  /*6640*/  BSYNC B0 ;  /* 0x0000000000007941 */ /* 0x000fea0003800000 */
.L_x_257:
        /* <DEDUP_REMOVED lines=16> */
.L_x_260:
[----:B------:R-:W-:Y:S05]  /*6750*/  BSYNC B0 ;  /* 0x0000000000007941 */ /* 0x000fea0003800000 */
.L_x_259:
        /* <DEDUP_REMOVED lines=16> */
.L_x_262:
[----:B------:R-:W-:Y:S05]  /*6860*/  BSYNC B0 ;  /* 0x0000000000007941 */ /* 0x000fea0003800000 */
.L_x_261:
        /* <DEDUP_REMOVED lines=16> */
.L_x_264:
[----:B------:R-:W-:Y:S05]  /*6970*/  BSYNC B0 ;  /* 0x0000000000007941 */ /* 0x000fea0003800000 */
.L_x_263:
        /* <DEDUP_REMOVED lines=16> */
.L_x_266:
[----:B------:R-:W-:Y:S05]  /*6a80*/  BSYNC B0 ;  /* 0x0000000000007941 */ /* 0x000fea0003800000 */
.L_x_265:
[----:B------:R-:W-:Y:S01]  /*6a90*/  IMAD R0, R27, c[0x0][0x308], RZ ;  /* 0x0000c2001b007a24 */ /* 0x000fe200078e02ff */
[----:B------:R-:W-:Y:S01]  /*6aa0*/  ISETP.GE.OR P0, PT, R12, c[0x0][0x2f4], P2 ;  /* 0x0000bd000c007a0c */ /* 0x000fe20001706670 */
[C---:B-1----:R-:W-:Y:S01]  /*6ab0*/  IMAD.WIDE.U32 R2, R26.reuse, c[0x0][0x308], R12 ;  /* 0x0000c2001a027a25 */ /* 0x042fe200078e000c */
[----:B------:R-:W-:Y:S03]  /*6ac0*/  BSSY B0, `(.L_x_267) ;  /* 0x0000010000007945 */ /* 0x000fe60003800000 */
        /* <DEDUP_REMOVED lines=15> */
.L_x_268:
[----:B------:R-:W-:Y:S05]  /*6bc0*/  BSYNC B0 ;  /* 0x0000000000007941 */ /* 0x000fea0003800000 */
.L_x_267:
        /* <DEDUP_REMOVED lines=15> */
.L_x_270:
[----:B------:R-:W-:Y:S05]  /*6cc0*/  BSYNC B0 ;  /* 0x0000000000007941 */ /* 0x000fea0003800000 */
.L_x_269:
        /* <DEDUP_REMOVED lines=15> */
.L_x_272:
[----:B------:R-:W-:Y:S05]  /*6dc0*/  BSYNC B0 ;  /* 0x0000000000007941 */ /* 0x000fea0003800000 */
.L_x_271:
        /* <DEDUP_REMOVED lines=14> */
.L_x_274:
[----:B------:R-:W-:Y:S05]  /*6eb0*/  BSYNC B0 ;  /* 0x0000000000007941 */ /* 0x000fea0003800000 */
.L_x_273:
        /* <DEDUP_REMOVED lines=14> */
.L_x_276:
[----:B------:R-:W-:Y:S05]  /*6fa0*/  BSYNC B0 ;  /* 0x0000000000007941 */ /* 0x000fea0003800000 */
.L_x_275:
        /* <DEDUP_REMOVED lines=14> */
.L_x_278:
[----:B------:R-:W-:Y:S05]  /*7090*/  BSYNC B0 ;  /* 0x0000000000007941 */ /* 0x000fea0003800000 */
.L_x_277:
        /* <DEDUP_REMOVED lines=14> */
.L_x_280:
[----:B------:R-:W-:Y:S05]  /*7180*/  BSYNC B0 ;  /* 0x0000000000007941 */ /* 0x000fea0003800000 */
.L_x_279:
        /* <DEDUP_REMOVED lines=14> */
.L_x_249:
[----:B-----5:R-:W2:Y:S01]  /*7270*/  LDL R9, [R1+0xbc] ;  /* 0x0000bc0001097983 */ /* 0x020ea20000100800 */
        /* <DEDUP_REMOVED lines=17> */
[----:B--2--5:R-:W-:-:S03]  /*7390*/  IADD3 R6, -R0, R4, RZ ;  /* 0x0000000400067210 */ /* 0x024fc60007ffe1ff */
.L_x_281:
[----:B------:R-:W1:Y:S01]  /*73a0*/  S2R R4, SR_TID.X ;  /* 0x0000000000047919 */ /* 0x000e620000002100 */
[----:B-----5:R-:W-:Y:S01]  /*73b0*/  IADD3 R15, R6, -UR9, RZ ;  /* 0x80000009060f7c10 */ /* 0x020fe2000fffe0ff */
[----:B------:R-:W-:Y:S01]  /*73c0*/  IMAD.U32 R6, RZ, RZ, UR6 ;  /* 0x00000006ff067e24 */ /* 0x000fe2000f8e00ff */
[----:B------:R-:W-:Y:S01]  /*73d0*/  SHF.R.S32.HI R7, RZ, 0x1f, R9 ;  /* 0x0000001fff077819 */ /* 0x000fe20000011409 */
[----:B------:R-:W2:Y:S01]  /*73e0*/  S2R R20, SR_CTAID.Y ;  /* 0x0000000000147919 */ /* 0x000ea20000002600 */
[----:B------:R-:W-:Y:S01]  /*73f0*/  SEL R16, R9, RZ, !P1 ;  /* 0x000000ff09107207 */ /* 0x000fe20004800000 */
[----:B------:R-:W-:Y:S01]  /*7400*/  BSSY B0, `(.L_x_282) ;  /* 0x0000020000007945 */ /* 0x000fe20003800000 */
[----:B------:R-:W-:-:S02]  /*7410*/  SEL R17, R7, RZ, !P1 ;  /* 0x000000ff07117207 */ /* 0x000fc40004800000 */
[----:B-1----:R-:W-:-:S04]  /*7420*/  SHF.R.S32.HI R14, RZ, 0x1f, R4 ;  /* 0x0000001fff0e7819 */ /* 0x002fc80000011404 */
[----:B------:R-:W-:Y:S02]  /*7430*/  LEA.HI R14, R14, R4, RZ, 0x5 ;  /* 0x000000040e0e7211 */ /* 0x000fe400078f28ff */
[----:B--2---:R-:W-:Y:S02]  /*7440*/  SHF.R.S32.HI R21, RZ, 0x1f, R20 ;  /* 0x0000001fff157819 */ /* 0x004fe40000011414 */
[----:B------:R-:W-:Y:S02]  /*7450*/  LOP3.LUT R0, R14, 0x1fffffe0, RZ, 0xc0, !PT ;  /* 0x1fffffe00e007812 */ /* 0x000fe400078ec0ff */
[----:B------:R-:W-:-:S03]  /*7460*/  SHF.R.S32.HI R14, RZ, 0x5, R14 ;  /* 0x00000005ff0e7819 */ /* 0x000fc6000001140e */
[----:B------:R-:W-:Y:S01]  /*7470*/  IMAD.IADD R0, R4, 0x1, -R0 ;  /* 0x0000000104007824 */ /* 0x000fe200078e0a00 */
[C---:B------:R-:W-:Y:S02]  /*7480*/  IADD3 R2, P0, R14.reuse, R2, RZ ;  /* 0x000000020e027210 */ /* 0x040fe40007f1e0ff */
[----:B------:R-:W-:Y:S01]  /*7490*/  ISETP.GE.AND P2, PT, R14, R15, PT ;  /* 0x0000000f0e00720c */ /* 0x000fe20003f46270 */
[----:B------:R-:W-:Y:S01]  /*74a0*/  IMAD.SHL.U32 R12, R0, 0x8, RZ ;  /* 0x00000008000c7824 */ /* 0x000fe200078e00ff */
[----:B------:R-:W-:Y:S01]  /*74b0*/  LEA.HI.X.SX32 R3, R14, R3, 0x1, P0 ;  /* 0x000000030e037211 */ /* 0x000fe200000f0eff */
[----:B------:R-:W-:-:S03]  /*74c0*/  IMAD R0, R21, c[0x0][0x308], RZ ;  /* 0x0000c20015007a24 */ /* 0x000fc600078e02ff */
[----:B------:R-:W-:Y:S01]  /*74d0*/  SHF.R.S32.HI R13, RZ, 0x1f, R12 ;  /* 0x0000001fff0d7819 */ /* 0x000fe2000001140c */
[----:B------:R-:W-:Y:S01]  /*74e0*/  IMAD R0, R20, c[0x0][0x30c], R0 ;  /* 0x0000c30014007a24 */ /* 0x000fe200078e0200 */
[----:B------:R-:W-:Y:S01]  /*74f0*/  ISETP.GE.OR P0, PT, R12, c[0x0][0x2f4], P2 ;  /* 0x0000bd000c007a0c */ /* 0x000fe20001706670 */
[----:B------:R-:W-:-:S04]  /*7500*/  IMAD.WIDE R6, R6, 0x40, R2 ;  /* 0x0000004006067825 */ /* 0x000fc800078e0202 */
[----:B------:R-:W-:-:S04]  /*7510*/  IMAD.WIDE.U32 R4, R20, c[0x0][0x308], R12 ;  /* 0x0000c20014047a25 */ /* 0x000fc800078e000c */
[----:B------:R-:W-:Y:S02]  /*7520*/  IMAD.IADD R5, R0, 0x1, R5 ;  /* 0x0000000100057824 */ /* 0x000fe400078e0205 */
[----:B------:R-:W-:Y:S02]  /*7530*/  IMAD R0, R17, c[0x0][0x310], RZ ;  /* 0x0000c40011007a24 */ /* 0x000fe400078e02ff */
[----:B------:R-:W-:-:S04]  /*7540*/  IMAD.WIDE.U32 R10, R16, c[0x0][0x310], R4 ;  /* 0x0000c400100a7a25 */ /* 0x000fc800078e0004 */
[----:B------:R-:W-:-:S04]  /*7550*/  IMAD R0, R16, c[0x0][0x314], R0 ;  /* 0x0000c50010007a24 */ /* 0x000fc800078e0200 */
        /* <DEDUP_REMOVED lines=10> */
.L_x_283:
[----:B------:R-:W-:Y:S05]  /*7600*/  BSYNC B0 ;  /* 0x0000000000007941 */ /* 0x000fea0003800000 */
.L_x_282:
        /* <DEDUP_REMOVED lines=17> */
.L_x_285:
[----:B------:R-:W-:Y:S05]  /*7720*/  BSYNC B0 ;  /* 0x0000000000007941 */ /* 0x000fea0003800000 */
.L_x_284:
        /* <DEDUP_REMOVED lines=17> */
.L_x_287:
[----:B------:R-:W-:Y:S05]  /*7840*/  BSYNC B0 ;  /* 0x0000000000007941 */ /* 0x000fea0003800000 */
.L_x_286:
        /* <DEDUP_REMOVED lines=16> */
.L_x_289:
[----:B------:R-:W-:Y:S05]  /*7950*/  BSYNC B0 ;  /* 0x0000000000007941 */ /* 0x000fea0003800000 */
.L_x_288:
        /* <DEDUP_REMOVED lines=16> */
.L_x_291:
[----:B------:R-:W-:Y:S05]  /*7a60*/  BSYNC B0 ;  /* 0x0000000000007941 */ /* 0x000fea0003800000 */
.L_x_290:
        /* <DEDUP_REMOVED lines=16> */
.L_x_293:
[----:B------:R-:W-:Y:S05]  /*7b70*/  BSYNC B0 ;  /* 0x0000000000007941 */ /* 0x000fea0003800000 */
.L_x_292:
        /* <DEDUP_REMOVED lines=16> */
.L_x_295:
[----:B------:R-:W-:Y:S05]  /*7c80*/  BSYNC B0 ;  /* 0x0000000000007941 */ /* 0x000fea0003800000 */
.L_x_294:
        /* <DEDUP_REMOVED lines=16> */
.L_x_297:
[----:B------:R-:W-:Y:S05]  /*7d90*/  BSYNC B0 ;  /* 0x0000000000007941 */ /* 0x000fea0003800000 */
.L_x_296:
        /* <DEDUP_REMOVED lines=19> */
.L_x_299:
[----:B------:R-:W-:Y:S05]  /*7ed0*/  BSYNC B0 ;  /* 0x0000000000007941 */ /* 0x000fea0003800000 */
.L_x_298:
        /* <DEDUP_REMOVED lines=15> */
.L_x_301:
[----:B------:R-:W-:Y:S05]  /*7fd0*/  BSYNC B0 ;  /* 0x0000000000007941 */ /* 0x000fea0003800000 */
.L_x_300:
        /* <DEDUP_REMOVED lines=15> */
.L_x_303:
[----:B------:R-:W-:Y:S05]  /*80d0*/  BSYNC B0 ;  /* 0x0000000000007941 */ /* 0x000fea0003800000 */
.L_x_302:
        /* <DEDUP_REMOVED lines=14> */
.L_x_305:
[----:B------:R-:W-:Y:S05]  /*81c0*/  BSYNC B0 ;  /* 0x0000000000007941 */ /* 0x000fea0003800000 */
.L_x_304:
        /* <DEDUP_REMOVED lines=14> */
.L_x_307:
[----:B------:R-:W-:Y:S05]  /*82b0*/  BSYNC B0 ;  /* 0x0000000000007941 */ /* 0x000fea0003800000 */
.L_x_306:
        /* <DEDUP_REMOVED lines=14> */
.L_x_309:
[----:B------:R-:W-:Y:S05]  /*83a0*/  BSYNC B0 ;  /* 0x0000000000007941 */ /* 0x000fea0003800000 */
.L_x_308:
        /* <DEDUP_REMOVED lines=14> */
.L_x_311:
[----:B------:R-:W-:Y:S05]  /*8490*/  BSYNC B0 ;  /* 0x0000000000007941 */ /* 0x000fea0003800000 */
.L_x_310:
        /* <DEDUP_REMOVED lines=14> */
.L_x_312:
        /* <DEDUP_REMOVED lines=16> */
.L_x_1152:


//--------------------- .text._ZN7cutlass13device_kernelIN5flash19enable_sm80_to_sm89INS1_16FlashAttnBwdSm80INS1_25CollectiveMainloopBwdSm80ILi1ELi1EN4cute5tupleIJNS5_1CILi32EEENS7_ILi64EEENS7_ILi256EEEEEENS_6half_tEfNS_4arch4Sm80ELb0ELb1ELb0ELb1ELb0ELb0ELb0ELb0ELi2ELi2ELi2ELi1ELb1EEENS1_24CollectiveEpilogueBwdGQAISB_fSE_Li256ELb1ELb0EEENS1_19SingleTileSchedulerILb1ELb0ELb0ELi64EEEEEEEEEvNT_6ParamsE --------------------------
	.section	.text._ZN7cutlass13device_kernelIN5flash19enable_sm80_to_sm89INS1_16FlashAttnBwdSm80INS1_25CollectiveMainloopBwdSm80ILi1ELi1EN4cute5tupleIJNS5_1CILi32EEENS7_ILi64EEENS7_ILi256EEEEEENS_6half_tEfNS_4arch4Sm80ELb0ELb1ELb0ELb1ELb0ELb0ELb0ELb0ELi2ELi2ELi2ELi1ELb1EEENS1_24CollectiveEpilogueBwdGQAISB_fSE_Li256ELb1ELb0EEENS1_19SingleTileSchedulerILb1ELb0ELb0ELi64EEEEEEEEEvNT_6ParamsE,"ax",@progbits
	.sectioninfo	@"SHI_REGISTERS=255"
	.align	128
.text._ZN7cutlass13device_kernelIN5flash19enable_sm80_to_sm89INS1_16FlashAttnBwdSm80INS1_25CollectiveMainloopBwdSm80ILi1ELi1EN4cute5tupleIJNS5_1CILi32EEENS7_ILi64EEENS7_ILi256EEEEEENS_6half_tEfNS_4arch4Sm80ELb0ELb1ELb0ELb1ELb0ELb0ELb0ELb0ELi2ELi2ELi2ELi1ELb1EEENS1_24CollectiveEpilogueBwdGQAISB_fSE_Li256ELb1ELb0EEENS1_19SingleTileSchedulerILb1ELb0ELb0ELi64EEEEEEEEEvNT_6ParamsE:
        .type           _ZN7cutlass13device_kernelIN5flash19enable_sm80_to_sm89INS1_16FlashAttnBwdSm80INS1_25CollectiveMainloopBwdSm80ILi1ELi1EN4cute5tupleIJNS5_1CILi32EEENS7_ILi64EEENS7_ILi256EEEEEENS_6half_tEfNS_4arch4Sm80ELb0ELb1ELb0ELb1ELb0ELb0ELb0ELb0ELi2ELi2ELi2ELi1ELb1EEENS1_24CollectiveEpilogueBwdGQAISB_fSE_Li256ELb1ELb0EEENS1_19SingleTileSchedulerILb1ELb0ELb0ELi64EEEEEEEEEvNT_6ParamsE,@function
        .size           _ZN7cutlass13device_kernelIN5flash19enable_sm80_to_sm89INS1_16FlashAttnBwdSm80INS1_25CollectiveMainloopBwdSm80ILi1ELi1EN4cute5tupleIJNS5_1CILi32EEENS7_ILi64EEENS7_ILi256EEEEEENS_6half_tEfNS_4arch4Sm80ELb0ELb1ELb0ELb1ELb0ELb0ELb0ELb0ELi2ELi2ELi2ELi1ELb1EEENS1_24CollectiveEpilogueBwdGQAISB_fSE_Li256ELb1ELb0EEENS1_19SingleTileSchedulerILb1ELb0ELb0ELi64EEEEEEEEEvNT_6ParamsE,(.L_x_1153 - _ZN7cutlass13device_kernelIN5flash19enable_sm80_to_sm89INS1_16FlashAttnBwdSm80INS1_25CollectiveMainloopBwdSm80ILi1ELi1EN4cute5tupleIJNS5_1CILi32EEENS7_ILi64EEENS7_ILi256EEEEEENS_6half_tEfNS_4arch4Sm80ELb0ELb1ELb0ELb1ELb0ELb0ELb0ELb0ELi2ELi2ELi2ELi1ELb1EEENS1_24CollectiveEpilogueBwdGQAISB_fSE_Li256ELb1ELb0EEENS1_19SingleTileSchedulerILb1ELb0ELb0ELi64EEEEEEEEEvNT_6ParamsE)
        .other          _ZN7cutlass13device_kernelIN5flash19enable_sm80_to_sm89INS1_16FlashAttnBwdSm80INS1_25CollectiveMainloopBwdSm80ILi1ELi1EN4cute5tupleIJNS5_1CILi32EEENS7_ILi64EEENS7_ILi256EEEEEENS_6half_tEfNS_4arch4Sm80ELb0ELb1ELb0ELb1ELb0ELb0ELb0ELb0ELi2ELi2ELi2ELi1ELb1EEENS1_24CollectiveEpilogueBwdGQAISB_fSE_Li256ELb1ELb0EEENS1_19SingleTileSchedulerILb1ELb0ELb0ELi64EEEEEEEEEvNT_6ParamsE,@"STO_CUDA_ENTRY STV_DEFAULT"
_ZN7cutlass13device_kernelIN5flash19enable_sm80_to_sm89INS1_16FlashAttnBwdSm80INS1_25CollectiveMainloopBwdSm80ILi1ELi1EN4cute5tupleIJNS5_1CILi32EEENS7_ILi64EEENS7_ILi256EEEEEENS_6half_tEfNS_4arch4Sm80ELb0ELb1ELb0ELb1ELb0ELb0ELb0ELb0ELi2ELi2ELi2ELi1ELb1EEENS1_24CollectiveEpilogueBwdGQAISB_fSE_Li256ELb1ELb0EEENS1_19SingleTileSchedulerILb1ELb0ELb0ELi64EEEEEEEEEvNT_6ParamsE:
        /* <DEDUP_REMOVED lines=18> */
.L_x_314:
        /* <DEDUP_REMOVED lines=8> */
.L_x_316:
[----:B------:R-:W-:Y:S02]  /*01a0*/  MOV R0, c[0x0][0x3ac] ;  /* 0x0000eb0000007a02 */ /* 0x000fe40000000f00 */
.L_x_315:
[----:B------:R-:W-:-:S06]  /*01b0*/  USHF.L.U32 UR9, UR6, 0x6, URZ ;  /* 0x0000000606097899 */ /* 0x000fcc000800063f */
[----:B-----5:R-:W-:-:S04]  /*01c0*/  ISETP.LE.AND P0, PT, R0, UR9, PT ;  /* 0x0000000900007c0c */ /* 0x020fc8000bf03270 */
[----:B------:R-:W-:-:S05]  /*01d0*/  SEL R0, R5, 0xffffffff, !P0 ;  /* 0xffffffff05007807 */ /* 0x000fca0004000000 */
[----:B------:R2:W-:Y:S01]  /*01e0*/  STL [R1+0xbc], R0 ;  /* 0x0000bc0001007387 */ /* 0x0005e20000100800 */
[----:B------:R-:W-:Y:S05]  /*01f0*/  BRA `(.L_x_317) ;  /* 0x0000012000007947 */ /* 0x000fea0003800000 */
.L_x_313:
[----:B--2-4-:R-:W-:-:S04]  /*0200*/  ISETP.NE.U32.AND P0, PT, RZ, c[0x0][0x3c8], PT ;  /* 0x0000f200ff007a0c */ /* 0x014fc80003f05070 */
[----:B------:R-:W-:-:S13]  /*0210*/  ISETP.NE.AND.EX P0, PT, RZ, c[0x0][0x3cc], PT, P0 ;  /* 0x0000f300ff007a0c */ /* 0x000fda0003f05300 */
[----:B------:R-:W-:Y:S05]  /*0220*/  @!P0 BRA `(.L_x_318) ;  /* 0x0000002000008947 */ /* 0x000fea0003800000 */
[----:B------:R1:W5:Y:S01]  /*0230*/  LDG.E R0, [R2.64] ;  /* 0x0000000a02007981 */ /* 0x000362000c1e1900 */
[----:B------:R-:W-:Y:S05]  /*0240*/  BRA `(.L_x_319) ;  /* 0x0000009000007947 */ /* 0x000fea0003800000 */
.L_x_318:
        /* <DEDUP_REMOVED lines=8> */
.L_x_320:
[----:B------:R-:W-:Y:S02]  /*02d0*/  MOV R0, c[0x0][0x3ac] ;  /* 0x0000eb0000007a02 */ /* 0x000fe40000000f00 */
.L_x_319:
[----:B------:R-:W-:-:S06]  /*02e0*/  USHF.L.U32 UR9, UR6, 0x6, URZ ;  /* 0x0000000606097899 */ /* 0x000fcc000800063f */
[----:B-----5:R-:W-:-:S04]  /*02f0*/  ISETP.LE.AND P0, PT, R0, UR9, PT ;  /* 0x0000000900007c0c */ /* 0x020fc8000bf03270 */
[----:B------:R-:W-:-:S05]  /*0300*/  SEL R0, R5, 0xffffffff, !P0 ;  /* 0xffffffff05007807 */ /* 0x000fca0004000000 */
[----:B------:R2:W-:Y:S04]  /*0310*/  STL [R1+0xbc], R0 ;  /* 0x0000bc0001007387 */ /* 0x0005e80000100800 */
.L_x_317:
        /* <DEDUP_REMOVED lines=10> */
[CC--:B-1----:R-:W-:Y:S02]  /*03c0*/  @P0 IMAD.WIDE R2, R150.reuse, R10.reuse, c[0x0][0x2d8] ;  /* 0x0000b60096020625 */ /* 0x0c2fe400078e020a */
[----:B--2---:R-:W2:Y:S04]  /*03d0*/  @P1 LDG.E R0, [R4.64] ;  /* 0x0000000a04001981 */ /* 0x004ea8000c1e1900 */
[----:B------:R1:W3:Y:S04]  /*03e0*/  @P0 LDG.E R8, [R2.64] ;  /* 0x0000000a02080981 */ /* 0x0002e8000c1e1900 */
[----:B------:R-:W4:Y:S01]  /*03f0*/  @P1 LDG.E R7, [R4.64] ;  /* 0x0000000a04071981 */ /* 0x000f22000c1e1900 */
[----:B-1----:R-:W-:-:S05]  /*0400*/  IMAD.WIDE R2, R150, R10, c[0x0][0x2d0] ;  /* 0x0000b40096027625 */ /* 0x002fca00078e020a */
[----:B------:R-:W5:Y:S01]  /*0410*/  @P2 LDG.E R6, [R2.64] ;  /* 0x0000000a02062981 */ /* 0x000f62000c1e1900 */
[----:B------:R-:W-:Y:S01]  /*0420*/  ULDC UR8, c[0x0][0x168] ;  /* 0x00005a0000087ab9 */ /* 0x000fe20000000800 */
[----:B------:R-:W-:Y:S01]  /*0430*/  CS2R R12, SRZ ;  /* 0x00000000000c7805 */ /* 0x000fe2000001ff00 */
[----:B------:R-:W-:Y:S01]  /*0440*/  ULDC UR15, c[0x0][0x198] ;  /* 0x00006600000f7ab9 */ /* 0x000fe20000000800 */
[----:B------:R-:W-:Y:S02]  /*0450*/  IMAD.MOV.U32 R11, RZ, RZ, RZ ;  /* 0x000000ffff0b7224 */ /* 0x000fe400078e00ff */
[----:B--2---:R-:W-:Y:S01]  /*0460*/  @P1 IMAD R0, R150, 0x20, R0 ;  /* 0x0000002096001824 */ /* 0x004fe200078e0200 */
[----:B---3--:R1:W2:Y:S01]  /*0470*/  @P0 R2UR UR8, R8 ;  /* 0x00000000080803c2 */ /* 0x0082a200000e0000 */
[--C-:B----4-:R-:W-:Y:S01]  /*0480*/  @P1 SHF.R.S32.HI R13, RZ, 0x1f, R7.reuse ;  /* 0x0000001fff0d1819 */ /* 0x110fe20000011407 */
[----:B------:R-:W-:Y:S02]  /*0490*/  @P1 IMAD.MOV.U32 R12, RZ, RZ, R7 ;  /* 0x000000ffff0c1224 */ /* 0x000fe400078e0007 */
[----:B-1----:R-:W-:-:S04]  /*04a0*/  @P1 SHF.R.S32.HI R8, RZ, 0x1f, R0 ;  /* 0x0000001fff081819 */ /* 0x002fc80000011400 */
[----:B------:R-:W-:Y:S02]  /*04b0*/  @P1 LEA.HI R0, R8, R0, RZ, 0x5 ;  /* 0x0000000008001211 */ /* 0x000fe400078f28ff */
[----:B------:R-:W-:Y:S02]  /*04c0*/  CS2R R8, SRZ ;  /* 0x0000000000087805 */ /* 0x000fe4000001ff00 */
[--C-:B-----5:R-:W-:Y:S01]  /*04d0*/  @P2 SHF.R.S32.HI R9, RZ, 0x1f, R6.reuse ;  /* 0x0000001fff092819 */ /* 0x120fe20000011406 */
[----:B------:R-:W-:Y:S01]  /*04e0*/  @P2 IMAD.MOV.U32 R8, RZ, RZ, R6 ;  /* 0x000000ffff082224 */ /* 0x000fe200078e0006 */
[----:B------:R-:W-:Y:S01]  /*04f0*/  @P1 LOP3.LUT R11, R0, 0xffffffe0, RZ, 0xc0, !PT ;  /* 0xffffffe0000b1812 */ /* 0x000fe200078ec0ff */
[----:B------:R-:W-:Y:S05]  /*0500*/  @P0 BRA `(.L_x_321) ;  /* 0x0000006000000947 */ /* 0x000fea0003800000 */
[----:B--2---:R-:W-:Y:S05]  /*0510*/  @!P1 BRA `(.L_x_321) ;  /* 0x0000005000009947 */ /* 0x004fea0003800000 */
[----:B------:R1:W2:Y:S04]  /*0520*/  LDG.E R0, [R4.64] ;  /* 0x0000000a04007981 */ /* 0x0002a8000c1e1900 */
[----:B-1----:R-:W3:Y:S01]  /*0530*/  LDG.E R4, [R4.64+0x4] ;  /* 0x0000040a04047981 */ /* 0x002ee2000c1e1900 */
[----:B--2---:R-:W1:Y:S08]  /*0540*/  R2UR UR8, R0 ;  /* 0x00000000000873c2 */ /* 0x004e7000000e0000 */
[----:B---3--:R-:W1:Y:S02]  /*0550*/  R2UR UR4, R4 ;  /* 0x00000000040473c2 */ /* 0x008e6400000e0000 */
[----:B-1----:R-:W-:-:S06]  /*0560*/  UIADD3 UR8, -UR8, UR4, URZ ;  /* 0x0000000408087290 */ /* 0x002fcc000fffe13f */
.L_x_321:
[----:B--2---:R-:W-:-:S04]  /*0570*/  ISETP.NE.U32.AND P0, PT, RZ, c[0x0][0x2e0], PT ;  /* 0x0000b800ff007a0c */ /* 0x004fc80003f05070 */
[----:B------:R-:W-:-:S13]  /*0580*/  ISETP.NE.AND.EX P0, PT, RZ, c[0x0][0x2e4], PT, P0 ;  /* 0x0000b900ff007a0c */ /* 0x000fda0003f05300 */
[----:B------:R-:W-:Y:S05]  /*0590*/  @!P0 BRA `(.L_x_322) ;  /* 0x0000004000008947 */ /* 0x000fea0003800000 */
[----:B------:R-:W-:-:S05]  /*05a0*/  IMAD.WIDE R2, R150, R10, c[0x0][0x2e0] ;  /* 0x0000b80096027625 */ /* 0x000fca00078e020a */
[----:B------:R-:W2:Y:S02]  /*05b0*/  LDG.E R0, [R2.64] ;  /* 0x0000000a02007981 */ /* 0x000ea4000c1e1900 */
[----:B--2---:R1:W2:Y:S02]  /*05c0*/  R2UR UR15, R0 ;  /* 0x00000000000f73c2 */ /* 0x0042a400000e0000 */
[----:B-12---:R-:W-:Y:S05]  /*05d0*/  BRA `(.L_x_323) ;  /* 0x0000006000007947 */ /* 0x006fea0003800000 */
.L_x_322:
[----:B------:R-:W-:Y:S05]  /*05e0*/  @!P2 BRA `(.L_x_323) ;  /* 0x000000500000a947 */ /* 0x000fea0003800000 */
[----:B------:R1:W2:Y:S04]  /*05f0*/  LDG.E R0, [R2.64] ;  /* 0x0000000a02007981 */ /* 0x0002a8000c1e1900 */
[----:B-1----:R-:W3:Y:S01]  /*0600*/  LDG.E R2, [R2.64+0x4] ;  /* 0x0000040a02027981 */ /* 0x002ee2000c1e1900 */
[----:B--2---:R-:W1:Y:S08]  /*0610*/  R2UR UR15, R0 ;  /* 0x00000000000f73c2 */ /* 0x004e7000000e0000 */
[----:B---3--:R-:W1:Y:S02]  /*0620*/  R2UR UR4, R2 ;  /* 0x00000000020473c2 */ /* 0x008e6400000e0000 */
[----:B-1----:R-:W-:-:S06]  /*0630*/  UIADD3 UR15, -UR15, UR4, URZ ;  /* 0x000000040f0f7290 */ /* 0x002fcc000fffe13f */
.L_x_323:
        /* <DEDUP_REMOVED lines=15> */
.L_x_324:
[----:B------:R-:W-:Y:S01]  /*0730*/  UIADD3 UR4, UR9, UR8, -UR15 ;  /* 0x0000000809047290 */ /* 0x000fe2000fffe80f */
[----:B------:R-:W-:Y:S01]  /*0740*/  PLOP3.LUT P3, PT, PT, PT, PT, 0x80, 0x0 ;  /* 0x000000000000781c */ /* 0x000fe20003f6f070 */
[----:B------:R-:W-:Y:S01]  /*0750*/  ULDC UR5, c[0x0][0x2a4] ;  /* 0x0000a90000057ab9 */ /* 0x000fe20000000800 */
[----:B------:R-:W-:Y:S01]  /*0760*/  CS2R R142, SRZ ;  /* 0x00000000008e7805 */ /* 0x000fe2000001ff00 */
[----:B------:R-:W-:Y:S01]  /*0770*/  UIADD3 UR5, UR4, -UR5, URZ ;  /* 0x8000000504057290 */ /* 0x000fe2000fffe03f */
        /* <DEDUP_REMOVED lines=77> */
[----:B------:R-:W-:Y:S01]  /*0c50*/  IMAD.MOV.U32 R17, RZ, RZ, c[0x0][0x1d8] ;  /* 0x00007600ff117624 */ /* 0x000fe200078e00ff */
[----:B------:R-:W-:Y:S01]  /*0c60*/  LEA.HI R36, R31, R149, RZ, 0x3 ;  /* 0x000000951f247211 */ /* 0x000fe200078f18ff */
[----:B------:R-:W-:Y:S01]  /*0c70*/  UIADD3 UR14, -UR9, UR15, URZ ;  /* 0x0000000f090e7290 */ /* 0x000fe2000fffe13f */
[----:B------:R-:W-:Y:S01]  /*0c80*/  SEL R24, R29, RZ, !P2 ;  /* 0x000000ff1d187207 */ /* 0x000fe20005000000 */
[----:B------:R-:W-:Y:S01]  /*0c90*/  IMAD.MOV.U32 R18, RZ, RZ, c[0x0][0x1dc] ;  /* 0x00007700ff127624 */ /* 0x000fe200078e00ff */
[----:B------:R-:W-:Y:S01]  /*0ca0*/  LOP3.LUT R0, R36, 0xfffffff8, RZ, 0xc0, !PT ;  /* 0xfffffff824007812 */ /* 0x000fe200078ec0ff */
[----:B------:R-:W-:Y:S01]  /*0cb0*/  USHF.R.S32.HI UR13, URZ, 0x1f, UR12 ;  /* 0x0000001f3f0d7899 */ /* 0x000fe2000801140c */
[----:B------:R-:W-:Y:S01]  /*0cc0*/  SHF.R.S32.HI R43, RZ, 0x3, R36 ;  /* 0x00000003ff2b7819 */ /* 0x000fe20000011424 */
[----:B------:R-:W-:Y:S01]  /*0cd0*/  ULDC.64 UR4, c[0x0][0x178] ;  /* 0x00005e0000047ab9 */ /* 0x000fe20000000a00 */
[----:B------:R-:W-:Y:S01]  /*0ce0*/  SEL R19, R150, RZ, !P2 ;  /* 0x000000ff96137207 */ /* 0x000fe20005000000 */
[----:B------:R-:W-:Y:S01]  /*0cf0*/  IMAD.IADD R25, R149, 0x1, -R0 ;  /* 0x0000000195197824 */ /* 0x000fe200078e0a00 */
[----:B------:R-:W-:Y:S01]  /*0d00*/  SHF.R.S32.HI R15, RZ, 0x1f, R43 ;  /* 0x0000001fff0f7819 */ /* 0x000fe2000001142b */
[----:B------:R-:W-:Y:S01]  /*0d10*/  @P0 IMAD.HI.U32 R2, R148, c[0x0][0x24c], RZ ;  /* 0x0000930094020a27 */ /* 0x000fe200078e00ff */
[----:B------:R-:W-:Y:S01]  /*0d20*/  IADD3 R20, P2, R14, R11, RZ ;  /* 0x0000000b0e147210 */ /* 0x000fe20007f5e0ff */
[----:B------:R-:W-:Y:S01]  /*0d30*/  UIMAD UR16, UR13, UR4, URZ ;  /* 0x000000040d1072a4 */ /* 0x000fe2000f8e023f */
[-C--:B------:R-:W-:Y:S01]  /*0d40*/  LEA.HI R39, R31, R149.reuse, RZ, 0x4 ;  /* 0x000000951f277211 */ /* 0x080fe200078f20ff */
[----:B------:R-:W-:Y:S01]  /*0d50*/  UIMAD.WIDE.U32 UR18, UR12, UR4, URZ ;  /* 0x000000040c1272a5 */ /* 0x000fe2000f8e003f */
[----:B------:R-:W-:Y:S01]  /*0d60*/  @P0 SHF.R.U32.HI R10, RZ, c[0x0][0x250], R2 ;  /* 0x00009400ff0a0a19 */ /* 0x000fe20000011602 */
[----:B------:R-:W-:Y:S01]  /*0d70*/  IMAD.SHL.U32 R2, R25, 0x8, RZ ;  /* 0x0000000819027824 */ /* 0x000fe200078e00ff */
[----:B------:R-:W-:Y:S01]  /*0d80*/  IADD3 R6, P0, R43, R8, RZ ;  /* 0x000000082b067210 */ /* 0x000fe20007f1e0ff */
[----:B------:R-:W-:Y:S01]  /*0d90*/  IMAD R8, R24, c[0x0][0x1e8], RZ ;  /* 0x00007a0018087a24 */ /* 0x000fe200078e02ff */
[----:B------:R-:W-:Y:S01]  /*0da0*/  SHF.R.S32.HI R16, RZ, 0x1f, R10 ;  /* 0x0000001fff107819 */ /* 0x000fe2000001140a */
[----:B------:R-:W-:Y:S01]  /*0db0*/  UIMAD UR5, UR12, UR5, UR16 ;  /* 0x000000050c0572a4 */ /* 0x000fe2000f8e0210 */
[--C-:B------:R-:W-:Y:S01]  /*0dc0*/  SHF.R.S32.HI R3, RZ, 0x1f, R2.reuse ;  /* 0x0000001fff037819 */ /* 0x100fe20000011402 */
[----:B------:R-:W-:Y:S01]  /*0dd0*/  IMAD.X R7, R15, 0x1, R9, P0 ;  /* 0x000000010f077824 */ /* 0x000fe200000e0609 */
[----:B------:R-:W-:Y:S01]  /*0de0*/  IADD3 R34, R2, 0x40, RZ ;  /* 0x0000004002227810 */ /* 0x000fe20007ffe0ff */
[----:B------:R-:W-:Y:S01]  /*0df0*/  IMAD R0, R16, c[0x0][0x1e0], RZ ;  /* 0x0000780010007a24 */ /* 0x000fe200078e02ff */
[----:B------:R-:W-:Y:S01]  /*0e00*/  IADD3 R33, R2, 0x80, RZ ;  /* 0x0000008002217810 */ /* 0x000fe20007ffe0ff */
[----:B------:R-:W-:Y:S01]  /*0e10*/  IMAD.WIDE.U32 R4, R10, c[0x0][0x1e0], R2 ;  /* 0x000078000a047a25 */ /* 0x000fe200078e0002 */
[----:B------:R-:W-:Y:S01]  /*0e20*/  ISETP.GE.AND P6, PT, R34, c[0x0][0x1cc], PT ;  /* 0x0000730022007a0c */ /* 0x000fe20003fc6270 */
[----:B------:R-:W-:Y:S01]  /*0e30*/  UIADD3 UR5, UR19, UR5, URZ ;  /* 0x0000000513057290 */ /* 0x000fe2000fffe03f */
[----:B------:R-:W-:Y:S01]  /*0e40*/  ISETP.GE.AND P4, PT, R33, c[0x0][0x1cc], PT ;  /* 0x0000730021007a0c */ /* 0x000fe20003f86270 */
[----:B------:R-:W-:Y:S01]  /*0e50*/  IMAD R0, R10, c[0x0][0x1e4], R0 ;  /* 0x000079000a007a24 */ /* 0x000fe200078e0200 */
[-C--:B------:R-:W-:Y:S01]  /*0e60*/  LEA.HI R30, R31, R149.reuse, RZ, 0x2 ;  /* 0x000000951f1e7211 */ /* 0x080fe200078f10ff */
[----:B------:R-:W-:Y:S01]  /*0e70*/  IMAD.U32 R9, RZ, RZ, UR6 ;  /* 0x00000006ff097e24 */ /* 0x000fe2000f8e00ff */
[----:B------:R-:W-:Y:S01]  /*0e80*/  IADD3 R32, R2, 0xc0, RZ ;  /* 0x000000c002207810 */ /* 0x000fe20007ffe0ff */
[----:B------:R-:W-:Y:S01]  /*0e90*/  IMAD.IADD R5, R5, 0x1, R0 ;  /* 0x0000000105057824 */ /* 0x000fe200078e0200 */
[----:B------:R-:W-:Y:S01]  /*0ea0*/  SHF.R.S32.HI R28, RZ, 0x2, R30 ;  /* 0x00000002ff1c7819 */ /* 0x000fe2000001141e */
[----:B------:R-:W-:Y:S01]  /*0eb0*/  IMAD R0, R19, c[0x0][0x1ec], R8 ;  /* 0x00007b0013007a24 */ /* 0x000fe200078e0208 */
[----:B------:R-:W-:Y:S01]  /*0ec0*/  LEA.HI R37, R31, R149, RZ, 0x5 ;  /* 0x000000951f257211 */ /* 0x000fe200078f28ff */
[----:B------:R-:W-:Y:S01]  /*0ed0*/  IMAD.WIDE R8, R9, 0x40, R6 ;  /* 0x0000004009087825 */ /* 0x000fe200078e0206 */
[----:B------:R-:W-:Y:S01]  /*0ee0*/  SHF.R.S32.HI R40, RZ, 0x1f, R148 ;  /* 0x0000001fff287819 */ /* 0x000fe20000011494 */
[----:B------:R-:W-:Y:S01]  /*0ef0*/  USHF.L.U32 UR16, UR12, 0x5, URZ ;  /* 0x000000050c107899 */ /* 0x000fe2000800063f */
[----:B------:R-:W-:Y:S01]  /*0f00*/  SHF.R.S32.HI R35, RZ, 0x5, R37 ;  /* 0x00000005ff237819 */ /* 0x000fe20000011425 */
[----:B------:R-:W-:Y:S01]  /*0f10*/  IMAD.WIDE.U32 R4, R19, c[0x0][0x1e8], R4 ;  /* 0x00007a0013047a25 */ /* 0x000fe200078e0004 */
[----:B------:R-:W-:Y:S01]  /*0f20*/  UMOV UR17, 0x5 ;  /* 0x0000000500117882 */ /* 0x000fe20000000000 */
[----:B------:R-:W-:Y:S01]  /*0f30*/  CS2R R146, SRZ ;  /* 0x0000000000927805 */ /* 0x000fe2000001ff00 */
[----:B------:R-:W-:Y:S01]  /*0f40*/  UIADD3 UR4, -UR16, UR8, URZ ;  /* 0x0000000810047290 */ /* 0x000fe2000fffe13f */
[----:B------:R-:W-:Y:S01]  /*0f50*/  IMAD R6, R9, c[0x0][0x1d8], RZ ;  /* 0x0000760009067a24 */ /* 0x000fe200078e02ff */
[----:B------:R-:W-:Y:S01]  /*0f60*/  CS2R R144, SRZ ;  /* 0x0000000000907805 */ /* 0x000fe2000001ff00 */
        /* <DEDUP_REMOVED lines=12> */
[----:B------:R-:W-:Y:S01]  /*1030*/  CS2R R134, SRZ ;  /* 0x0000000000867805 */ /* 0x000fe2000001ff00 */
        /* <DEDUP_REMOVED lines=12> */
[----:B------:R-:W-:Y:S01]  /*1100*/  IADD3 R14, P3, R43, R12, RZ ;  /* 0x0000000c2b0e7210 */ /* 0x000fe20007f7e0ff */
[----:B------:R-:W-:Y:S01]  /*1110*/  CS2R R124, SRZ ;  /* 0x00000000007c7805 */ /* 0x000fe2000001ff00 */
[----:B------:R-:W-:Y:S01]  /*1120*/  LOP3.LUT R7, R0, 0x38, R2, 0xf8, !PT ;  /* 0x0000003800077812 */ /* 0x000fe200078ef802 */
[----:B------:R-:W-:Y:S01]  /*1130*/  CS2R R122, SRZ ;  /* 0x00000000007a7805 */ /* 0x000fe2000001ff00 */
[----:B------:R-:W-:Y:S01]  /*1140*/  SHF.R.U32.HI R0, RZ, 0x3, R0 ;  /* 0x00000003ff007819 */ /* 0x000fe20000011600 */
[----:B------:R-:W-:Y:S01]  /*1150*/  CS2R R120, SRZ ;  /* 0x0000000000787805 */ /* 0x000fe2000001ff00 */
[----:B------:R-:W-:Y:S01]  /*1160*/  LEA R12, P0, R17, R4, 0x6 ;  /* 0x00000004110c7211 */ /* 0x000fe200078030ff */
[----:B------:R-:W-:Y:S01]  /*1170*/  CS2R R118, SRZ ;  /* 0x0000000000767805 */ /* 0x000fe2000001ff00 */
[----:B------:R-:W-:Y:S01]  /*1180*/  LEA.HI.X.SX32 R23, R6, R11, 0x1, P2 ;  /* 0x0000000b06177211 */ /* 0x000fe200010f0eff */
[----:B------:R-:W-:Y:S01]  /*1190*/  IMAD.X R11, R15, 0x1, R13, P3 ;  /* 0x000000010f0b7824 */ /* 0x000fe200018e060d */
[----:B------:R-:W-:Y:S01]  /*11a0*/  LOP3.LUT R6, R38, R7, R0, 0xf6, !PT ;  /* 0x0000000726067212 */ /* 0x000fe200078ef600 */
[----:B------:R-:W-:Y:S01]  /*11b0*/  CS2R R116, SRZ ;  /* 0x0000000000747805 */ /* 0x000fe2000001ff00 */
[----:B------:R-:W-:Y:S01]  /*11c0*/  LEA.HI.X R13, R17, R5, R18, 0x6, P0 ;  /* 0x00000005110d7211 */ /* 0x000fe200000f3412 */
[----:B------:R-:W-:Y:S01]  /*11d0*/  IMAD.MOV.U32 R17, RZ, RZ, c[0x0][0x2a8] ;  /* 0x0000aa00ff117624 */ /* 0x000fe200078e00ff */
[----:B------:R-:W-:Y:S01]  /*11e0*/  IADD3 R0, -R43, UR14, RZ ;  /* 0x0000000e2b007c10 */ /* 0x000fe2000fffe1ff */
[----:B------:R-:W-:Y:S01]  /*11f0*/  IMAD.SHL.U32 R41, R6, 0x2, RZ ;  /* 0x0000000206297824 */ /* 0x000fe200078e00ff */
[----:B------:R-:W-:Y:S01]  /*1200*/  ISETP.GE.AND P0, PT, R2, c[0x0][0x1cc], PT ;  /* 0x0000730002007a0c */ /* 0x000fe20003f06270 */
[----:B------:R-:W-:Y:S01]  /*1210*/  IMAD R6, R16, c[0x0][0x1b0], RZ ;  /* 0x00006c0010067a24 */ /* 0x000fe200078e02ff */
[----:B------:R-:W-:Y:S01]  /*1220*/  ISETP.LT.OR P3, PT, R0, 0x1, P6 ;  /* 0x000000010000780c */ /* 0x000fe20003761670 */
[----:B------:R-:W-:Y:S01]  /*1230*/  IMAD.WIDE.U32 R22, R148, c[0x0][0x238], R22 ;  /* 0x00008e0094167a25 */ /* 0x000fe200078e0016 */
[C---:B------:R-:W-:Y:S01]  /*1240*/  ISETP.LT.OR P2, PT, R0.reuse, 0x1, P0 ;  /* 0x000000010000780c */ /* 0x040fe20000741670 */
[----:B------:R-:W-:Y:S01]  /*1250*/  STL [R1+0x50], R41 ;  /* 0x0000502901007387 */ /* 0x000fe20000100800 */
[----:B------:R-:W-:Y:S01]  /*1260*/  ISETP.LT.OR P5, PT, R0, 0x1, P4 ;  /* 0x000000010000780c */ /* 0x000fe200027a1670 */
[----:B------:R-:W-:Y:S01]  /*1270*/  IMAD R16, R10, c[0x0][0x1b4], R6 ;  /* 0x00006d000a107a24 */ /* 0x000fe200078e0206 */
[----:B------:R-:W-:Y:S01]  /*1280*/  SHF.R.S32.HI R18, RZ, 0x4, R39 ;  /* 0x00000004ff127819 */ /* 0x000fe20000011427 */
[----:B------:R-:W-:Y:S01]  /*1290*/  CS2R R114, SRZ ;  /* 0x0000000000727805 */ /* 0x000fe2000001ff00 */
[----:B------:R-:W-:Y:S01]  /*12a0*/  SHF.R.S32.HI R7, RZ, 0x1f, R30 ;  /* 0x0000001fff077819 */ /* 0x000fe2000001141e */
[----:B------:R-:W-:Y:S01]  /*12b0*/  CS2R R112, SRZ ;  /* 0x0000000000707805 */ /* 0x000fe2000001ff00 */
[----:B------:R-:W-:Y:S01]  /*12c0*/  LEA.HI R15, R39, R18, RZ, 0x1 ;  /* 0x00000012270f7211 */ /* 0x000fe200078f08ff */
[----:B------:R-:W-:Y:S01]  /*12d0*/  CS2R R110, SRZ ;  /* 0x00000000006e7805 */ /* 0x000fe2000001ff00 */
[----:B------:R-:W-:Y:S01]  /*12e0*/  LEA.HI R7, R7, R28, RZ, 0x3 ;  /* 0x0000001c07077211 */ /* 0x000fe200078f18ff */
[----:B------:R-:W-:Y:S01]  /*12f0*/  CS2R R108, SRZ ;  /* 0x00000000006c7805 */ /* 0x000fe2000001ff00 */
[----:B------:R-:W-:Y:S01]  /*1300*/  LOP3.LUT R15, R15, 0xfffffffe, RZ, 0xc0, !PT ;  /* 0xfffffffe0f0f7812 */ /* 0x000fe200078ec0ff */
[----:B------:R-:W-:Y:S01]  /*1310*/  @!PT LDS RZ, [RZ] ;  /* 0x00000000fffff984 */ /* 0x000fe20000000800 */
[----:B------:R-:W-:Y:S01]  /*1320*/  @!PT LDS RZ, [RZ] ;  /* 0x00000000fffff984 */ /* 0x000fe20000000800 */
[----:B------:R-:W-:Y:S01]  /*1330*/  @!PT LDS RZ, [RZ] ;  /* 0x00000000fffff984 */ /* 0x000fe20000000800 */
[----:B------:R1:W-:Y:S01]  /*1340*/  LDGSTS.E.BYPASS.LTC128B.128 [R41+0x8080], [R4.64], !P2 ;  /* 0x0808000004297fae */ /* 0x0003e2000d101d4a */
[----:B------:R-:W-:Y:S01]  /*1350*/  ISETP.GE.AND P2, PT, R17, 0x1, PT ;  /* 0x000000011100780c */ /* 0x000fe20003f46270 */
[----:B------:R-:W-:Y:S01]  /*1360*/  CS2R R106, SRZ ;  /* 0x00000000006a7805 */ /* 0x000fe2000001ff00 */
[----:B------:R-:W-:Y:S01]  /*1370*/  LOP3.LUT R17, R7, 0xfffffff8, RZ, 0xc0, !PT ;  /* 0xfffffff807117812 */ /* 0x000fe200078ec0ff */
[----:B------:R1:W-:Y:S01]  /*1380*/  LDGSTS.E.BYPASS.LTC128B.128 [R41+0xa080], [R4.64+0x80], !P3 ;  /* 0x0a08008004297fae */ /* 0x0003e2000d901d4a */
[----:B------:R-:W-:Y:S01]  /*1390*/  ISETP.GE.AND P3, PT, R32, c[0x0][0x1cc], PT ;  /* 0x0000730020007a0c */ /* 0x000fe20003f66270 */
[----:B------:R-:W-:Y:S01]  /*13a0*/  IMAD.WIDE.U32 R6, R10, c[0x0][0x1b0], R2 ;  /* 0x00006c000a067a25 */ /* 0x000fe200078e0002 */
[C---:B------:R-:W-:Y:S01]  /*13b0*/  ISETP.LT.OR P0, PT, R0.reuse, 0x21, P0 ;  /* 0x000000210000780c */ /* 0x040fe20000701670 */
[----:B------:R1:W-:Y:S01]  /*13c0*/  LDGSTS.E.BYPASS.LTC128B.128 [R41+0xc080], [R4.64+0x100], !P5 ;  /* 0x0c08010004297fae */ /* 0x0003e2000e901d4a */
[C---:B------:R-:W-:Y:S01]  /*13d0*/  ISETP.LT.OR P5, PT, R0.reuse, 0x1, P3 ;  /* 0x000000010000780c */ /* 0x040fe20001fa1670 */
[C---:B------:R-:W-:Y:S01]  /*13e0*/  IMAD R10, R11.reuse, c[0x0][0x178], RZ ;  /* 0x00005e000b0a7a24 */ /* 0x040fe200078e02ff */
[C---:B------:R-:W-:Y:S01]  /*13f0*/  ISETP.LT.OR P6, PT, R0.reuse, 0x21, P6 ;  /* 0x000000210000780c */ /* 0x040fe200037c1670 */
[----:B------:R-:W-:Y:S01]  /*1400*/  IMAD R11, R11, c[0x0][0x208], RZ ;  /* 0x000082000b0b7a24 */ /* 0x000fe200078e02ff */
[----:B------:R-:W-:Y:S01]  /*1410*/  ISETP.LT.OR P4, PT, R0, 0x21, P4 ;  /* 0x000000210000780c */ /* 0x000fe20002781670 */
[----:B------:R-:W-:Y:S01]  /*1420*/  IMAD.IADD R27, R18, 0x1, -R15 ;  /* 0x00000001121b7824 */ /* 0x000fe200078e0a0f */
[----:B------:R-:W-:Y:S01]  /*1430*/  ISETP.LT.OR P3, PT, R0, 0x21, P3 ;  /* 0x000000210000780c */ /* 0x000fe20001f61670 */
[----:B------:R-:W-:Y:S01]  /*1440*/  IMAD.IADD R15, R28, 0x1, -R17 ;  /* 0x000000011c0f7824 */ /* 0x000fe200078e0a11 */
[----:B------:R-:W-:Y:S01]  /*1450*/  CS2R R104, SRZ ;  /* 0x0000000000687805 */ /* 0x000fe2000001ff00 */
[----:B------:R-:W-:Y:S01]  /*1460*/  IMAD.IADD R7, R7, 0x1, R16 ;  /* 0x0000000107077824 */ /* 0x000fe200078e0210 */
[----:B------:R-:W-:Y:S01]  /*1470*/  CS2R R102, SRZ ;  /* 0x0000000000667805 */ /* 0x000fe2000001ff00 */
[C---:B------:R-:W-:Y:S01]  /*1480*/  IMAD R18, R14.reuse, c[0x0][0x17c], R10 ;  /* 0x00005f000e127a24 */ /* 0x040fe200078e020a */
[----:B------:R-:W-:Y:S01]  /*1490*/  CS2R R100, SRZ ;  /* 0x0000000000647805 */ /* 0x000fe2000001ff00 */
[C---:B------:R-:W-:Y:S01]  /*14a0*/  IMAD R28, R14.reuse, c[0x0][0x20c], R11 ;  /* 0x000083000e1c7a24 */ /* 0x040fe200078e020b */
[----:B------:R1:W-:Y:S01]  /*14b0*/  LDGSTS.E.BYPASS.LTC128B.128 [R41+0xe080], [R4.64+0x180], !P5 ;  /* 0x0e08018004297fae */ /* 0x0003e2000e901d4a */
[C-C-:B------:R-:W-:Y:S01]  /*14c0*/  IMAD.WIDE.U32 R10, R14.reuse, c[0x0][0x178], R2.reuse ;  /* 0x00005e000e0a7a25 */ /* 0x140fe200078e0002 */
[C---:B------:R-:W-:Y:S01]  /*14d0*/  LOP3.LUT P5, RZ, R15.reuse, 0x4, RZ, 0xc0, !PT ;  /* 0x000000040fff7812 */ /* 0x040fe200078ac0ff */
[----:B------:R-:W-:Y:S01]  /*14e0*/  CS2R R98, SRZ ;  /* 0x0000000000627805 */ /* 0x000fe2000001ff00 */
[----:B------:R2:W-:Y:S01]  /*14f0*/  LDGSTS.E.BYPASS.LTC128B.128 [R41+0x9080], [R12.64], !P0 ;  /* 0x090800000c297fae */ /* 0x0005e2000c101d4a */
[----:B------:R-:W-:Y:S01]  /*1500*/  IMAD.WIDE.U32 R16, R14, c[0x0][0x208], R2 ;  /* 0x000082000e107a25 */ /* 0x000fe200078e0002 */
[----:B------:R-:W-:Y:S01]  /*1510*/  CS2R R96, SRZ ;  /* 0x0000000000607805 */ /* 0x000fe2000001ff00 */
[----:B------:R-:W-:Y:S01]  /*1520*/  CS2R R94, SRZ ;  /* 0x00000000005e7805 */ /* 0x000fe2000001ff00 */
[----:B------:R2:W-:Y:S01]  /*1530*/  LDGSTS.E.BYPASS.LTC128B.128 [R41+0xb080], [R12.64+0x80], !P6 ;  /* 0x0b0800800c297fae */ /* 0x0005e2000f101d4a */
[----:B------:R-:W-:Y:S01]  /*1540*/  IMAD.SHL.U32 R3, R15, 0x40, RZ ;  /* 0x000000400f037824 */ /* 0x000fe200078e00ff */
[----:B------:R-:W-:Y:S01]  /*1550*/  ISETP.GE.AND P6, PT, R2, c[0x0][0x19c], PT ;  /* 0x0000670002007a0c */ /* 0x000fe20003fc6270 */
[----:B------:R-:W-:Y:S01]  /*1560*/  IMAD R14, R24, c[0x0][0x1b8], RZ ;  /* 0x00006e00180e7a24 */ /* 0x000fe200078e02ff */
[----:B------:R2:W-:Y:S01]  /*1570*/  LDGSTS.E.BYPASS.LTC128B.128 [R41+0xd080], [R12.64+0x100], !P4 ;  /* 0x0d0801000c297fae */ /* 0x0005e2000e101d4a */
[----:B------:R-:W-:Y:S01]  /*1580*/  ISETP.GE.AND P4, PT, R34, c[0x0][0x19c], PT ;  /* 0x0000670022007a0c */ /* 0x000fe20003f86270 */
[----:B------:R-:W-:Y:S01]  /*1590*/  CS2R R92, SRZ ;  /* 0x00000000005c7805 */ /* 0x000fe2000001ff00 */
[----:B------:R-:W-:Y:S01]  /*15a0*/  LOP3.LUT R3, R3, 0x1c0, RZ, 0xc0, !PT ;  /* 0x000001c003037812 */ /* 0x000fe200078ec0ff */
[----:B------:R-:W-:Y:S01]  /*15b0*/  IMAD R14, R19, c[0x0][0x1bc], R14 ;  /* 0x00006f00130e7a24 */ /* 0x000fe200078e020e */
[----:B------:R2:W-:Y:S01]  /*15c0*/  LDGSTS.E.BYPASS.LTC128B.128 [R41+0xf080], [R12.64+0x180], !P3 ;  /* 0x0f0801800c297fae */ /* 0x0005e2000d901d4a */
[----:B------:R-:W-:Y:S01]  /*15d0*/  ISETP.GE.AND P3, PT, R33, c[0x0][0x19c], PT ;  /* 0x0000670021007a0c */ /* 0x000fe20003f66270 */
[----:B------:R-:W-:Y:S01]  /*15e0*/  CS2R R90, SRZ ;  /* 0x00000000005a7805 */ /* 0x000fe2000001ff00 */
[----:B------:R-:W-:Y:S01]  /*15f0*/  CS2R R88, SRZ ;  /* 0x0000000000587805 */ /* 0x000fe2000001ff00 */
[----:B------:R-:W0:Y:S01]  /*1600*/  LDGDEPBAR ;  /* 0x00000000000079af */ /* 0x000e220000000000 */
[----:B------:R-:W-:Y:S01]  /*1610*/  CS2R R86, SRZ ;  /* 0x0000000000567805 */ /* 0x000fe2000001ff00 */
[----:B------:R-:W-:Y:S01]  /*1620*/  CS2R R84, SRZ ;  /* 0x0000000000547805 */ /* 0x000fe2000001ff00 */
[----:B------:R-:W-:Y:S01]  /*1630*/  CS2R R82, SRZ ;  /* 0x0000000000527805 */ /* 0x000fe2000001ff00 */
[----:B------:R-:W-:Y:S01]  /*1640*/  CS2R R80, SRZ ;  /* 0x0000000000507805 */ /* 0x000fe2000001ff00 */
[----:B------:R-:W-:Y:S01]  /*1650*/  CS2R R78, SRZ ;  /* 0x00000000004e7805 */ /* 0x000fe2000001ff00 */
[----:B-1----:R-:W-:Y:S01]  /*1660*/  IMAD.WIDE.U32 R4, R19, c[0x0][0x1b8], R6 ;  /* 0x00006e0013047a25 */ /* 0x002fe200078e0006 */
[----:B------:R-:W-:Y:S01]  /*1670*/  CS2R R76, SRZ ;  /* 0x00000000004c7805 */ /* 0x000fe2000001ff00 */
[----:B------:R-:W-:Y:S01]  /*1680*/  CS2R R74, SRZ ;  /* 0x00000000004a7805 */ /* 0x000fe2000001ff00 */
[----:B------:R-:W-:Y:S01]  /*1690*/  CS2R R72, SRZ ;  /* 0x0000000000487805 */ /* 0x000fe2000001ff00 */
[----:B------:R-:W-:Y:S01]  /*16a0*/  IMAD.SHL.U32 R6, R26, 0x8, RZ ;  /* 0x000000081a067824 */ /* 0x000fe200078e00ff */
[----:B------:R-:W-:Y:S01]  /*16b0*/  CS2R R70, SRZ ;  /* 0x0000000000467805 */ /* 0x000fe2000001ff00 */
        /* <DEDUP_REMOVED lines=29> */
[----:B------:R-:W-:Y:S01]  /*1890*/  SEL R18, R29, RZ, !P1 ;  /* 0x000000ff1d127207 */ /* 0x000fe20004800000 */
        /* <DEDUP_REMOVED lines=8> */
[----:B------:R-:W-:-:S02]  /*1920*/  IMAD.IADD R3, R7, 0x1, R15 ;  /* 0x0000000107037824 */ /* 0x000fc400078e020f */
[----:B------:R-:W-:Y:S01]  /*1930*/  IMAD.MOV.U32 R8, RZ, RZ, R10 ;  /* 0x000000ffff087224 */ /* 0x000fe200078e000a */
[----:B------:R-:W-:Y:S01]  /*1940*/  LEA.HI.X R7, R19, R5, R11, 0x6, P0 ;  /* 0x0000000513077211 */ /* 0x000fe200000f340b */
[----:B------:R-:W-:Y:S01]  /*1950*/  IMAD.SHL.U32 R10, R3, 0x2, RZ ;  /* 0x00000002030a7824 */ /* 0x000fe200078e00ff */
[----:B------:R-:W-:Y:S01]  /*1960*/  ISETP.LT.OR P0, PT, R0, 0x1, P6 ;  /* 0x000000010000780c */ /* 0x000fe20003701670 */
[----:B--2---:R-:W-:Y:S01]  /*1970*/  IMAD R12, R18, c[0x0][0x188], RZ ;  /* 0x00006200120c7a24 */ /* 0x004fe200078e02ff */
[----:B------:R-:W-:Y:S01]  /*1980*/  SEL R19, R150, RZ, !P1 ;  /* 0x000000ff96137207 */ /* 0x000fe20004800000 */
[----:B------:R-:W-:Y:S01]  /*1990*/  IMAD.U32 R11, RZ, RZ, UR19 ;  /* 0x00000013ff0b7e24 */ /* 0x000fe2000f8e00ff */
[----:B------:R-:W-:Y:S01]  /*19a0*/  ISETP.LT.OR P1, PT, R0, 0x1, P4 ;  /* 0x000000010000780c */ /* 0x000fe20002721670 */
[----:B------:R1:W-:Y:S01]  /*19b0*/  STL [R1+0x64], R10 ;  /* 0x0000640a01007387 */ /* 0x0003e20000100800 */
[----:B------:R-:W-:Y:S01]  /*19c0*/  IADD3 R3, R10, 0x14180, RZ ;  /* 0x000141800a037810 */ /* 0x000fe20007ffe0ff */
[C---:B------:R-:W-:Y:S01]  /*19d0*/  IMAD R12, R19.reuse, c[0x0][0x18c], R12 ;  /* 0x00006300130c7a24 */ /* 0x040fe200078e020c */
[----:B------:R-:W-:Y:S01]  /*19e0*/  ISETP.LT.OR P4, PT, R0, 0x21, P4 ;  /* 0x000000210000780c */ /* 0x000fe20002781670 */
[----:B------:R-:W-:-:S04]  /*19f0*/  IMAD.WIDE.U32 R14, R19, c[0x0][0x188], R8 ;  /* 0x00006200130e7a25 */ /* 0x000fc800078e0008 */
[----:B------:R2:W-:Y:S01]  /*1a00*/  LDGSTS.E.BYPASS.LTC128B.128 [R41+0x80], [R4.64], !P0 ;  /* 0x0008000004297fae */ /* 0x0005e2000c101d4a */
[C---:B------:R-:W-:Y:S01]  /*1a10*/  ISETP.LT.OR P0, PT, R0.reuse, 0x1, P3 ;  /* 0x000000010000780c */ /* 0x040fe20001f01670 */
[----:B------:R-:W-:Y:S01]  /*1a20*/  IMAD.U32 R11, RZ, RZ, UR5 ;  /* 0x00000005ff0b7e24 */ /* 0x000fe2000f8e00ff */
[----:B------:R-:W-:Y:S01]  /*1a30*/  ISETP.LT.OR P3, PT, R0, 0x21, P3 ;  /* 0x000000210000780c */ /* 0x000fe20001f61670 */
[----:B------:R2:W-:Y:S01]  /*1a40*/  LDGSTS.E.BYPASS.LTC128B.128 [R41+0x2080], [R4.64+0x80], !P1 ;  /* 0x0208008004297fae */ /* 0x0005e2000c901d4a */
[----:B------:R-:W-:Y:S01]  /*1a50*/  ISETP.GE.AND P1, PT, R32, c[0x0][0x19c], PT ;  /* 0x0000670020007a0c */ /* 0x000fe20003f26270 */
[----:B------:R-:W-:Y:S02]  /*1a60*/  IMAD.IADD R13, R15, 0x1, R12 ;  /* 0x000000010f0d7824 */ /* 0x000fe400078e020c */
[----:B------:R-:W-:Y:S02]  /*1a70*/  IMAD.MOV.U32 R8, RZ, RZ, R16 ;  /* 0x000000ffff087224 */ /* 0x000fe400078e0010 */
[----:B------:R-:W-:-:S02]  /*1a80*/  IMAD.IADD R9, R17, 0x1, R28 ;  /* 0x0000000111097824 */ /* 0x000fc400078e021c */
[C---:B------:R-:W-:Y:S02]  /*1a90*/  IMAD R17, R40.reuse, c[0x0][0x270], RZ ;  /* 0x00009c0028117a24 */ /* 0x040fe400078e02ff */
[----:B------:R2:W-:Y:S01]  /*1aa0*/  LDGSTS.E.BYPASS.LTC128B.128 [R41+0x4080], [R4.64+0x100], !P0 ;  /* 0x0408010004297fae */ /* 0x0005e2000c101d4a */
[----:B------:R-:W-:Y:S01]  /*1ab0*/  IMAD R28, R40, c[0x0][0x288], RZ ;  /* 0x0000a200281c7a24 */ /* 0x000fe200078e02ff */
[----:B-1----:R-:W-:Y:S01]  /*1ac0*/  IADD3 R10, R10, 0x141c0, RZ ;  /* 0x000141c00a0a7810 */ /* 0x002fe20007ffe0ff */
[----:B------:R-:W-:Y:S01]  /*1ad0*/  IMAD R29, R40, c[0x0][0x238], RZ ;  /* 0x00008e00281d7a24 */ /* 0x000fe200078e02ff */
[----:B------:R-:W-:Y:S01]  /*1ae0*/  @P5 IADD3 R10, R3, -0x40, RZ ;  /* 0xffffffc0030a5810 */ /* 0x000fe20007ffe0ff */
[----:B------:R-:W-:Y:S01]  /*1af0*/  IMAD R17, R148, c[0x0][0x274], R17 ;  /* 0x00009d0094117a24 */ /* 0x000fe200078e0211 */
[----:B------:R-:W-:Y:S01]  /*1b00*/  ISETP.LT.OR P5, PT, R0, 0x21, P6 ;  /* 0x000000210000780c */ /* 0x000fe200037a1670 */
[----:B------:R-:W-:Y:S01]  /*1b10*/  IMAD R28, R148, c[0x0][0x28c], R28 ;  /* 0x0000a300941c7a24 */ /* 0x000fe200078e021c */
[C---:B------:R-:W-:Y:S01]  /*1b20*/  ISETP.LT.OR P6, PT, R0.reuse, 0x1, P1 ;  /* 0x000000010000780c */ /* 0x040fe20000fc1670 */
[----:B------:R1:W-:Y:S01]  /*1b30*/  STL [R1+0x68], R10 ;  /* 0x0000680a01007387 */ /* 0x0003e20000100800 */
[----:B------:R-:W-:Y:S01]  /*1b40*/  ISETP.LT.OR P1, PT, R0, 0x21, P1 ;  /* 0x000000210000780c */ /* 0x000fe20000f21670 */
[----:B------:R-:W-:-:S02]  /*1b50*/  IMAD.SHL.U32 R0, R25, 0x40, RZ ;  /* 0x0000004019007824 */ /* 0x000fc400078e00ff */
[----:B------:R3:W-:Y:S01]  /*1b60*/  STL.64 [R1+0xa0], R14 ;  /* 0x0000a00e01007387 */ /* 0x0007e20000100a00 */
[----:B------:R-:W-:Y:S02]  /*1b70*/  IMAD R29, R148, c[0x0][0x23c], R29 ;  /* 0x00008f00941d7a24 */ /* 0x000fe400078e021d */
[----:B------:R-:W-:Y:S01]  /*1b80*/  LOP3.LUT R16, R0, 0x1c0, RZ, 0xc0, !PT ;  /* 0x000001c000107812 */ /* 0x000fe200078ec0ff */
[----:B------:R4:W-:Y:S01]  /*1b90*/  STL [R1+0xb8], R13 ;  /* 0x0000b80d01007387 */ /* 0x0009e20000100800 */
[----:B------:R-:W-:-:S03]  /*1ba0*/  IMAD.WIDE.U32 R8, R148, c[0x0][0x210], R8 ;  /* 0x0000840094087a25 */ /* 0x000fc600078e0008 */
[----:B------:R2:W-:Y:S01]  /*1bb0*/  LDGSTS.E.BYPASS.LTC128B.128 [R41+0x6080], [R4.64+0x180], !P6 ;  /* 0x0608018004297fae */ /* 0x0005e2000f101d4a */
[----:B------:R-:W-:-:S03]  /*1bc0*/  LOP3.LUT P6, RZ, R25, 0x2, RZ, 0xc0, !PT ;  /* 0x0000000219ff7812 */ /* 0x000fc600078cc0ff */
[----:B------:R5:W-:Y:S01]  /*1bd0*/  LDGSTS.E.BYPASS.LTC128B.128 [R41+0x1080], [R6.64], !P5 ;  /* 0x0108000006297fae */ /* 0x000be2000e901d4a */
[----:B------:R-:W-:-:S03]  /*1be0*/  ISETP.GE.AND P5, PT, R2, c[0x0][0x16c], PT ;  /* 0x00005b0002007a0c */ /* 0x000fc60003fa6270 */
[----:B------:R5:W-:Y:S01]  /*1bf0*/  LDGSTS.E.BYPASS.LTC128B.128 [R41+0x3080], [R6.64+0x80], !P4 ;  /* 0x0308008006297fae */ /* 0x000be2000e101d4a */
[----:B------:R-:W-:-:S03]  /*1c00*/  ISETP.GE.AND P4, PT, R2, c[0x0][0x1fc], PT ;  /* 0x00007f0002007a0c */ /* 0x000fc60003f86270 */
[----:B------:R5:W-:Y:S01]  /*1c10*/  LDGSTS.E.BYPASS.LTC128B.128 [R41+0x5080], [R6.64+0x100], !P3 ;  /* 0x0508010006297fae */ /* 0x000be2000d901d4a */
[----:B-1----:R-:W-:Y:S01]  /*1c20*/  IMAD.U32 R10, RZ, RZ, UR18 ;  /* 0x00000012ff0a7e24 */ /* 0x002fe2000f8e00ff */
[----:B------:R-:W-:Y:S02]  /*1c30*/  LOP3.LUT P3, RZ, R25, 0x4, RZ, 0xc0, !PT ;  /* 0x0000000419ff7812 */ /* 0x000fe4000786c0ff */
[----:B------:R5:W-:Y:S01]  /*1c40*/  LDGSTS.E.BYPASS.LTC128B.128 [R41+0x7080], [R6.64+0x180], !P1 ;  /* 0x0708018006297fae */ /* 0x000be2000c901d4a */
[----:B------:R-:W-:Y:S02]  /*1c50*/  SHF.R.U32.HI R25, RZ, 0x3, R16 ;  /* 0x00000003ff197819 */ /* 0x000fe40000011610 */
[----:B------:R-:W-:Y:S01]  /*1c60*/  LEA R3, P0, R10, R14, 0x5 ;  /* 0x0000000e0a037211 */ /* 0x000fe200078028ff */
[----:B------:R-:W0:Y:S01]  /*1c70*/  LDGDEPBAR ;  /* 0x00000000000079af */ /* 0x000e220000000000 */
[----:B---3--:R-:W-:Y:S02]  /*1c80*/  IMAD.WIDE.U32 R14, R148, c[0x0][0x270], R20 ;  /* 0x00009c00940e7a25 */ /* 0x008fe400078e0014 */
[----:B------:R-:W-:-:S02]  /*1c90*/  LEA.HI.X R10, R10, R13, R11, 0x5, P0 ;  /* 0x0000000d0a0a7211 */ /* 0x000fc400000f2c0b */
[C---:B------:R-:W-:Y:S01]  /*1ca0*/  LEA R12, P0, R3.reuse, c[0x0][0x160], 0x1 ;  /* 0x00005800030c7a11 */ /* 0x040fe200078008ff */
[----:B------:R-:W-:Y:S02]  /*1cb0*/  IMAD R11, R40, c[0x0][0x210], RZ ;  /* 0x00008400280b7a24 */ /* 0x000fe400078e02ff */
[----:B------:R-:W-:Y:S01]  /*1cc0*/  IMAD.WIDE.U32 R20, R148, c[0x0][0x288], R20 ;  /* 0x0000a20094147a25 */ /* 0x000fe200078e0014 */
[----:B----4-:R-:W-:Y:S02]  /*1cd0*/  LEA.HI.X R13, R3, c[0x0][0x164], R10, 0x1, P0 ;  /* 0x00005900030d7a11 */ /* 0x010fe400000f0c0a */
[----:B------:R-:W-:Y:S01]  /*1ce0*/  LOP3.LUT R3, R16, 0x8, R36, 0xf8, !PT ;  /* 0x0000000810037812 */ /* 0x000fe200078ef824 */
[----:B------:R-:W-:Y:S01]  /*1cf0*/  IMAD R11, R148, c[0x0][0x214], R11 ;  /* 0x00008500940b7a24 */ /* 0x000fe200078e020b */
[----:B------:R-:W-:Y:S01]  /*1d00*/  ISETP.LT.AND P0, PT, R43, UR4, PT ;  /* 0x000000042b007c0c */ /* 0x000fe2000bf01270 */
[----:B------:R-:W-:Y:S01]  /*1d10*/  IMAD.MOV.U32 R148, RZ, RZ, 0x20 ;  /* 0x00000020ff947424 */ /* 0x000fe200078e00ff */
[----:B------:R-:W-:Y:S01]  /*1d20*/  LOP3.LUT R3, R3, R25, RZ, 0x3c, !PT ;  /* 0x0000001903037212 */ /* 0x000fe200078e3cff */
[----:B--2---:R-:W-:Y:S01]  /*1d30*/  IMAD R4, R27, 0x800, R38 ;  /* 0x000008001b047824 */ /* 0x004fe200078e0226 */
[----:B------:R-:W-:Y:S01]  /*1d40*/  ISETP.GE.OR P1, PT, R2, c[0x0][0x16c], !P0 ;  /* 0x00005b0002007a0c */ /* 0x000fe20004726670 */
[----:B------:R-:W-:Y:S01]  /*1d50*/  ULDC.64 UR4, c[0x0][0x208] ;  /* 0x0000820000047ab9 */ /* 0x000fe20000000a00 */
[----:B------:R-:W-:Y:S01]  /*1d60*/  SEL R0, R148, 0xffffffe0, !P6 ;  /* 0xffffffe094007807 */ /* 0x000fe20007000000 */
[----:B------:R-:W-:Y:S01]  /*1d70*/  IMAD.IADD R5, R9, 0x1, R11 ;  /* 0x0000000109057824 */ /* 0x000fe200078e020b */
[----:B------:R-:W-:Y:S01]  /*1d80*/  ISETP.GE.OR P6, PT, R2, c[0x0][0x1fc], !P0 ;  /* 0x00007f0002007a0c */ /* 0x000fe200047c6670 */
[----:B------:R-:W-:Y:S01]  /*1d90*/  IMAD.IADD R2, R4, 0x1, R3 ;  /* 0x0000000104027824 */ /* 0x000fe200078e0203 */
[----:B------:R-:W-:Y:S01]  /*1da0*/  USHF.L.U64.HI UR5, UR4, UR17, UR5 ;  /* 0x0000001104057299 */ /* 0x000fe20008010205 */
[----:B------:R-:W-:-:S04]  /*1db0*/  DEPBAR.LE SB0, 0x1 ;  /* 0x000080400000791a */ /* 0x000fc80000000000 */
[----:B-----5:R-:W-:Y:S01]  /*1dc0*/  IMAD.MOV.U32 R7, RZ, RZ, 0x40 ;  /* 0x00000040ff077424 */ /* 0x020fe200078e00ff */
[----:B------:R-:W-:Y:S01]  /*1dd0*/  USHF.L.U32 UR4, UR4, 0x5, URZ ;  /* 0x0000000504047899 */ /* 0x000fe2000800063f */
[----:B------:R-:W-:Y:S01]  /*1de0*/  IMAD.SHL.U32 R48, R2, 0x2, RZ ;  /* 0x0000000202307824 */ /* 0x000fe200078e00ff */
[----:B------:R-:W-:Y:S01]  /*1df0*/  BAR.SYNC.DEFER_BLOCKING 0x0 ;  /* 0x0000000000007b1d */ /* 0x000fe20000010000 */
[----:B------:R-:W-:Y:S01]  /*1e00*/  IMAD.MOV.U32 R4, RZ, RZ, R8 ;  /* 0x000000ffff047224 */ /* 0x000fe200078e0008 */
[----:B------:R-:W-:Y:S01]  /*1e10*/  SEL R2, R7, 0xffffffc0, !P3 ;  /* 0xffffffc007027807 */ /* 0x000fe20005800000 */
[----:B------:R-:W-:Y:S01]  /*1e20*/  IMAD.IADD R47, R48, 0x1, R0 ;  /* 0x00000001302f7824 */ /* 0x000fe200078e0200 */
[----:B------:R-:W-:Y:S01]  /*1e30*/  ISETP.GE.OR P3, PT, R34, c[0x0][0x16c], !P0 ;  /* 0x00005b0022007a0c */ /* 0x000fe20004766670 */
[----:B------:R-:W-:Y:S01]  /*1e40*/  IMAD R3, R18, c[0x0][0x218], RZ ;  /* 0x0000860012037a24 */ /* 0x000fe200078e02ff */
[----:B------:R-:W-:Y:S01]  /*1e50*/  UIMAD UR5, UR5, UR12, URZ ;  /* 0x0000000c050572a4 */ /* 0x000fe2000f8e023f */
[----:B------:R-:W-:Y:S01]  /*1e60*/  IMAD.IADD R46, R48, 0x1, R2 ;  /* 0x00000001302e7824 */ /* 0x000fe200078e0202 */
[----:B------:R-:W-:Y:S01]  /*1e70*/  SHF.R.S32.HI R0, RZ, 0x1f, R26 ;  /* 0x0000001fff007819 */ /* 0x000fe2000001141a */
[----:B------:R-:W-:Y:S01]  /*1e80*/  IMAD.IADD R40, R2, 0x1, R47 ;  /* 0x0000000102287824 */ /* 0x000fe200078e022f */
[----:B------:R-:W-:Y:S01]  /*1e90*/  UIMAD UR5, UR13, UR4, UR5 ;  /* 0x000000040d0572a4 */ /* 0x000fe2000f8e0205 */
[C---:B------:R-:W-:Y:S01]  /*1ea0*/  IMAD R3, R19.reuse, c[0x0][0x21c], R3 ;  /* 0x0000870013037a24 */ /* 0x040fe200078e0203 */
[----:B------:R-:W-:Y:S01]  /*1eb0*/  LEA.HI R0, R0, R26, RZ, 0x2 ;  /* 0x0000001a00007211 */ /* 0x000fe200078f10ff */
[----:B------:R-:W-:Y:S01]  /*1ec0*/  IMAD.WIDE.U32 R44, R19, c[0x0][0x218], R4 ;  /* 0x00008600132c7a25 */ /* 0x000fe200078e0004 */
[----:B------:R-:W-:Y:S01]  /*1ed0*/  STL [R1+0x28], R48 ;  /* 0x0000283001007387 */ /* 0x000fe20000100800 */
[----:B------:R-:W-:-:S02]  /*1ee0*/  SEL R38, RZ, 0x1, P5 ;  /* 0x00000001ff267807 */ /* 0x000fc40002800000 */
[----:B------:R-:W-:Y:S01]  /*1ef0*/  IMAD.U32 R6, RZ, RZ, UR4 ;  /* 0x00000004ff067e24 */ /* 0x000fe2000f8e00ff */
[----:B------:R-:W-:Y:S01]  /*1f00*/  STL [R1+0x2c], R47 ;  /* 0x00002c2f01007387 */ /* 0x000fe20000100800 */
[----:B------:R-:W-:Y:S01]  /*1f10*/  IMAD.IADD R43, R45, 0x1, R3 ;  /* 0x000000012d2b7824 */ /* 0x000fe200078e0203 */
[----:B------:R-:W-:Y:S01]  /*1f20*/  LOP3.LUT R3, R0, 0x1ffffffc, RZ, 0xc0, !PT ;  /* 0x1ffffffc00037812 */ /* 0x000fe200078ec0ff */
[----:B------:R-:W-:Y:S01]  /*1f30*/  IMAD.MOV.U32 R42, RZ, RZ, R44 ;  /* 0x000000ffff2a7224 */ /* 0x000fe200078e002c */
[----:B------:R1:W-:Y:S01]  /*1f40*/  STL.64 [R1+0x98], R44 ;  /* 0x0000982c01007387 */ /* 0x0003e20000100a00 */
[----:B------:R-:W-:Y:S01]  /*1f50*/  IMAD.IADD R9, R15, 0x1, R17 ;  /* 0x000000010f097824 */ /* 0x000fe200078e0211 */
[----:B------:R-:W-:Y:S01]  /*1f60*/  USHF.R.S32.HI UR4, URZ, 0x1f, UR16 ;  /* 0x0000001f3f047899 */ /* 0x000fe20008011410 */
[----:B------:R-:W-:Y:S01]  /*1f70*/  IMAD.WIDE.U32 R6, R6, UR12, R42 ;  /* 0x0000000c06067c25 */ /* 0x000fe2000f8e002a */
[----:B------:R-:W2:Y:S01]  /*1f80*/  LDSM.16.M88.4 R164, [R48+0x8080] ;  /* 0x0080800030a4783b */ /* 0x000ea20000000200 */
[----:B------:R-:W-:-:S02]  /*1f90*/  ISETP.GE.AND P5, PT, R33, c[0x0][0x16c], PT ;  /* 0x00005b0021007a0c */ /* 0x000fc40003fa6270 */
[----:B------:R-:W-:Y:S01]  /*1fa0*/  IMAD.MOV.U32 R8, RZ, RZ, R14 ;  /* 0x000000ffff087224 */ /* 0x000fe200078e000e */
[----:B------:R-:W3:Y:S01]  /*1fb0*/  LDSM.16.M88.4 R168, [R47+0x8080] ;  /* 0x008080002fa8783b */ /* 0x000ee20000000200 */
[----:B------:R-:W-:Y:S01]  /*1fc0*/  IADD3 R0, R7, UR5, RZ ;  /* 0x0000000507007c10 */ /* 0x000fe2000fffe0ff */
[----:B------:R-:W-:Y:S01]  /*1fd0*/  IMAD.IADD R15, R21, 0x1, R28 ;  /* 0x00000001150f7824 */ /* 0x000fe200078e021c */
[----:B------:R-:W-:Y:S01]  /*1fe0*/  SEL R28, RZ, 0x4, P5 ;  /* 0x00000004ff1c7807 */ /* 0x000fe20002800000 */
[----:B------:R-:W4:Y:S01]  /*1ff0*/  LDSM.16.M88.4 R172, [R46+0x8080] ;  /* 0x008080002eac783b */ /* 0x000f220000000200 */
[----:B------:R-:W-:Y:S01]  /*2000*/  IMAD.IADD R11, R23, 0x1, R29 ;  /* 0x00000001170b7824 */ /* 0x000fe200078e021d */
[----:B------:R-:W-:Y:S01]  /*2010*/  ISETP.GE.AND P5, PT, R34, c[0x0][0x1fc], PT ;  /* 0x00007f0022007a0c */ /* 0x000fe20003fa6270 */
[----:B------:R-:W-:Y:S01]  /*2020*/  IMAD.IADD R26, R26, 0x1, -R3 ;  /* 0x000000011a1a7824 */ /* 0x000fe200078e0a03 */
[----:B------:R-:W2:Y:S01]  /*2030*/  LDSM.16.M88.4 R176, [R40+0x8080] ;  /* 0x0080800028b0783b */ /* 0x000ea20000000200 */
[----:B------:R-:W-:Y:S01]  /*2040*/  IMAD.MOV.U32 R14, RZ, RZ, R20 ;  /* 0x000000ffff0e7224 */ /* 0x000fe200078e0014 */
[----:B------:R-:W-:Y:S01]  /*2050*/  SEL R20, RZ, 0xffffffff, P5 ;  /* 0xffffffffff147807 */ /* 0x000fe20002800000 */
[----:B------:R-:W-:Y:S01]  /*2060*/  IMAD.MOV.U32 R10, RZ, RZ, R22 ;  /* 0x000000ffff0a7224 */ /* 0x000fe200078e0016 */
[----:B------:R-:W2:Y:S01]  /*2070*/  LDSM.16.M88.4 R180, [R48+0xa080] ;  /* 0x00a0800030b4783b */ /* 0x000ea20000000200 */
[----:B------:R-:W-:Y:S01]  /*2080*/  ISETP.GE.OR P5, PT, R34, c[0x0][0x1fc], !P0 ;  /* 0x00007f0022007a0c */ /* 0x000fe200047a6670 */
[----:B------:R-:W-:Y:S01]  /*2090*/  UIADD3 UR5, UR15, 0x1, -UR9 ;  /* 0x000000010f057890 */ /* 0x000fe2000fffe809 */
[----:B------:R-:W-:Y:S01]  /*20a0*/  IMAD.WIDE.U32 R150, R19, c[0x0][0x240], R10 ;  /* 0x0000900013967a25 */ /* 0x000fe200078e000a */
[----:B------:R-:W2:Y:S01]  /*20b0*/  LDSM.16.M88.4 R184, [R47+0xa080] ;  /* 0x00a080002fb8783b */ /* 0x000ea20000000200 */
[----:B------:R-:W-:Y:S01]  /*20c0*/  SEL R29, RZ, 0x1, P4 ;  /* 0x00000001ff1d7807 */ /* 0x000fe20002000000 */
[----:B------:R-:W-:Y:S01]  /*20d0*/  UIADD3 UR15, UR15, -UR8, URZ ;  /* 0x800000080f0f7290 */ /* 0x000fe2000fffe03f */
[----:B------:R-:W-:Y:S01]  /*20e0*/  ISETP.GE.AND P4, PT, R33, c[0x0][0x1fc], PT ;  /* 0x00007f0021007a0c */ /* 0x000fe20003f86270 */
[----:B------:R-:W2:Y:S01]  /*20f0*/  LDSM.16.M88.4 R188, [R46+0xa080] ;  /* 0x00a080002ebc783b */ /* 0x000ea20000000200 */
[----:B-1----:R-:W-:-:S02]  /*2100*/  CS2R R44, SRZ ;  /* 0x00000000002c7805 */ /* 0x002fc4000001ff00 */
[----:B------:R-:W-:Y:S01]  /*2110*/  SEL R22, RZ, 0x4, P4 ;  /* 0x00000004ff167807 */ /* 0x000fe20002000000 */
[----:B------:R-:W1:Y:S01]  /*2120*/  LDSM.16.M88.4 R192, [R40+0xa080] ;  /* 0x00a0800028c0783b */ /* 0x000e620000000200 */
[----:B------:R-:W-:-:S03]  /*2130*/  ISETP.GE.OR P4, PT, R33, c[0x0][0x1fc], !P0 ;  /* 0x00007f0021007a0c */ /* 0x000fc60004786670 */
        /* <DEDUP_REMOVED lines=9> */
[----:B------:R2:W-:Y:S01]  /*21d0*/  STL [R1+0x34], R46 ;  /* 0x0000342e01007387 */ /* 0x0005e20000100800 */
[----:B-----5:R-:W-:-:S03]  /*21e0*/  CS2R R48, SRZ ;  /* 0x0000000000307805 */ /* 0x020fc6000001ff00 */
[----:B------:R-:W-:Y:S04]  /*21f0*/  STL [R1+0x30], R40 ;  /* 0x0000302801007387 */ /* 0x000fe80000100800 */
[----:B------:R5:W-:Y:S04]  /*2200*/  STL.64 [R1+0x80], R42 ;  /* 0x0000802a01007387 */ /* 0x000be80000100a00 */
[----:B------:R-:W-:Y:S01]  /*2210*/  @!PT LDS RZ, [RZ] ;  /* 0x00000000fffff984 */ /* 0x000fe20000000800 */
[----:B------:R-:W-:Y:S01]  /*2220*/  @!PT LDS RZ, [RZ] ;  /* 0x00000000fffff984 */ /* 0x000fe20000000800 */
[----:B------:R-:W-:Y:S01]  /*2230*/  @!PT LDS RZ, [RZ] ;  /* 0x00000000fffff984 */ /* 0x000fe20000000800 */
[----:B------:R1:W-:Y:S01]  /*2240*/  LDGSTS.E.BYPASS.LTC128B.128 [R41+0x8080], [R12.64], !P1 ;  /* 0x080800000c297fae */ /* 0x0003e2000c901d4a */
[----:B------:R-:W-:-:S03]  /*2250*/  ISETP.GE.OR P1, PT, R33, c[0x0][0x16c], !P0 ;  /* 0x00005b0021007a0c */ /* 0x000fc60004726670 */
[----:B------:R1:W-:Y:S01]  /*2260*/  LDGSTS.E.BYPASS.LTC128B.128 [R41+0x9080], [R12.64+0x80], !P3 ;  /* 0x090800800c297fae */ /* 0x0003e2000d901d4a */
[C---:B------:R-:W-:Y:S02]  /*2270*/  ISETP.GE.OR P3, PT, R32.reuse, c[0x0][0x16c], !P0 ;  /* 0x00005b0020007a0c */ /* 0x040fe40004766670 */
[----:B------:R-:W-:Y:S01]  /*2280*/  ISETP.GE.OR P0, PT, R32, c[0x0][0x1fc], !P0 ;  /* 0x00007f0020007a0c */ /* 0x000fe20004706670 */
[----:B--2---:R-:W-:-:S06]  /*2290*/  CS2R R46, SRZ ;  /* 0x00000000002e7805 */ /* 0x004fcc000001ff00 */
[----:B------:R1:W-:Y:S01]  /*22a0*/  LDGSTS.E.BYPASS.LTC128B.128 [R41+0xa080], [R12.64+0x100], !P1 ;  /* 0x0a0801000c297fae */ /* 0x0003e2000c901d4a */
[C---:B------:R-:W-:Y:S01]  /*22b0*/  LEA R4, P1, R6.reuse, c[0x0][0x1f0], 0x1 ;  /* 0x00007c0006047a11 */ /* 0x040fe200078208ff */
[----:B-----5:R-:W-:Y:S02]  /*22c0*/  IMAD.WIDE.U32 R42, R19, c[0x0][0x278], R8 ;  /* 0x00009e00132a7a25 */ /* 0x020fe400078e0008 */
[----:B------:R1:W-:Y:S01]  /*22d0*/  LDGSTS.E.BYPASS.LTC128B.128 [R41+0xb080], [R12.64+0x180], !P3 ;  /* 0x0b0801800c297fae */ /* 0x0003e2000d901d4a */
[----:B------:R-:W-:Y:S02]  /*22e0*/  LEA.HI.X R5, R6, c[0x0][0x1f4], R0, 0x1, P1 ;  /* 0x00007d0006057a11 */ /* 0x000fe400008f0c00 */
[----:B------:R-:W-:Y:S01]  /*22f0*/  ISETP.GT.AND P1, PT, R149, 0x7, PT ;  /* 0x000000079500780c */ /* 0x000fe20003f24270 */
[----:B------:R-:W-:Y:S01]  /*2300*/  IMAD R0, R18, c[0x0][0x278], RZ ;  /* 0x00009e0012007a24 */ /* 0x000fe200078e02ff */
[----:B------:R-:W-:Y:S01]  /*2310*/  ISETP.GE.AND P3, PT, R34, c[0x0][0x16c], PT ;  /* 0x00005b0022007a0c */ /* 0x000fe20003f66270 */
[----:B------:R-:W-:Y:S01]  /*2320*/  IMAD R6, R18, c[0x0][0x290], RZ ;  /* 0x0000a40012067a24 */ /* 0x000fe200078e02ff */
[----:B------:R2:W-:Y:S01]  /*2330*/  STL.64 [R1+0x90], R42 ;  /* 0x0000902a01007387 */ /* 0x0005e20000100a00 */
[C---:B------:R-:W-:Y:S01]  /*2340*/  IMAD R0, R19.reuse, c[0x0][0x27c], R0 ;  /* 0x00009f0013007a24 */ /* 0x040fe200078e0200 */
[----:B------:R-:W-:Y:S01]  /*2350*/  SEL R21, RZ, 0xffffffff, P3 ;  /* 0xffffffffff157807 */ /* 0x000fe20001800000 */
[----:B------:R-:W-:Y:S01]  /*2360*/  IMAD R17, R19, c[0x0][0x294], R6 ;  /* 0x0000a50013117a24 */ /* 0x000fe200078e0206 */
[----:B------:R-:W-:Y:S01]  /*2370*/  ISETP.GE.AND P3, PT, R32, c[0x0][0x16c], PT ;  /* 0x00005b0020007a0c */ /* 0x000fe20003f66270 */
[----:B------:R-:W-:-:S02]  /*2380*/  IMAD.IADD R40, R43, 0x1, R0 ;  /* 0x000000012b287824 */ /* 0x000fc400078e0200 */
[----:B------:R-:W-:Y:S01]  /*2390*/  IMAD.SHL.U32 R6, R24, 0x10, RZ ;  /* 0x0000001018067824 */ /* 0x000fe200078e00ff */
[----:B------:R-:W-:Y:S01]  /*23a0*/  SEL R23, RZ, 0x8, P3 ;  /* 0x00000008ff177807 */ /* 0x000fe20001800000 */
[----:B------:R-:W-:Y:S01]  /*23b0*/  IMAD R18, R18, c[0x0][0x240], RZ ;  /* 0x0000900012127a24 */ /* 0x000fe200078e02ff */
[----:B------:R-:W-:Y:S01]  /*23c0*/  @!P1 IADD3 R0, P3, R42, UR16, RZ ;  /* 0x000000102a009c10 */ /* 0x000fe2000ff7e0ff */
[----:B------:R-:W-:Y:S01]  /*23d0*/  STL [R1+0xb0], R40 ;  /* 0x0000b02801007387 */ /* 0x000fe20000100800 */
[----:B------:R-:W-:Y:S01]  /*23e0*/  LOP3.LUT R16, R16, 0x10, R6, 0xf8, !PT ;  /* 0x0000001010107812 */ /* 0x000fe200078ef806 */
[----:B------:R-:W-:Y:S01]  /*23f0*/  IMAD R18, R19, c[0x0][0x244], R18 ;  /* 0x0000910013127a24 */ /* 0x000fe200078e0212 */
[----:B------:R-:W-:Y:S02]  /*2400*/  @!P1 IADD3.X R3, R40, UR4, RZ, P3, !PT ;  /* 0x0000000428039c10 */ /* 0x000fe40009ffe4ff */
[----:B------:R-:W-:-:S04]  /*2410*/  @!P1 LEA R8, P3, R0, c[0x0][0x258], 0x2 ;  /* 0x0000960000089a11 */ /* 0x000fc800078610ff */
[----:B------:R-:W-:Y:S01]  /*2420*/  @!P1 LEA.HI.X R9, R0, c[0x0][0x25c], R3, 0x2, P3 ;  /* 0x0000970000099a11 */ /* 0x000fe200018f1403 */
[----:B-1----:R-:W-:Y:S01]  /*2430*/  IMAD.SHL.U32 R13, R27, 0x20, RZ ;  /* 0x000000201b0d7824 */ /* 0x002fe200078e00ff */
[----:B------:R-:W-:Y:S02]  /*2440*/  LOP3.LUT R0, R37, 0xffffffe0, RZ, 0xc0, !PT ;  /* 0xffffffe025007812 */ /* 0x000fe400078ec0ff */
[----:B------:R-:W-:Y:S02]  /*2450*/  LOP3.LUT R3, R39, 0xfffffff0, RZ, 0xc0, !PT ;  /* 0xfffffff027037812 */ /* 0x000fe400078ec0ff */
[----:B------:R-:W-:Y:S01]  /*2460*/  ISETP.GE.AND P3, PT, R32, c[0x0][0x1fc], PT ;  /* 0x00007f0020007a0c */ /* 0x000fe20003f66270 */
[C---:B------:R-:W-:Y:S01]  /*2470*/  IMAD.IADD R0, R149.reuse, 0x1, -R0 ;  /* 0x0000000195007824 */ /* 0x040fe200078e0a00 */
[----:B------:R-:W-:Y:S01]  /*2480*/  CS2R R32, SRZ ;  /* 0x0000000000207805 */ /* 0x000fe2000001ff00 */
[----:B------:R-:W-:Y:S02]  /*2490*/  IMAD.IADD R3, R149, 0x1, -R3 ;  /* 0x0000000195037824 */ /* 0x000fe400078e0a03 */
[----:B--2---:R-:W-:Y:S01]  /*24a0*/  IMAD.WIDE.U32 R42, R19, c[0x0][0x290], R14 ;  /* 0x0000a400132a7a25 */ /* 0x004fe200078e000e */
[----:B------:R-:W-:-:S02]  /*24b0*/  SHF.R.S32.HI R7, RZ, 0x1f, R0 ;  /* 0x0000001fff077819 */ /* 0x000fc40000011400 */
[----:B------:R-:W-:Y:S01]  /*24c0*/  SHF.R.S32.HI R12, RZ, 0x1f, R3 ;  /* 0x0000001fff0c7819 */ /* 0x000fe20000011403 */
[----:B------:R-:W-:Y:S01]  /*24d0*/  IMAD.IADD R17, R43, 0x1, R17 ;  /* 0x000000012b117824 */ /* 0x000fe200078e0211 */
[----:B------:R-:W-:Y:S01]  /*24e0*/  LEA.HI R7, R7, R0, RZ, 0x2 ;  /* 0x0000000007077211 */ /* 0x000fe200078f10ff */
[----:B------:R-:W-:Y:S01]  /*24f0*/  STL.64 [R1+0x88], R42 ;  /* 0x0000882a01007387 */ /* 0x000fe20000100a00 */
[----:B------:R-:W-:Y:S02]  /*2500*/  LEA.HI R12, R12, R3, RZ, 0x3 ;  /* 0x000000030c0c7211 */ /* 0x000fe400078f18ff */
[C---:B------:R-:W-:Y:S01]  /*2510*/  LEA.HI.SX32 R6, R7.reuse, R6, 0x1e ;  /* 0x0000000607067211 */ /* 0x040fe200078ff2ff */
[----:B------:R-:W-:Y:S01]  /*2520*/  STL.64 [R1+0xa8], R150 ;  /* 0x0000a89601007387 */ /* 0x000fe20000100a00 */
[----:B------:R-:W-:Y:S02]  /*2530*/  LOP3.LUT R10, R12, 0xfffffff8, RZ, 0xc0, !PT ;  /* 0xfffffff80c0a7812 */ /* 0x000fe400078ec0ff */
[----:B------:R-:W-:Y:S01]  /*2540*/  LOP3.LUT R11, R7, 0x7ffffffc, RZ, 0xc0, !PT ;  /* 0x7ffffffc070b7812 */ /* 0x000fe200078ec0ff */
[----:B------:R1:W-:Y:S01]  /*2550*/  STL [R1+0x58], R6 ;  /* 0x0000580601007387 */ /* 0x0003e20000100800 */
[----:B------:R-:W-:Y:S01]  /*2560*/  IMAD.SHL.U32 R7, R21, 0x2, RZ ;  /* 0x0000000215077824 */ /* 0x000fe200078e00ff */
[----:B------:R-:W-:Y:S01]  /*2570*/  LOP3.LUT R14, R31, 0x20, R13, 0xf8, !PT ;  /* 0x000000201f0e7812 */ /* 0x000fe200078ef80d */
[----:B------:R-:W-:Y:S01]  /*2580*/  IMAD.IADD R3, R3, 0x1, -R10 ;  /* 0x0000000103037824 */ /* 0x000fe200078e0a0a */
[----:B------:R-:W-:Y:S01]  /*2590*/  STL [R1+0x7c], R17 ;  /* 0x00007c1101007387 */ /* 0x000fe20000100800 */
[----:B------:R-:W-:Y:S01]  /*25a0*/  IMAD.IADD R10, R0, 0x1, -R11 ;  /* 0x00000001000a7824 */ /* 0x000fe200078e0a0b */
[----:B------:R-:W-:Y:S01]  /*25b0*/  LOP3.LUT R0, R16, 0x8, R36, 0xf8, !PT ;  /* 0x0000000810007812 */ /* 0x000fe200078ef824 */
[----:B------:R-:W-:Y:S01]  /*25c0*/  IMAD.SHL.U32 R11, R20, 0x2, RZ ;  /* 0x00000002140b7824 */ /* 0x000fe200078e00ff */
[----:B------:R-:W-:Y:S01]  /*25d0*/  LOP3.LUT R7, R7, 0x2, R38, 0xe2, !PT ;  /* 0x0000000207077812 */ /* 0x000fe200078ee226 */
[----:B------:R-:W-:Y:S01]  /*25e0*/  IMAD R15, R26, 0x4, R10 ;  /* 0x000000041a0f7824 */ /* 0x000fe200078e020a */
[----:B------:R-:W-:Y:S01]  /*25f0*/  LOP3.LUT R13, R0, R25, RZ, 0x3c, !PT ;  /* 0x00000019000d7212 */ /* 0x000fe200078e3cff */
[----:B------:R-:W-:Y:S01]  /*2600*/  CS2R R38, SRZ ;  /* 0x0000000000267805 */ /* 0x000fe2000001ff00 */
[----:B------:R-:W-:Y:S01]  /*2610*/  LOP3.LUT R11, R11, 0x2, R29, 0xe2, !PT ;  /* 0x000000020b0b7812 */ /* 0x000fe200078ee21d */
[----:B------:R-:W-:Y:S01]  /*2620*/  CS2R R36, SRZ ;  /* 0x0000000000247805 */ /* 0x000fe2000001ff00 */
[----:B------:R-:W-:Y:S01]  /*2630*/  CS2R R24, SRZ ;  /* 0x0000000000187805 */ /* 0x000fe2000001ff00 */
[----:B------:R-:W-:Y:S01]  /*2640*/  CS2R R20, SRZ ;  /* 0x0000000000147805 */ /* 0x000fe2000001ff00 */
[----:B-1----:R-:W-:-:S05]  /*2650*/  @!P1 IMAD.SHL.U32 R6, R149, 0x10, RZ ;  /* 0x0000001095069824 */ /* 0x002fca00078e00ff */
[----:B------:R1:W-:Y:S04]  /*2660*/  @!P1 LDGSTS.E.BYPASS.LTC128B.128 [R6+0x14080], [R8.64] ;  /* 0x1408000008069fae */ /* 0x0003e8000b901d4a */
[----:B------:R-:W0:Y:S04]  /*2670*/  LDGDEPBAR ;  /* 0x00000000000079af */ /* 0x000e280000000000 */
[----:B------:R2:W-:Y:S01]  /*2680*/  LDGSTS.E.BYPASS.LTC128B.128 [R41+0x10080], [R4.64], !P6 ;  /* 0x1008000004297fae */ /* 0x0005e2000f101d4a */
[----:B------:R-:W-:-:S03]  /*2690*/  LOP3.LUT P6, RZ, R3, 0x4, RZ, 0xc0, !PT ;  /* 0x0000000403ff7812 */ /* 0x000fc600078cc0ff */
[----:B------:R2:W-:Y:S01]  /*26a0*/  LDGSTS.E.BYPASS.LTC128B.128 [R41+0x11080], [R4.64+0x80], !P5 ;  /* 0x1108008004297fae */ /* 0x0005e2000e901d4a */
[C---:B------:R-:W-:Y:S01]  /*26b0*/  LOP3.LUT P5, RZ, R3.reuse, 0x2, RZ, 0xc0, !PT ;  /* 0x0000000203ff7812 */ /* 0x040fe200078ac0ff */
[----:B------:R-:W-:Y:S02]  /*26c0*/  IMAD.SHL.U32 R3, R3, 0x40, RZ ;  /* 0x0000004003037824 */ /* 0x000fe400078e00ff */
[----:B------:R2:W-:Y:S04]  /*26d0*/  LDGSTS.E.BYPASS.LTC128B.128 [R41+0x12080], [R4.64+0x100], !P4 ;  /* 0x1208010004297fae */ /* 0x0005e8000e101d4a */
[----:B------:R2:W-:Y:S01]  /*26e0*/  LDGSTS.E.BYPASS.LTC128B.128 [R41+0x13080], [R4.64+0x180], !P0 ;  /* 0x1308018004297fae */ /* 0x0005e2000c101d4a */
[----:B-1----:R-:W-:Y:S02]  /*26f0*/  SEL R8, RZ, 0x8, P3 ;  /* 0x00000008ff087807 */ /* 0x002fe40001800000 */
[----:B------:R-:W-:-:S02]  /*2700*/  IADD3 R0, P3, R42, UR16, RZ ;  /* 0x000000102a007c10 */ /* 0x000fc4000ff7e0ff */
        /* <DEDUP_REMOVED lines=38> */
[----:B------:R-:W-:-:S03]  /*2970*/  CS2R R26, SRZ ;  /* 0x00000000001a7805 */ /* 0x000fc6000001ff00 */
        /* <DEDUP_REMOVED lines=20> */
[----:B-----5:R-:W-:Y:S02]  /*2ac0*/  IMAD.SHL.U32 R0, R7, 0x2, RZ ;  /* 0x0000000207007824 */ /* 0x020fe400078e00ff */
        /* <DEDUP_REMOVED lines=11> */
[----:B---34-:R1:W-:Y:S02]  /*2b80*/  STL [R1+0x74], R4 ;  /* 0x0000740401007387 */ /* 0x0183e40000100800 */
.L_x_336:
        /* <DEDUP_REMOVED lines=76> */
[----:B------:R-:W-:Y:S07]  /*3050*/  HMMA.16816.F32 R8, R12, R18, R8 ;  /* 0x000000120c08723c */ /* 0x000fee0000001808 */
[----:B------:R-:W-:Y:S05]  /*3060*/  IMAD.U32 R13, RZ, RZ, UR12 ;  /* 0x0000000cff0d7e24 */ /* 0x000fea000f8e00ff */
[----:B------:R-:W-:Y:S05]  /*3070*/  IMAD R13, R13, 0x20, R229 ;  /* 0x000000200d0d7824 */ /* 0x000fea00078e02e5 */
[-C--:B------:R-:W-:Y:S02]  /*3080*/  IADD3 R157, R150, R13.reuse, RZ ;  /* 0x0000000d969d7210 */ /* 0x080fe40007ffe0ff */
[----:B------:R-:W-:Y:S02]  /*3090*/  IADD3 R156, R149, R13, RZ ;  /* 0x0000000d959c7210 */ /* 0x000fe40007ffe0ff */
        /* <DEDUP_REMOVED lines=13> */
.L_x_328:
[----:B------:R-:W-:Y:S04]  /*3170*/  MOV R14, c[0x0][0x2a8] ;  /* 0x0000aa00000e7a02 */ /* 0x000fe80000000f00 */
[----:B------:R-:W-:-:S13]  /*3180*/  ISETP.NE.AND P0, PT, R14, 0x1, PT ;  /* 0x000000010e00780c */ /* 0x000fda0003f05270 */
[----:B------:R-:W-:Y:S05]  /*3190*/  @P0 IMAD.HI.U32 R14, R12, c[0x0][0x2ac], RZ ;  /* 0x0000ab000c0e0a27 */ /* 0x000fea00078e00ff */
[----:B------:R-:W-:Y:S02]  /*31a0*/  @P0 SHF.R.U32.HI R12, RZ, c[0x0][0x2b0], R14 ;  /* 0x0000ac00ff0c0a19 */ /* 0x000fe4000001160e */
.L_x_329:
[----:B------:R-:W-:Y:S05]  /*31b0*/  BSYNC B0 ;  /* 0x0000000000007941 */ /* 0x000fea0003800000 */
.L_x_327:
[----:B------:R-:W2:Y:S01]  /*31c0*/  LDL R15, [R1+0x70] ;  /* 0x00007000010f7983 */ /* 0x000ea20000100800 */
[----:B------:R-:W-:Y:S04]  /*31d0*/  IMAD.MOV.U32 R14, RZ, RZ, c[0x0][0x2a8] ;  /* 0x0000aa00ff0e7624 */ /* 0x000fe800078e00ff */
[----:B------:R-:W-:Y:S04]  /*31e0*/  IMAD R12, R12, R14, -UR9 ;  /* 0x800000090c0c7e24 */ /* 0x000fe8000f8e020e */
[----:B--2---:R-:W-:Y:S05]  /*31f0*/  IMAD.IADD R12, R12, 0x1, -R15 ;  /* 0x000000010c0c7824 */ /* 0x004fea00078e0a0f */
[----:B------:R-:W-:Y:S02]  /*3200*/  IMNMX R156, R156, R12, !PT ;  /* 0x0000000c9c9c7217 */ /* 0x000fe40007800200 */
[----:B------:R-:W-:Y:S04]  /*3210*/  IADD3 R12, R12, c[0x0][0x2a8], RZ ;  /* 0x0000aa000c0c7a10 */ /* 0x000fe80007ffe0ff */
[----:B------:R-:W-:Y:S02]  /*3220*/  IMNMX R157, R157, R12, PT ;  /* 0x0000000c9d9d7217 */ /* 0x000fe40003800200 */
.L_x_326:
        /* <DEDUP_REMOVED lines=16> */
.L_x_332:
[----:B------:R-:W-:Y:S04]  /*3330*/  MOV R13, c[0x0][0x2a8] ;  /* 0x0000aa00000d7a02 */ /* 0x000fe80000000f00 */
[----:B------:R-:W-:-:S13]  /*3340*/  ISETP.NE.AND P0, PT, R13, 0x1, PT ;  /* 0x000000010d00780c */ /* 0x000fda0003f05270 */
[----:B------:R-:W-:Y:S05]  /*3350*/  @P0 IMAD.HI.U32 R13, R12, c[0x0][0x2ac], RZ ;  /* 0x0000ab000c0d0a27 */ /* 0x000fea00078e00ff */
[----:B------:R-:W-:Y:S02]  /*3360*/  @P0 SHF.R.U32.HI R12, RZ, c[0x0][0x2b0], R13 ;  /* 0x0000ac00ff0c0a19 */ /* 0x000fe4000001160d */
.L_x_333:
[----:B------:R-:W-:Y:S05]  /*3370*/  BSYNC B0 ;  /* 0x0000000000007941 */ /* 0x000fea0003800000 */
.L_x_331:
[----:B------:R-:W2:Y:S01]  /*3380*/  LDL R14, [R1+0x70] ;  /* 0x00007000010e7983 */ /* 0x000ea20000100800 */
[----:B------:R-:W-:Y:S04]  /*3390*/  IMAD.MOV.U32 R13, RZ, RZ, c[0x0][0x2a8] ;  /* 0x0000aa00ff0d7624 */ /* 0x000fe800078e00ff */
[----:B------:R-:W-:Y:S04]  /*33a0*/  IMAD R12, R12, R13, -UR9 ;  /* 0x800000090c0c7e24 */ /* 0x000fe8000f8e020d */
[----:B--2---:R-:W-:Y:S05]  /*33b0*/  IMAD.IADD R12, R12, 0x1, -R14 ;  /* 0x000000010c0c7824 */ /* 0x004fea00078e0a0e */
[----:B------:R-:W-:Y:S02]  /*33c0*/  IMNMX R158, R158, R12, !PT ;  /* 0x0000000c9e9e7217 */ /* 0x000fe40007800200 */
[----:B------:R-:W-:Y:S04]  /*33d0*/  IADD3 R12, R12, c[0x0][0x2a8], RZ ;  /* 0x0000aa000c0c7a10 */ /* 0x000fe80007ffe0ff */
[----:B------:R-:W-:Y:S02]  /*33e0*/  IMNMX R159, R159, R12, PT ;  /* 0x0000000c9f9f7217 */ /* 0x000fe40003800200 */
.L_x_330:
        /* <DEDUP_REMOVED lines=241> */
.L_x_334:
        /* <DEDUP_REMOVED lines=98> */
.L_x_335:
        /* <DEDUP_REMOVED lines=167> */
.L_x_325:
[----:B------:R-:W-:Y:S05]  /*5390*/  @P3 EXIT ;  /* 0x000000000000394d */ /* 0x000fea0003800000 */
[----:B-1----:R-:W2:Y:S01]  /*53a0*/  LDL.LU R9, [R1+0xbc] ;  /* 0x0000bc0001097983 */ /* 0x002ea20000300800 */
[----:B------:R-:W-:-:S04]  /*53b0*/  ISETP.NE.U32.AND P2, PT, RZ, c[0x0][0x360], PT ;  /* 0x0000d800ff007a0c */ /* 0x000fc80003f45070 */
[----:B------:R-:W-:-:S13]  /*53c0*/  ISETP.NE.AND.EX P2, PT, RZ, c[0x0][0x364], PT, P2 ;  /* 0x0000d900ff007a0c */ /* 0x000fda0003f45320 */
[----:B------:R-:W-:-:S04]  /*53d0*/  @P2 IMAD.MOV.U32 R2, RZ, RZ, 0x4 ;  /* 0x00000004ff022424 */ /* 0x000fc800078e00ff */
[----:B--2---:R-:W-:-:S05]  /*53e0*/  @P2 IMAD.WIDE R2, R9, R2, c[0x0][0x360] ;  /* 0x0000d80009022625 */ /* 0x004fca00078e0202 */
[----:B-----5:R1:W2:Y:S01]  /*53f0*/  @P2 LDG.E R0, [R2.64] ;  /* 0x0000000a02002981 */ /* 0x0202a2000c1e1900 */
[----:B------:R-:W-:Y:S01]  /*5400*/  IMAD.MOV.U32 R4, RZ, RZ, c[0x0][0x338] ;  /* 0x0000ce00ff047624 */ /* 0x000fe200078e00ff */
[----:B------:R-:W-:Y:S02]  /*5410*/  USHF.L.U32 UR5, UR6, 0xe, URZ ;  /* 0x0000000e06057899 */ /* 0x000fe4000800063f */
[----:B------:R-:W3:Y:S04]  /*5420*/  S2R R5, SR_TID.X ;  /* 0x0000000000057919 */ /* 0x000ee80000002100 */
[----:B------:R-:W-:Y:S01]  /*5430*/  BAR.SYNC.DEFER_BLOCKING 0x1, 0x100 ;  /* 0x0044000000007b1d */ /* 0x000fe20000010000 */
[----:B------:R-:W-:Y:S01]  /*5440*/  ISETP.NE.AND P0, PT, R4, 0x1, PT ;  /* 0x000000010400780c */ /* 0x000fe20003f05270 */
[----:B------:R-:W-:-:S04]  /*5450*/  USHF.R.S32.HI UR4, URZ, 0x1f, UR5 ;  /* 0x0000001f3f047899 */ /* 0x000fc80008011405 */
[----:B-1----:R-:W1:Y:S01]  /*5460*/  S2R R3, SR_CTAID.Y ;  /* 0x0000000000037919 */ /* 0x002e620000002600 */
[----:B---3--:R-:W-:-:S07]  /*5470*/  SHF.R.S32.HI R6, RZ, 0x1f, R5 ;  /* 0x0000001fff067819 */ /* 0x008fce0000011405 */
        /* <DEDUP_REMOVED lines=165> */
.L_x_337:
        /* <DEDUP_REMOVED lines=11> */
.L_x_1153:


//--------------------- .text._ZN7cutlass13device_kernelIN5flash19enable_sm80_to_sm89INS1_16FlashAttnBwdSm80INS1_25CollectiveMainloopBwdSm80ILi1ELi1EN4cute5tupleIJNS5_1CILi32EEENS7_ILi64EEENS7_ILi256EEEEEENS_6half_tEfNS_4arch4Sm80ELb1ELb0ELb0ELb0ELb0ELb0ELb0ELb0ELi2ELi2ELi2ELi1ELb1EEENS1_21CollectiveEpilogueBwdISB_SC_SE_Li256ELb0ELb0ELi4EEENS1_25SingleTileBwdLPTSchedulerILb0ELi64ELb0EEEEEEEEEvNT_6ParamsE --------------------------
	.section	.text._ZN7cutlass13device_kernelIN5flash19enable_sm80_to_sm89INS1_16FlashAttnBwdSm80INS1_25CollectiveMainloopBwdSm80ILi1ELi1EN4cute5tupleIJNS5_1CILi32EEENS7_ILi64EEENS7_ILi256EEEEEENS_6half_tEfNS_4arch4Sm80ELb1ELb0ELb0ELb0ELb0ELb0ELb0ELb0ELi2ELi2ELi2ELi1ELb1EEENS1_21CollectiveEpilogueBwdISB_SC_SE_Li256ELb0ELb0ELi4EEENS1_25SingleTileBwdLPTSchedulerILb0ELi64ELb0EEEEEEEEEvNT_6ParamsE,"ax",@progbits
	.sectioninfo	@"SHI_REGISTERS=255"
	.align	128
.text._ZN7cutlass13device_kernelIN5flash19enable_sm80_to_sm89INS1_16FlashAttnBwdSm80INS1_25CollectiveMainloopBwdSm80ILi1ELi1EN4cute5tupleIJNS5_1CILi32EEENS7_ILi64EEENS7_ILi256EEEEEENS_6half_tEfNS_4arch4Sm80ELb1ELb0ELb0ELb0ELb0ELb0ELb0ELb0ELi2ELi2ELi2ELi1ELb1EEENS1_21CollectiveEpilogueBwdISB_SC_SE_Li256ELb0ELb0ELi4EEENS1_25SingleTileBwdLPTSchedulerILb0ELi64ELb0EEEEEEEEEvNT_6ParamsE:
        .type           _ZN7cutlass13device_kernelIN5flash19enable_sm80_to_sm89INS1_16FlashAttnBwdSm80INS1_25CollectiveMainloopBwdSm80ILi1ELi1EN4cute5tupleIJNS5_1CILi32EEENS7_ILi64EEENS7_ILi256EEEEEENS_6half_tEfNS_4arch4Sm80ELb1ELb0ELb0ELb0ELb0ELb0ELb0ELb0ELi2ELi2ELi2ELi1ELb1EEENS1_21CollectiveEpilogueBwdISB_SC_SE_Li256ELb0ELb0ELi4EEENS1_25SingleTileBwdLPTSchedulerILb0ELi64ELb0EEEEEEEEEvNT_6ParamsE,@function
        .size           _ZN7cutlass13device_kernelIN5flash19enable_sm80_to_sm89INS1_16FlashAttnBwdSm80INS1_25CollectiveMainloopBwdSm80ILi1ELi1EN4cute5tupleIJNS5_1CILi32EEENS7_ILi64EEENS7_ILi256EEEEEENS_6half_tEfNS_4arch4Sm80ELb1ELb0ELb0ELb0ELb0ELb0ELb0ELb0ELi2ELi2ELi2ELi1ELb1EEENS1_21CollectiveEpilogueBwdISB_SC_SE_Li256ELb0ELb0ELi4EEENS1_25SingleTileBwdLPTSchedulerILb0ELi64ELb0EEEEEEEEEvNT_6ParamsE,(.L_x_1154 - _ZN7cutlass13device_kernelIN5flash19enable_sm80_to_sm89INS1_16FlashAttnBwdSm80INS1_25CollectiveMainloopBwdSm80ILi1ELi1EN4cute5tupleIJNS5_1CILi32EEENS7_ILi64EEENS7_ILi256EEEEEENS_6half_tEfNS_4arch4Sm80ELb1ELb0ELb0ELb0ELb0ELb0ELb0ELb0ELi2ELi2ELi2ELi1ELb1EEENS1_21CollectiveEpilogueBwdISB_SC_SE_Li256ELb0ELb0ELi4EEENS1_25SingleTileBwdLPTSchedulerILb0ELi64ELb0EEEEEEEEEvNT_6ParamsE)
        .other          _ZN7cutlass13device_kernelIN5flash19enable_sm80_to_sm89INS1_16FlashAttnBwdSm80INS1_25CollectiveMainloopBwdSm80ILi1ELi1EN4cute5tupleIJNS5_1CILi32EEENS7_ILi64EEENS7_ILi256EEEEEENS_6half_tEfNS_4arch4Sm80ELb1ELb0ELb0ELb0ELb0ELb0ELb0ELb0ELi2ELi2ELi2ELi1ELb1EEENS1_21CollectiveEpilogueBwdISB_SC_SE_Li256ELb0ELb0ELi4EEENS1_25SingleTileBwdLPTSchedulerILb0ELi64ELb0EEEEEEEEEvNT_6ParamsE,@"STO_CUDA_ENTRY STV_DEFAULT"
_ZN7cutlass13device_kernelIN5flash19enable_sm80_to_sm89INS1_16FlashAttnBwdSm80INS1_25CollectiveMainloopBwdSm80ILi1ELi1EN4cute5tupleIJNS5_1CILi32EEENS7_ILi64EEENS7_ILi256EEEEEENS_6half_tEfNS_4arch4Sm80ELb1ELb0ELb0ELb0ELb0ELb0ELb0ELb0ELi2ELi2ELi2ELi1ELb1EEENS1_21CollectiveEpilogueBwdISB_SC_SE_Li256ELb0ELb0ELi4EEENS1_25SingleTileBwdLPTSchedulerILb0ELi64ELb0EEEEEEEEEvNT_6ParamsE:
[----:B------:R-:W-:-:S03]  /*0000*/  MOV R1, c[0x0][0x28] ;  /* 0x00000a0000017a02 */ /* 0x000fc60000000f00 */
[----:B------:R-:W1:Y:S01]  /*0010*/  S2R R2, SR_TID.X ;  /* 0x0000000000027919 */ /* 0x000e620000002100 */
[----:B------:R-:W-:Y:S01]  /*0020*/  IADD3 R1, R1, -0xd8, RZ ;  /* 0xffffff2801017810 */ /* 0x000fe20007ffe0ff */
[----:B------:R-:W2:Y:S01]  /*0030*/  S2UR UR7, SR_CTAID.X ;  /* 0x00000000000779c3 */ /* 0x000ea20000002500 */
[----:B------:R-:W-:Y:S02]  /*0040*/  IMAD.MOV.U32 R85, RZ, RZ, R3 ;  /* 0x000000ffff557224 */ /* 0x000fe400078e0003 */
[--C-:B-1----:R-:W-:Y:S01]  /*0050*/  IMAD.MOV.U32 R84, RZ, RZ, R2.reuse ;  /* 0x000000ffff547224 */ /* 0x102fe200078e0002 */
[----:B------:R-:W-:Y:S01]  /*0060*/  STL [R1+0x70], R2 ;  /* 0x0000700201007387 */ /* 0x000fe20000100800 */
[----:B------:R-:W-:-:S05]  /*0070*/  IMAD.MOV.U32 R84, RZ, RZ, R2 ;  /* 0x000000ffff547224 */ /* 0x000fca00078e0002 */
[----:B------:R-:W-:-:S06]  /*0080*/  SHF.R.U32.HI R0, RZ, 0x5, R84 ;  /* 0x00000005ff007819 */ /* 0x000fcc0000011654 */
[----:B------:R-:W1:Y:S02]  /*0090*/  SHFL.IDX PT, R0, R0, RZ, 0x1f ;  /* 0x00001fff00007589 */ /* 0x000e6400000e0000 */
[----:B-1----:R-:W-:-:S13]  /*00a0*/  ISETP.NE.AND P0, PT, R0, RZ, PT ;  /* 0x000000ff0000720c */ /* 0x002fda0003f05270 */
[----:B--2---:R-:W-:Y:S05]  /*00b0*/  @!P0 BRA `(.L_x_338) ;  /* 0x0000026000008947 */ /* 0x004fea0003800000 */
[----:B------:R-:W-:Y:S02]  /*00c0*/  ULDC.64 UR4, c[0x0][0x3b8] ;  /* 0x0000ee0000047ab9 */ /* 0x000fe40000000a00 */
[----:B------:R-:W-:Y:S02]  /*00d0*/  UISETP.NE.AND UP0, UPT, UR4, 0x1, UPT ;  /* 0x000000010400788c */ /* 0x000fe4000bf05270 */
[----:B------:R-:W-:Y:S02]  /*00e0*/  UIMAD.WIDE.U32 UR8, UR7, UR5, URZ ;  /* 0x00000005070872a5 */ /* 0x000fe4000f8e003f */
[----:B------:R-:W-:Y:S02]  /*00f0*/  UMOV UR6, UR7 ;  /* 0x0000000700067c82 */ /* 0x000fe40008000000 */
[----:B------:R-:W-:-:S05]  /*0100*/  ULDC UR5, c[0x0][0x3c0] ;  /* 0x0000f00000057ab9 */ /* 0x000fca0000000800 */
[----:B------:R-:W-:-:S03]  /*0110*/  @UP0 USHF.R.U32.HI UR6, URZ, UR5, UR9 ;  /* 0x000000053f060299 */ /* 0x000fc60008011609 */
[----:B------:R-:W-:Y:S02]  /*0120*/  ULDC UR5, c[0x0][0x3d0] ;  /* 0x0000f40000057ab9 */ /* 0x000fe40000000800 */
[----:B------:R-:W-:Y:S02]  /*0130*/  UISETP.GE.AND UP0, UPT, UR6, UR5, UPT ;  /* 0x000000050600728c */ /* 0x000fe4000bf06270 */
[----:B------:R-:W-:-:S04]  /*0140*/  UIADD3 UR5, -UR6, URZ, URZ ;  /* 0x0000003f06057290 */ /* 0x000fc8000fffe13f */
[----:B------:R-:W-:Y:S01]  /*0150*/  PLOP3.LUT P0, PT, PT, PT, UP0, 0x80, 0x0 ;  /* 0x000000000000781c */ /* 0x000fe20003f0f008 */
[----:B------:R-:W-:-:S12]  /*0160*/  UIMAD UR7, UR5, UR4, UR7 ;  /* 0x00000004050772a4 */ /* 0x000fd8000f8e0207 */
[----:B------:R-:W-:Y:S05]  /*0170*/  @!P0 BRA `(.L_x_339) ;  /* 0x0000008000008947 */ /* 0x000fea0003800000 */
[----:B------:R-:W-:Y:S02]  /*0180*/  ULDC UR8, c[0x0][0x3c4] ;  /* 0x0000f10000087ab9 */ /* 0x000fe40000000800 */
[----:B------:R-:W-:Y:S02]  /*0190*/  UISETP.NE.AND UP0, UPT, UR8, 0x1, UPT ;  /* 0x000000010800788c */ /* 0x000fe4000bf05270 */
[----:B------:R-:W-:Y:S02]  /*01a0*/  ULDC.64 UR4, c[0x0][0x3c8] ;  /* 0x0000f20000047ab9 */ /* 0x000fe40000000a00 */
[----:B------:R-:W-:Y:S02]  /*01b0*/  UIMAD.WIDE.U32 UR10, UR7, UR4, URZ ;  /* 0x00000004070a72a5 */ /* 0x000fe4000f8e003f */
[----:B------:R-:W-:-:S05]  /*01c0*/  UMOV UR14, UR7 ;  /* 0x00000007000e7c82 */ /* 0x000fca0008000000 */
[----:B------:R-:W-:-:S04]  /*01d0*/  @UP0 USHF.R.U32.HI UR14, URZ, UR5, UR11 ;  /* 0x000000053f0e0299 */ /* 0x000fc8000801160b */
[----:B------:R-:W-:Y:S01]  /*01e0*/  UIMAD UR8, UR14, UR8, URZ ;  /* 0x000000080e0872a4 */ /* 0x000fe2000f8e023f */
[----:B------:R-:W-:Y:S05]  /*01f0*/  BRA `(.L_x_340) ;  /* 0x0000007000007947 */ /* 0x000fea0003800000 */
.L_x_339:
[----:B------:R-:W-:Y:S02]  /*0200*/  ULDC UR8, c[0x0][0x3ac] ;  /* 0x0000eb0000087ab9 */ /* 0x000fe40000000800 */
[----:B------:R-:W-:Y:S02]  /*0210*/  UISETP.NE.AND UP0, UPT, UR8, 0x1, UPT ;  /* 0x000000010800788c */ /* 0x000fe4000bf05270 */
[----:B------:R-:W-:Y:S02]  /*0220*/  ULDC.64 UR4, c[0x0][0x3b0] ;  /* 0x0000ec0000047ab9 */ /* 0x000fe40000000a00 */
[----:B------:R-:W-:Y:S02]  /*0230*/  UIMAD.WIDE.U32 UR10, UR7, UR4, URZ ;  /* 0x00000004070a72a5 */ /* 0x000fe4000f8e003f */
[----:B------:R-:W-:-:S05]  /*0240*/  UMOV UR14, UR7 ;  /* 0x00000007000e7c82 */ /* 0x000fca0008000000 */
[----:B------:R-:W-:-:S04]  /*0250*/  @UP0 USHF.R.U32.HI UR14, URZ, UR5, UR11 ;  /* 0x000000053f0e0299 */ /* 0x000fc8000801160b */
[----:B------:R-:W-:Y:S02]  /*0260*/  UIMAD UR8, UR14, UR8, URZ ;  /* 0x000000080e0872a4 */ /* 0x000fe4000f8e023f */
.L_x_340:
[----:B------:R-:W-:Y:S02]  /*0270*/  ULDC.64 UR12, c[0x0][0x3a0] ;  /* 0x0000e800000c7ab9 */ /* 0x000fe40000000a00 */
[----:B------:R-:W-:Y:S02]  /*0280*/  UIADD3 UR7, UR7, -UR8, URZ ;  /* 0x8000000807077290 */ /* 0x000fe4000fffe03f */
[----:B------:R-:W-:Y:S02]  /*0290*/  UISETP.NE.AND UP0, UPT, UR12, 0x1, UPT ;  /* 0x000000010c00788c */ /* 0x000fe4000bf05270 */
[----:B------:R-:W-:Y:S02]  /*02a0*/  ULDC.64 UR4, c[0x0][0x3a8] ;  /* 0x0000ea0000047ab9 */ /* 0x000fe40000000a00 */
[----:B------:R-:W-:-:S04]  /*02b0*/  UIMAD UR5, UR6, UR5, UR7 ;  /* 0x00000005060572a4 */ /* 0x000fc8000f8e0207 */
[----:B------:R-:W-:-:S03]  /*02c0*/  UIMAD.WIDE.U32 UR6, UR5, UR13, URZ ;  /* 0x0000000d050672a5 */ /* 0x000fc6000f8e003f */
[----:B------:R-:W-:Y:S02]  /*02d0*/  UMOV UR13, UR5 ;  /* 0x00000005000d7c82 */ /* 0x000fe40008000000 */
[----:B------:R-:W-:-:S04]  /*02e0*/  @UP0 USHF.R.U32.HI UR13, URZ, UR4, UR7 ;  /* 0x000000043f0d0299 */ /* 0x000fc80008011607 */
[----:B------:R-:W-:-:S04]  /*02f0*/  UIADD3 UR4, -UR13, URZ, URZ ;  /* 0x0000003f0d047290 */ /* 0x000fc8000fffe13f */
[----:B------:R-:W-:Y:S01]  /*0300*/  UIMAD UR12, UR4, UR12, UR5 ;  /* 0x0000000c040c72a4 */ /* 0x000fe2000f8e0205 */
[----:B------:R-:W-:Y:S05]  /*0310*/  BRA `(.L_x_341) ;  /* 0x0000025000007947 */ /* 0x000fea0003800000 */
.L_x_338:
        /* <DEDUP_REMOVED lines=20> */
.L_x_342:
[----:B------:R-:W-:Y:S02]  /*0460*/  ULDC UR8, c[0x0][0x3ac] ;  /* 0x0000eb0000087ab9 */ /* 0x000fe40000000800 */
[----:B------:R-:W-:Y:S02]  /*0470*/  UISETP.NE.AND UP0, UPT, UR8, 0x1, UPT ;  /* 0x000000010800788c */ /* 0x000fe4000bf05270 */
[----:B------:R-:W-:Y:S02]  /*0480*/  ULDC.64 UR4, c[0x0][0x3b0] ;  /* 0x0000ec0000047ab9 */ /* 0x000fe40000000a00 */
[----:B------:R-:W-:Y:S02]  /*0490*/  UIMAD.WIDE.U32 UR10, UR7, UR4, URZ ;  /* 0x00000004070a72a5 */ /* 0x000fe4000f8e003f */
[----:B------:R-:W-:-:S05]  /*04a0*/  UMOV UR14, UR7 ;  /* 0x00000007000e7c82 */ /* 0x000fca0008000000 */
[----:B------:R-:W-:-:S04]  /*04b0*/  @UP0 USHF.R.U32.HI UR14, URZ, UR5, UR11 ;  /* 0x000000053f0e0299 */ /* 0x000fc8000801160b */
[----:B------:R-:W-:Y:S02]  /*04c0*/  UIMAD UR8, UR14, UR8, URZ ;  /* 0x000000080e0872a4 */ /* 0x000fe4000f8e023f */
.L_x_343:
        /* <DEDUP_REMOVED lines=9> */
[----:B------:R-:W-:Y:S02]  /*0560*/  UIMAD UR12, UR4, UR12, UR5 ;  /* 0x0000000c040c72a4 */ /* 0x000fe4000f8e0205 */
.L_x_341:
[----:B------:R-:W-:-:S13]  /*0570*/  ISETP.LE.AND P0, PT, RZ, UR13, PT ;  /* 0x0000000dff007c0c */ /* 0x000fda000bf03270 */
[----:B------:R-:W-:Y:S05]  /*0580*/  @!P0 EXIT ;  /* 0x000000000000894d */ /* 0x000fea0003800000 */
        /* <DEDUP_REMOVED lines=14> */
[----:B------:R-:W-:Y:S01]  /*0670*/  UMOV UR7, 0x1f ;  /* 0x0000001f00077882 */ /* 0x000fe20000000000 */
[----:B------:R-:W-:Y:S01]  /*0680*/  CS2R R12, SRZ ;  /* 0x00000000000c7805 */ /* 0x000fe2000001ff00 */
[----:B------:R-:W-:Y:S01]  /*0690*/  USHF.R.S32.HI UR4, URZ, 0x1f, UR5 ;  /* 0x0000001f3f047899 */ /* 0x000fe20008011405 */
[----:B------:R-:W-:Y:S01]  /*06a0*/  MOV R136, RZ ;  /* 0x000000ff00887202 */ /* 0x000fe20000000f00 */
[----:B------:R-:W-:Y:S01]  /*06b0*/  UIADD3 UR7, UR7, UR6, URZ ;  /* 0x0000000607077290 */ /* 0x000fe2000fffe03f */
[----:B------:R-:W-:Y:S01]  /*06c0*/  IMAD.MOV.U32 R134, RZ, RZ, RZ ;  /* 0x000000ffff867224 */ /* 0x000fe200078e00ff */
[----:B------:R-:W-:Y:S01]  /*06d0*/  ULEA.HI UR18, UR4, UR5, URZ, 0x5 ;  /* 0x0000000504127291 */ /* 0x000fe2000f8f283f */
[----:B------:R-:W-:Y:S01]  /*06e0*/  CS2R R14, SRZ ;  /* 0x00000000000e7805 */ /* 0x000fe2000001ff00 */
[----:B------:R-:W-:Y:S01]  /*06f0*/  USHF.R.S32.HI UR4, URZ, 0x1f, UR7 ;  /* 0x0000001f3f047899 */ /* 0x000fe20008011407 */
[----:B------:R-:W-:Y:S01]  /*0700*/  MOV R132, RZ ;  /* 0x000000ff00847202 */ /* 0x000fe20000000f00 */
[----:B------:R-:W-:Y:S01]  /*0710*/  USHF.R.S32.HI UR18, URZ, 0x5, UR18 ;  /* 0x000000053f127899 */ /* 0x000fe20008011412 */
[----:B------:R-:W-:Y:S01]  /*0720*/  IMAD.MOV.U32 R126, RZ, RZ, RZ ;  /* 0x000000ffff7e7224 */ /* 0x000fe200078e00ff */
[----:B------:R-:W-:Y:S01]  /*0730*/  ULEA.HI UR4, UR4, UR7, URZ, 0x5 ;  /* 0x0000000704047291 */ /* 0x000fe2000f8f283f */
[----:B------:R-:W-:Y:S01]  /*0740*/  CS2R R16, SRZ ;  /* 0x0000000000107805 */ /* 0x000fe2000001ff00 */
[----:B------:R-:W-:Y:S01]  /*0750*/  UISETP.LT.AND UP0, UPT, URZ, UR18, UPT ;  /* 0x000000123f00728c */ /* 0x000fe2000bf01270 */
[----:B------:R-:W-:Y:S01]  /*0760*/  MOV R124, RZ ;  /* 0x000000ff007c7202 */ /* 0x000fe20000000f00 */
[----:B------:R-:W-:Y:S01]  /*0770*/  USHF.R.S32.HI UR11, URZ, 0x5, UR4 ;  /* 0x000000053f0b7899 */ /* 0x000fe20008011404 */
[----:B------:R-:W-:Y:S01]  /*0780*/  IMAD.MOV.U32 R130, RZ, RZ, RZ ;  /* 0x000000ffff827224 */ /* 0x000fe200078e00ff */
[----:B------:R-:W-:Y:S01]  /*0790*/  USEL UR18, URZ, UR18, !UP0 ;  /* 0x000000123f127287 */ /* 0x000fe2000c000000 */
[----:B------:R-:W-:Y:S01]  /*07a0*/  CS2R R18, SRZ ;  /* 0x0000000000127805 */ /* 0x000fe2000001ff00 */
[----:B------:R-:W-:Y:S01]  /*07b0*/  ULDC.64 UR16, c[0x0][0x118] ;  /* 0x0000460000107ab9 */ /* 0x000fe20000000a00 */
[----:B------:R-:W-:Y:S01]  /*07c0*/  MOV R128, RZ ;  /* 0x000000ff00807202 */ /* 0x000fe20000000f00 */
[----:B------:R-:W-:Y:S01]  /*07d0*/  UISETP.GT.AND UP0, UPT, UR11, UR18, UPT ;  /* 0x000000120b00728c */ /* 0x000fe2000bf04270 */
[----:B------:R-:W-:Y:S01]  /*07e0*/  IMAD.MOV.U32 R122, RZ, RZ, RZ ;  /* 0x000000ffff7a7224 */ /* 0x000fe200078e00ff */
        /* <DEDUP_REMOVED lines=55> */
[--C-:B------:R-:W-:Y:S01]  /*0b60*/  SHF.R.S32.HI R18, RZ, 0x1f, R84.reuse ;  /* 0x0000001fff127819 */ /* 0x100fe20000011454 */
[----:B------:R-:W-:Y:S01]  /*0b70*/  ULDC.64 UR4, c[0x0][0x238] ;  /* 0x00008e0000047ab9 */ /* 0x000fe20000000a00 */
[----:B------:R-:W-:Y:S01]  /*0b80*/  IMAD.SHL.U32 R2, R84, 0x4, RZ ;  /* 0x0000000454027824 */ /* 0x000fe200078e00ff */
[----:B------:R-:W-:Y:S01]  /*0b90*/  SHF.R.S32.HI R85, RZ, 0x1f, R84 ;  /* 0x0000001fff557819 */ /* 0x000fe20000011454 */
[----:B------:R-:W-:Y:S01]  /*0ba0*/  UIMAD UR4, UR9, UR4, URZ ;  /* 0x00000004090472a4 */ /* 0x000fe2000f8e023f */
[----:B------:R-:W-:Y:S01]  /*0bb0*/  IMAD.U32 R4, RZ, RZ, UR12 ;  /* 0x0000000cff047e24 */ /* 0x000fe2000f8e00ff */
[-C--:B------:R-:W-:Y:S01]  /*0bc0*/  LEA.HI R35, R18, R84.reuse, RZ, 0x3 ;  /* 0x0000005412237211 */ /* 0x080fe200078f18ff */
[----:B------:R-:W-:Y:S01]  /*0bd0*/  IMAD.U32 R0, RZ, RZ, UR12 ;  /* 0x0000000cff007e24 */ /* 0x000fe2000f8e00ff */
[----:B------:R-:W-:Y:S01]  /*0be0*/  UIMAD UR4, UR12, UR5, UR4 ;  /* 0x000000050c0472a4 */ /* 0x000fe2000f8e0204 */
[----:B------:R-:W-:Y:S01]  /*0bf0*/  SHF.R.S32.HI R3, RZ, 0x1f, R2 ;  /* 0x0000001fff037819 */ /* 0x000fe20000011402 */
[----:B------:R-:W-:Y:S01]  /*0c00*/  IMAD.WIDE.U32 R4, R4, c[0x0][0x238], R84 ;  /* 0x00008e0004047a25 */ /* 0x000fe200078e0054 */
[----:B------:R-:W-:Y:S01]  /*0c10*/  SHF.R.S32.HI R40, RZ, 0x3, R35 ;  /* 0x00000003ff287819 */ /* 0x000fe20000011423 */
[----:B------:R-:W-:Y:S01]  /*0c20*/  ULDC UR6, c[0x0][0x250] ;  /* 0x0000940000067ab9 */ /* 0x000fe20000000800 */
[CC--:B------:R-:W-:Y:S01]  /*0c30*/  LEA.HI R33, R18.reuse, R84.reuse, RZ, 0x4 ;  /* 0x0000005412217211 */ /* 0x0c0fe200078f20ff */
[----:B------:R-:W-:Y:S01]  /*0c40*/  IMAD.U32 R6, RZ, RZ, UR12 ;  /* 0x0000000cff067e24 */ /* 0x000fe2000f8e00ff */
[-C--:B------:R-:W-:Y:S01]  /*0c50*/  LEA.HI R15, R18, R84.reuse, RZ, 0x2 ;  /* 0x00000054120f7211 */ /* 0x080fe200078f10ff */
[----:B------:R-:W-:Y:S01]  /*0c60*/  IMAD.WIDE.U32 R30, R0, c[0x0][0x288], R2 ;  /* 0x0000a200001e7a25 */ /* 0x000fe200078e0002 */
[----:B------:R-:W-:Y:S01]  /*0c70*/  SHF.R.S32.HI R41, RZ, 0x1f, R40 ;  /* 0x0000001fff297819 */ /* 0x000fe20000011428 */
[----:B------:R-:W-:Y:S01]  /*0c80*/  UMOV UR7, UR12 ;  /* 0x0000000c00077c82 */ /* 0x000fe20008000000 */
[----:B------:R-:W-:Y:S01]  /*0c90*/  IADD3 R25, R5, UR4, RZ ;  /* 0x0000000405197c10 */ /* 0x000fe2000fffe0ff */
[----:B------:R-:W-:Y:S01]  /*0ca0*/  IMAD.WIDE.U32 R28, R6, c[0x0][0x270], R2 ;  /* 0x00009c00061c7a25 */ /* 0x000fe200078e0002 */
[----:B------:R-:W-:Y:S01]  /*0cb0*/  SHF.R.S32.HI R5, RZ, 0x4, R33 ;  /* 0x00000004ff057819 */ /* 0x000fe20000011421 */
[----:B------:R-:W-:Y:S01]  /*0cc0*/  ULDC.64 UR4, c[0x0][0x248] ;  /* 0x0000920000047ab9 */ /* 0x000fe20000000a00 */
[--C-:B------:R-:W-:Y:S01]  /*0cd0*/  SHF.R.S32.HI R3, RZ, 0x1f, R15.reuse ;  /* 0x0000001fff037819 */ /* 0x100fe2000001140f */
[----:B------:R-:W-:Y:S01]  /*0ce0*/  IMAD.MOV.U32 R24, RZ, RZ, R4 ;  /* 0x000000ffff187224 */ /* 0x000fe200078e0004 */
[----:B------:R-:W-:Y:S01]  /*0cf0*/  SHF.R.S32.HI R4, RZ, 0x2, R15 ;  /* 0x00000002ff047819 */ /* 0x000fe2000001140f */
[----:B------:R-:W-:Y:S01]  /*0d00*/  IMAD.U32 R0, RZ, RZ, UR14 ;  /* 0x0000000eff007e24 */ /* 0x000fe2000f8e00ff */
[----:B------:R-:W-:Y:S01]  /*0d10*/  LEA.HI R2, R33, R5, RZ, 0x1 ;  /* 0x0000000521027211 */ /* 0x000fe200078f08ff */
[----:B------:R-:W-:Y:S01]  /*0d20*/  UISETP.NE.AND UP0, UPT, UR4, 0x1, UPT ;  /* 0x000000010400788c */ /* 0x000fe2000bf05270 */
[----:B------:R-:W-:Y:S01]  /*0d30*/  LEA.HI R27, R18, R84, RZ, 0x5 ;  /* 0x00000054121b7211 */ /* 0x000fe200078f28ff */
[----:B------:R-:W-:Y:S01]  /*0d40*/  IMAD.WIDE R16, R0, 0x40, R40 ;  /* 0x0000004000107825 */ /* 0x000fe200078e0228 */
[----:B------:R-:W-:Y:S01]  /*0d50*/  LEA.HI R0, R3, R4, RZ, 0x3 ;  /* 0x0000000403007211 */ /* 0x000fe200078f18ff */
[----:B------:R-:W-:Y:S01]  /*0d60*/  UIMAD.WIDE.U32 UR20, UR12, UR5, URZ ;  /* 0x000000050c1472a5 */ /* 0x000fe2000f8e003f */
[----:B------:R-:W-:Y:S01]  /*0d70*/  LOP3.LUT R2, R2, 0xfffffffe, RZ, 0xc0, !PT ;  /* 0xfffffffe02027812 */ /* 0x000fe200078ec0ff */
[----:B------:R-:W-:Y:S01]  /*0d80*/  STL [R1+0x74], R85 ;  /* 0x0000745501007387 */ /* 0x000fe20000100800 */
[----:B------:R-:W-:Y:S01]  /*0d90*/  LOP3.LUT R0, R0, 0xfffffff8, RZ, 0xc0, !PT ;  /* 0xfffffff800007812 */ /* 0x000fe200078ec0ff */
[----:B------:R-:W-:Y:S01]  /*0da0*/  ULDC.64 UR4, c[0x0][0x1e0] ;  /* 0x0000780000047ab9 */ /* 0x000fe20000000a00 */
[----:B------:R-:W-:Y:S01]  /*0db0*/  SHF.R.S32.HI R32, RZ, 0x5, R27 ;  /* 0x00000005ff207819 */ /* 0x000fe2000001141b */
[----:B------:R-:W-:Y:S01]  /*0dc0*/  IMAD.IADD R22, R5, 0x1, -R2 ;  /* 0x0000000105167824 */ /* 0x000fe200078e0a02 */
[----:B------:R-:W-:Y:S01]  /*0dd0*/  LOP3.LUT R2, R35, 0xfffffff8, RZ, 0xc0, !PT ;  /* 0xfffffff823027812 */ /* 0x000fe200078ec0ff */
[----:B------:R-:W-:Y:S01]  /*0de0*/  IMAD.IADD R10, R4, 0x1, -R0 ;  /* 0x00000001040a7824 */ /* 0x000fe200078e0a00 */
[----:B------:R-:W-:Y:S01]  /*0df0*/  LEA.HI R0, R18, R84, RZ, 0x6 ;  /* 0x0000005412007211 */ /* 0x000fe200078f30ff */
[----:B------:R-:W-:Y:S01]  /*0e00*/  @UP0 UMOV UR15, UR21 ;  /* 0x00000015000f0c82 */ /* 0x000fe20008000000 */
[----:B------:R-:W-:Y:S01]  /*0e10*/  STL.64 [R1+0x58], R40 ;  /* 0x0000582801007387 */ /* 0x000fe20000100a00 */
[----:B------:R-:W-:Y:S01]  /*0e20*/  IMAD.IADD R20, R84, 0x1, -R2 ;  /* 0x0000000154147824 */ /* 0x000fe200078e0a02 */
[----:B------:R-:W-:Y:S01]  /*0e30*/  SHF.R.S32.HI R21, RZ, 0x6, R0 ;  /* 0x00000006ff157819 */ /* 0x000fe20000011400 */
[----:B------:R-:W-:Y:S01]  /*0e40*/  IMAD.SHL.U32 R0, R40, 0x40, RZ ;  /* 0x0000004028007824 */ /* 0x000fe200078e00ff */
[----:B------:R-:W-:Y:S01]  /*0e50*/  @UP0 USHF.R.U32.HI UR7, URZ, UR6, UR15 ;  /* 0x000000063f070299 */ /* 0x000fe2000801160f */
[----:B------:R-:W-:Y:S01]  /*0e60*/  IMAD.SHL.U32 R2, R20, 0x8, RZ ;  /* 0x0000000814027824 */ /* 0x000fe200078e00ff */
[----:B------:R-:W-:Y:S01]  /*0e70*/  LOP3.LUT P0, RZ, R10, 0x4, RZ, 0xc0, !PT ;  /* 0x000000040aff7812 */ /* 0x000fe2000780c0ff */
[----:B------:R-:W-:Y:S01]  /*0e80*/  IMAD.SHL.U32 R23, R21, 0x200, RZ ;  /* 0x0000020015177824 */ /* 0x000fe200078e00ff */
[----:B------:R-:W-:Y:S01]  /*0e90*/  LOP3.LUT R0, R0, 0x1c0, RZ, 0xc0, !PT ;  /* 0x000001c000007812 */ /* 0x000fe200078ec0ff */
[----:B------:R-:W-:Y:S01]  /*0ea0*/  USHF.R.S32.HI UR6, URZ, 0x1f, UR7 ;  /* 0x0000001f3f067899 */ /* 0x000fe20008011407 */
[--C-:B------:R-:W-:Y:S01]  /*0eb0*/  SHF.R.S32.HI R3, RZ, 0x1f, R2.reuse ;  /* 0x0000001fff037819 */ /* 0x100fe20000011402 */
[----:B------:R-:W-:Y:S01]  /*0ec0*/  IMAD.U32 R12, RZ, RZ, UR7 ;  /* 0x00000007ff0c7e24 */ /* 0x000fe2000f8e00ff */
[----:B------:R-:W-:Y:S01]  /*0ed0*/  LOP3.LUT R6, R0, 0x38, R2, 0xf8, !PT ;  /* 0x0000003800067812 */ /* 0x000fe200078ef802 */
[----:B------:R-:W-:Y:S01]  /*0ee0*/  UIMAD UR4, UR6, UR4, URZ ;  /* 0x00000004060472a4 */ /* 0x000fe2000f8e023f */
[----:B------:R-:W-:Y:S01]  /*0ef0*/  SHF.R.U32.HI R0, RZ, 0x3, R0 ;  /* 0x00000003ff007819 */ /* 0x000fe20000011600 */
[----:B------:R-:W-:Y:S01]  /*0f00*/  IMAD.WIDE.U32 R4, R12, c[0x0][0x1e0], R2 ;  /* 0x000078000c047a25 */ /* 0x000fe200078e0002 */
[----:B------:R-:W-:Y:S01]  /*0f10*/  ISETP.GE.AND P4, PT, R2, c[0x0][0x1cc], PT ;  /* 0x0000730002007a0c */ /* 0x000fe20003f86270 */
[----:B------:R-:W-:Y:S01]  /*0f20*/  UIMAD UR8, UR7, UR5, UR4 ;  /* 0x00000005070872a4 */ /* 0x000fe2000f8e0204 */
[----:B------:R-:W-:Y:S01]  /*0f30*/  LOP3.LUT R26, R23, R6, R0, 0xf6, !PT ;  /* 0x00000006171a7212 */ /* 0x000fe200078ef600 */
[----:B------:R-:W-:Y:S01]  /*0f40*/  IMAD R0, R41, c[0x0][0x178], RZ ;  /* 0x00005e0029007a24 */ /* 0x000fe200078e02ff */
[----:B------:R-:W-:Y:S01]  /*0f50*/  ULDC.64 UR4, c[0x0][0x1b0] ;  /* 0x00006c0000047ab9 */ /* 0x000fe20000000a00 */
[C---:B------:R-:W-:Y:S01]  /*0f60*/  IMAD.WIDE.U32 R6, R40.reuse, c[0x0][0x178], R2 ;  /* 0x00005e0028067a25 */ /* 0x040fe200078e0002 */
[----:B------:R-:W-:Y:S01]  /*0f70*/  UIMAD UR6, UR6, UR4, URZ ;  /* 0x00000004060672a4 */ /* 0x000fe2000f8e023f */
[----:B------:R-:W-:Y:S01]  /*0f80*/  IADD3 R9, R5, UR8, RZ ;  /* 0x0000000805097c10 */ /* 0x000fe2000fffe0ff */
[----:B------:R-:W-:Y:S01]  /*0f90*/  USHF.R.S32.HI UR8, URZ, 0x1f, UR13 ;  /* 0x0000001f3f087899 */ /* 0x000fe2000801140d */
[----:B------:R-:W-:Y:S01]  /*0fa0*/  IMAD R0, R40, c[0x0][0x17c], R0 ;  /* 0x00005f0028007a24 */ /* 0x000fe200078e0200 */
[----:B------:R-:W-:Y:S01]  /*0fb0*/  UIMAD UR6, UR7, UR5, UR6 ;  /* 0x00000005070672a4 */ /* 0x000fe2000f8e0206 */
[----:B------:R-:W-:Y:S01]  /*0fc0*/  IMAD R5, R41, c[0x0][0x208], RZ ;  /* 0x0000820029057a24 */ /* 0x000fe200078e02ff */
[----:B------:R-:W-:Y:S01]  /*0fd0*/  USHF.R.S32.HI UR20, URZ, 0x1f, UR18 ;  /* 0x0000001f3f147899 */ /* 0x000fe20008011412 */
[----:B------:R-:W-:Y:S01]  /*0fe0*/  IMAD.IADD R11, R7, 0x1, R0 ;  /* 0x00000001070b7824 */ /* 0x000fe200078e0200 */
[----:B------:R-:W-:Y:S01]  /*0ff0*/  ULDC.64 UR4, c[0x0][0x1e8] ;  /* 0x00007a0000047ab9 */ /* 0x000fe20000000a00 */
[----:B------:R-:W-:Y:S01]  /*1000*/  IMAD.SHL.U32 R0, R10, 0x40, RZ ;  /* 0x000000400a007824 */ /* 0x000fe200078e00ff */
[----:B------:R-:W-:Y:S01]  /*1010*/  UIMAD UR4, UR8, UR4, URZ ;  /* 0x00000004080472a4 */ /* 0x000fe2000f8e023f */
[----:B------:R-:W-:Y:S01]  /*1020*/  IMAD.MOV.U32 R8, RZ, RZ, R4 ;  /* 0x000000ffff087224 */ /* 0x000fe200078e0004 */
[----:B------:R-:W-:Y:S01]  /*1030*/  UMOV UR21, 0x5 ;  /* 0x0000000500157882 */ /* 0x000fe20000000000 */
[----:B------:R-:W-:Y:S01]  /*1040*/  IMAD R14, R40, c[0x0][0x20c], R5 ;  /* 0x00008300280e7a24 */ /* 0x000fe200078e0205 */
[----:B------:R-:W-:Y:S01]  /*1050*/  LOP3.LUT R0, R0, 0x1c0, RZ, 0xc0, !PT ;  /* 0x000001c000007812 */ /* 0x000fe200078ec0ff */
[--C-:B------:R-:W-:Y:S01]  /*1060*/  IMAD.WIDE.U32 R12, R12, c[0x0][0x1b0], R2.reuse ;  /* 0x00006c000c0c7a25 */ /* 0x100fe200078e0002 */
[----:B------:R-:W-:Y:S01]  /*1070*/  UIMAD UR15, UR13, UR5, UR4 ;  /* 0x000000050d0f72a4 */ /* 0x000fe2000f8e0204 */
[----:B------:R-:W-:Y:S01]  /*1080*/  CS2R R146, SRZ ;  /* 0x0000000000927805 */ /* 0x000fe2000001ff00 */
[----:B------:R-:W-:Y:S01]  /*1090*/  CS2R R144, SRZ ;  /* 0x0000000000907805 */ /* 0x000fe2000001ff00 */
[----:B------:R-:W-:Y:S01]  /*10a0*/  IMAD.WIDE.U32 R4, R40, c[0x0][0x208], R2 ;  /* 0x0000820028047a25 */ /* 0x000fe200078e0002 */
[----:B------:R-:W-:Y:S01]  /*10b0*/  ULDC.64 UR4, c[0x0][0x1b8] ;  /* 0x00006e0000047ab9 */ /* 0x000fe20000000a00 */
[----:B------:R-:W-:Y:S01]  /*10c0*/  CS2R R142, SRZ ;  /* 0x00000000008e7805 */ /* 0x000fe2000001ff00 */
[----:B------:R-:W-:Y:S01]  /*10d0*/  UIMAD UR4, UR8, UR4, URZ ;  /* 0x00000004080472a4 */ /* 0x000fe2000f8e023f */
[----:B------:R-:W-:Y:S01]  /*10e0*/  IMAD.SHL.U32 R3, R21, 0x8, RZ ;  /* 0x0000000815037824 */ /* 0x000fe200078e00ff */
[----:B------:R-:W-:Y:S01]  /*10f0*/  CS2R R140, SRZ ;  /* 0x00000000008c7805 */ /* 0x000fe2000001ff00 */
[----:B------:R-:W-:Y:S01]  /*1100*/  IMAD.IADD R7, R5, 0x1, R14 ;  /* 0x0000000105077824 */ /* 0x000fe200078e020e */
[----:B------:R-:W-:Y:S01]  /*1110*/  IADD3 R5, R13, UR6, RZ ;  /* 0x000000060d057c10 */ /* 0x000fe2000fffe0ff */
[----:B------:R-:W-:Y:S01]  /*1120*/  IMAD.MOV.U32 R10, RZ, RZ, R6 ;  /* 0x000000ffff0a7224 */ /* 0x000fe200078e0006 */
[----:B------:R-:W-:Y:S01]  /*1130*/  LOP3.LUT R36, R3, 0x18, RZ, 0xc0, !PT ;  /* 0x0000001803247812 */ /* 0x000fe200078ec0ff */
[----:B------:R-:W-:Y:S01]  /*1140*/  IMAD.MOV.U32 R6, RZ, RZ, R4 ;  /* 0x000000ffff067224 */ /* 0x000fe200078e0004 */
[----:B------:R-:W-:Y:S01]  /*1150*/  SHF.R.U32.HI R3, RZ, 0x3, R0 ;  /* 0x00000003ff037819 */ /* 0x000fe20000011600 */
[----:B------:R-:W-:Y:S01]  /*1160*/  ULDC.64 UR6, c[0x0][0x180] ;  /* 0x0000600000067ab9 */ /* 0x000fe20000000a00 */
[----:B------:R-:W-:Y:S01]  /*1170*/  LOP3.LUT R13, R15, 0x3ffffffc, RZ, 0xc0, !PT ;  /* 0x3ffffffc0f0d7812 */ /* 0x000fe200078ec0ff */
[----:B------:R-:W-:Y:S01]  /*1180*/  IMAD.MOV.U32 R4, RZ, RZ, R12 ;  /* 0x000000ffff047224 */ /* 0x000fe200078e000c */
[----:B------:R-:W-:Y:S01]  /*1190*/  LOP3.LUT R14, R3, R0, R36, 0x1e, !PT ;  /* 0x00000000030e7212 */ /* 0x000fe200078e1e24 */
[----:B------:R-:W-:Y:S01]  /*11a0*/  IMAD.U32 R0, RZ, RZ, UR13 ;  /* 0x0000000dff007e24 */ /* 0x000fe2000f8e00ff */
[----:B------:R-:W-:Y:S01]  /*11b0*/  LEA.HI R3, R27, R32, RZ, 0x1 ;  /* 0x000000201b037211 */ /* 0x000fe200078f08ff */
[----:B------:R-:W-:Y:S01]  /*11c0*/  IMAD.U32 R12, RZ, RZ, UR13 ;  /* 0x0000000dff0c7e24 */ /* 0x000fe2000f8e00ff */
[----:B------:R-:W-:Y:S01]  /*11d0*/  UIMAD UR19, UR9, UR6, URZ ;  /* 0x00000006091372a4 */ /* 0x000fe2000f8e023f */
[----:B------:R-:W-:Y:S01]  /*11e0*/  IMAD.WIDE.U32 R8, R0, c[0x0][0x1e8], R8 ;  /* 0x00007a0000087a25 */ /* 0x000fe200078e0008 */
[----:B------:R-:W-:Y:S01]  /*11f0*/  LOP3.LUT R3, R3, 0xfffffffe, RZ, 0xc0, !PT ;  /* 0xfffffffe03037812 */ /* 0x000fe200078ec0ff */
[----:B------:R-:W-:Y:S01]  /*1200*/  UIMAD UR6, UR13, UR5, UR4 ;  /* 0x000000050d0672a4 */ /* 0x000fe2000f8e0204 */
[----:B------:R-:W-:Y:S01]  /*1210*/  CS2R R138, SRZ ;  /* 0x00000000008a7805 */ /* 0x000fe2000001ff00 */
[----:B------:R-:W-:Y:S01]  /*1220*/  IMAD.U32 R0, RZ, RZ, UR12 ;  /* 0x0000000cff007e24 */ /* 0x000fe2000f8e00ff */
[----:B------:R-:W-:Y:S01]  /*1230*/  ULDC.64 UR4, c[0x0][0x210] ;  /* 0x0000840000047ab9 */ /* 0x000fe20000000a00 */
[----:B------:R-:W-:Y:S01]  /*1240*/  IMAD.IADD R34, R32, 0x1, -R3 ;  /* 0x0000000120227824 */ /* 0x000fe200078e0a03 */
[----:B------:R-:W-:Y:S01]  /*1250*/  UIMAD UR4, UR9, UR4, URZ ;  /* 0x00000004090472a4 */ /* 0x000fe2000f8e023f */
[----:B------:R-:W-:Y:S01]  /*1260*/  IMAD.IADD R3, R84, 0x1, -R13 ;  /* 0x0000000154037824 */ /* 0x000fe200078e0a0d */
[----:B------:R-:W-:Y:S01]  /*1270*/  UIMAD UR7, UR12, UR7, UR19 ;  /* 0x000000070c0772a4 */ /* 0x000fe2000f8e0213 */
[----:B------:R-:W-:Y:S01]  /*1280*/  IMAD.SHL.U32 R37, R34, 0x400, RZ ;  /* 0x0000040022257824 */ /* 0x000fe200078e00ff */
[----:B------:R-:W-:Y:S01]  /*1290*/  UIMAD UR4, UR12, UR5, UR4 ;  /* 0x000000050c0472a4 */ /* 0x000fe2000f8e0204 */
[----:B------:R-:W-:Y:S01]  /*12a0*/  IMAD.WIDE.U32 R4, R12, c[0x0][0x1b8], R4 ;  /* 0x00006e000c047a25 */ /* 0x000fe200078e0004 */
[----:B------:R-:W-:Y:S01]  /*12b0*/  CS2R R136, SRZ ;  /* 0x0000000000887805 */ /* 0x000fe2000001ff00 */
[----:B------:R-:W-:Y:S01]  /*12c0*/  CS2R R134, SRZ ;  /* 0x0000000000867805 */ /* 0x000fe2000001ff00 */
[----:B------:R-:W-:Y:S01]  /*12d0*/  CS2R R132, SRZ ;  /* 0x0000000000847805 */ /* 0x000fe2000001ff00 */
[----:B------:R-:W-:Y:S01]  /*12e0*/  IMAD R3, R3, 0x2, R37 ;  /* 0x0000000203037824 */ /* 0x000fe200078e0225 */
[----:B------:R-:W-:Y:S01]  /*12f0*/  IADD3 R5, R5, UR6, RZ ;  /* 0x0000000605057c10 */ /* 0x000fe2000fffe0ff */
[----:B------:R-:W-:Y:S01]  /*1300*/  IMAD.U32 R12, RZ, RZ, UR12 ;  /* 0x0000000cff0c7e24 */ /* 0x000fe2000f8e00ff */
[----:B------:R-:W-:Y:S01]  /*1310*/  CS2R R130, SRZ ;  /* 0x0000000000827805 */ /* 0x000fe2000001ff00 */
[----:B------:R-:W-:Y:S01]  /*1320*/  IMAD.WIDE.U32 R10, R0, c[0x0][0x180], R10 ;  /* 0x00006000000a7a25 */ /* 0x000fe200078e000a */
[----:B------:R-:W-:Y:S01]  /*1330*/  CS2R R128, SRZ ;  /* 0x0000000000807805 */ /* 0x000fe2000001ff00 */
[----:B------:R-:W-:Y:S01]  /*1340*/  CS2R R126, SRZ ;  /* 0x00000000007e7805 */ /* 0x000fe2000001ff00 */
[----:B------:R-:W-:Y:S01]  /*1350*/  CS2R R124, SRZ ;  /* 0x00000000007c7805 */ /* 0x000fe2000001ff00 */
[----:B------:R-:W-:Y:S01]  /*1360*/  IMAD.IADD R0, R3, 0x1, R14 ;  /* 0x0000000103007824 */ /* 0x000fe200078e020e */
[----:B------:R-:W-:Y:S01]  /*1370*/  IADD3 R11, R11, UR7, RZ ;  /* 0x000000070b0b7c10 */ /* 0x000fe2000fffe0ff */
[----:B------:R-:W-:Y:S01]  /*1380*/  IMAD.WIDE.U32 R12, R12, c[0x0][0x210], R6 ;  /* 0x000084000c0c7a25 */ /* 0x000fe200078e0006 */
[----:B------:R-:W-:Y:S01]  /*1390*/  IADD3 R7, R9, UR15, RZ ;  /* 0x0000000f09077c10 */ /* 0x000fe2000fffe0ff */
[----:B------:R-:W-:Y:S01]  /*13a0*/  ULDC UR15, c[0x0][0x198] ;  /* 0x00006600000f7ab9 */ /* 0x000fe20000000800 */
[----:B------:R-:W-:Y:S01]  /*13b0*/  CS2R R122, SRZ ;  /* 0x00000000007a7805 */ /* 0x000fe2000001ff00 */
[----:B------:R-:W-:Y:S01]  /*13c0*/  IMAD.MOV.U32 R6, RZ, RZ, R8 ;  /* 0x000000ffff067224 */ /* 0x000fe200078e0008 */
[----:B------:R-:W-:Y:S01]  /*13d0*/  IADD3 R15, R13, UR4, RZ ;  /* 0x000000040d0f7c10 */ /* 0x000fe2000fffe0ff */
[C---:B------:R-:W-:Y:S01]  /*13e0*/  IMAD R3, R17.reuse, c[0x0][0x1d8], RZ ;  /* 0x0000760011037a24 */ /* 0x040fe200078e02ff */
[----:B------:R-:W-:Y:S01]  /*13f0*/  UIADD3 UR15, -UR10, UR15, URZ ;  /* 0x0000000f0a0f7290 */ /* 0x000fe2000fffe13f */
[----:B------:R-:W-:Y:S01]  /*1400*/  IMAD.SHL.U32 R19, R0, 0x2, RZ ;  /* 0x0000000200137824 */ /* 0x000fe200078e00ff */
[----:B------:R-:W-:Y:S01]  /*1410*/  ULDC.64 UR4, c[0x0][0x188] ;  /* 0x0000620000047ab9 */ /* 0x000fe20000000a00 */
[----:B------:R-:W-:Y:S01]  /*1420*/  IMAD.MOV.U32 R14, RZ, RZ, R12 ;  /* 0x000000ffff0e7224 */ /* 0x000fe200078e000c */
[----:B------:R-:W-:Y:S01]  /*1430*/  UIMAD UR4, UR8, UR4, URZ ;  /* 0x00000004080472a4 */ /* 0x000fe2000f8e023f */
[----:B------:R-:W-:Y:S01]  /*1440*/  IMAD R0, R17, c[0x0][0x1a8], RZ ;  /* 0x00006a0011007a24 */ /* 0x000fe200078e02ff */
[----:B------:R1:W-:Y:S01]  /*1450*/  STL [R1+0x68], R19 ;  /* 0x0000681301007387 */ /* 0x0003e20000100800 */
[C---:B------:R-:W-:Y:S01]  /*1460*/  IMAD R3, R16.reuse, c[0x0][0x1dc], R3 ;  /* 0x0000770010037a24 */ /* 0x040fe200078e0203 */
[C---:B------:R-:W-:Y:S01]  /*1470*/  IADD3 R17, R19.reuse, 0x14180, RZ ;  /* 0x0001418013117810 */ /* 0x040fe20007ffe0ff */
[C---:B------:R-:W-:Y:S01]  /*1480*/  IMAD.WIDE.U32 R12, R16.reuse, c[0x0][0x1d8], R6 ;  /* 0x00007600100c7a25 */ /* 0x040fe200078e0006 */
[----:B------:R-:W-:Y:S01]  /*1490*/  IADD3 R38, R19, 0x141c0, RZ ;  /* 0x000141c013267810 */ /* 0x000fe20007ffe0ff */
[----:B------:R-:W-:Y:S01]  /*14a0*/  UIMAD UR19, UR13, UR5, UR4 ;  /* 0x000000050d1372a4 */ /* 0x000fe2000f8e0204 */
[----:B------:R-:W-:Y:S01]  /*14b0*/  @P0 IADD3 R38, R17, -0x40, RZ ;  /* 0xffffffc011260810 */ /* 0x000fe20007ffe0ff */
[----:B------:R-:W-:Y:S01]  /*14c0*/  IMAD.WIDE.U32 R8, R16, c[0x0][0x1a8], R4 ;  /* 0x00006a0010087a25 */ /* 0x000fe200078e0004 */
[----:B------:R-:W-:Y:S01]  /*14d0*/  LEA R6, P1, R12, c[0x0][0x1c0], 0x1 ;  /* 0x000070000c067a11 */ /* 0x000fe200078208ff */
[----:B------:R-:W-:Y:S01]  /*14e0*/  ULDC.64 UR4, c[0x0][0x178] ;  /* 0x00005e0000047ab9 */ /* 0x000fe20000000a00 */
[----:B------:R-:W-:Y:S01]  /*14f0*/  IADD3 R17, R2, 0x40, RZ ;  /* 0x0000004002117810 */ /* 0x000fe20007ffe0ff */
[----:B------:R-:W-:Y:S01]  /*1500*/  IMAD.U32 R18, RZ, RZ, UR13 ;  /* 0x0000000dff127e24 */ /* 0x000fe2000f8e00ff */
[----:B------:R-:W-:Y:S01]  /*1510*/  LEA R4, P0, R8, c[0x0][0x190], 0x1 ;  /* 0x0000640008047a11 */ /* 0x000fe200078008ff */
[----:B------:R-:W-:Y:S01]  /*1520*/  UIMAD UR22, UR20, UR4, URZ ;  /* 0x00000004141672a4 */ /* 0x000fe2000f8e023f */
[----:B------:R-:W-:Y:S01]  /*1530*/  ISETP.GE.AND P3, PT, R17, c[0x0][0x1cc], PT ;  /* 0x0000730011007a0c */ /* 0x000fe20003f66270 */
[----:B------:R-:W-:Y:S01]  /*1540*/  IMAD.WIDE.U32 R42, R18, c[0x0][0x188], R10 ;  /* 0x00006200122a7a25 */ /* 0x000fe200078e000a */
[----:B------:R-:W-:Y:S01]  /*1550*/  IADD3 R18, R2, 0x80, RZ ;  /* 0x0000008002127810 */ /* 0x000fe20007ffe0ff */
[----:B------:R-:W-:Y:S01]  /*1560*/  UIMAD.WIDE.U32 UR24, UR18, UR4, URZ ;  /* 0x00000004121872a5 */ /* 0x000fe2000f8e003f */
[----:B------:R2:W-:Y:S01]  /*1570*/  STL [R1+0x6c], R38 ;  /* 0x00006c2601007387 */ /* 0x0005e20000100800 */
[----:B------:R-:W-:Y:S01]  /*1580*/  IMAD.MOV.U32 R11, RZ, RZ, c[0x0][0x1dc] ;  /* 0x00007700ff0b7624 */ /* 0x000fe200078e00ff */
[----:B------:R-:W-:Y:S01]  /*1590*/  UIMAD UR22, UR18, UR5, UR22 ;  /* 0x00000005121672a4 */ /* 0x000fe2000f8e0216 */
[----:B------:R-:W-:Y:S01]  /*15a0*/  ISETP.GE.AND P2, PT, R18, c[0x0][0x1cc], PT ;  /* 0x0000730012007a0c */ /* 0x000fe20003f46270 */
[----:B------:R3:W-:Y:S01]  /*15b0*/  STL.64 [R1+0xa0], R42 ;  /* 0x0000a02a01007387 */ /* 0x0007e20000100a00 */
[----:B------:R-:W-:Y:S01]  /*15c0*/  IADD3 R39, R43, UR19, RZ ;  /* 0x000000132b277c10 */ /* 0x000fe2000fffe0ff */
[----:B------:R-:W-:Y:S01]  /*15d0*/  UIADD3 UR22, UR25, UR22, URZ ;  /* 0x0000001619167290 */ /* 0x000fe2000fffe03f */
[----:B-1----:R-:W-:Y:S01]  /*15e0*/  IMAD R19, R16, c[0x0][0x1ac], R0 ;  /* 0x00006b0010137a24 */ /* 0x002fe200078e0200 */
[----:B------:R-:W-:Y:S01]  /*15f0*/  ULDC.64 UR4, c[0x0][0x218] ;  /* 0x0000860000047ab9 */ /* 0x000fe20000000a00 */
[----:B------:R-:W-:Y:S01]  /*1600*/  IMAD.IADD R0, R13, 0x1, R3 ;  /* 0x000000010d007824 */ /* 0x000fe200078e0203 */
[----:B------:R-:W-:Y:S01]  /*1610*/  UIMAD UR4, UR8, UR4, URZ ;  /* 0x00000004080472a4 */ /* 0x000fe2000f8e023f */
[----:B------:R-:W-:Y:S01]  /*1620*/  IMAD.IADD R3, R9, 0x1, R19 ;  /* 0x0000000109037824 */ /* 0x000fe200078e0213 */
[----:B------:R-:W-:Y:S01]  /*1630*/  IADD3 R19, R2, 0xc0, RZ ;  /* 0x000000c002137810 */ /* 0x000fe20007ffe0ff */
[----:B------:R-:W-:Y:S01]  /*1640*/  IMAD.MOV.U32 R9, RZ, RZ, c[0x0][0x1ac] ;  /* 0x00006b00ff097624 */ /* 0x000fe200078e00ff */
[----:B------:R-:W-:Y:S01]  /*1650*/  LEA.HI.X R7, R12, c[0x0][0x1c4], R0, 0x1, P1 ;  /* 0x000071000c077a11 */ /* 0x000fe200008f0c00 */
[----:B------:R-:W-:Y:S01]  /*1660*/  IMAD.MOV.U32 R0, RZ, RZ, c[0x0][0x1a8] ;  /* 0x00006a00ff007624 */ /* 0x000fe200078e00ff */
[----:B------:R-:W-:Y:S01]  /*1670*/  LEA.HI.X R5, R8, c[0x0][0x194], R3, 0x1, P0 ;  /* 0x0000650008057a11 */ /* 0x000fe200000f0c03 */
[----:B------:R-:W-:Y:S01]  /*1680*/  IMAD.MOV.U32 R3, RZ, RZ, c[0x0][0x1d8] ;  /* 0x00007600ff037624 */ /* 0x000fe200078e00ff */
[----:B------:R-:W-:Y:S01]  /*1690*/  ISETP.GE.AND P5, PT, R19, c[0x0][0x1cc], PT ;  /* 0x0000730013007a0c */ /* 0x000fe20003fa6270 */
[----:B------:R-:W-:Y:S01]  /*16a0*/  IMAD.U32 R12, RZ, RZ, UR24 ;  /* 0x00000018ff0c7e24 */ /* 0x000fe2000f8e00ff */
[C---:B------:R-:W-:Y:S01]  /*16b0*/  LEA R8, P0, R0.reuse, R4, 0x6 ;  /* 0x0000000400087211 */ /* 0x040fe200078030ff */
[----:B------:R-:W-:Y:S01]  /*16c0*/  IMAD.U32 R13, RZ, RZ, UR25 ;  /* 0x00000019ff0d7e24 */ /* 0x000fe2000f8e00ff */
[C---:B------:R-:W-:Y:S01]  /*16d0*/  LEA R10, P1, R3.reuse, R6, 0x6 ;  /* 0x00000006030a7211 */ /* 0x040fe200078230ff */
[----:B------:R-:W-:Y:S01]  /*16e0*/  IMAD.U32 R16, RZ, RZ, UR22 ;  /* 0x00000016ff107e24 */ /* 0x000fe2000f8e00ff */
[----:B------:R-:W-:Y:S01]  /*16f0*/  LEA.HI.X R9, R0, R5, R9, 0x6, P0 ;  /* 0x0000000500097211 */ /* 0x000fe200000f3409 */
[----:B--2---:R-:W-:Y:S01]  /*1700*/  IMAD.SHL.U32 R38, R26, 0x2, RZ ;  /* 0x000000021a267824 */ /* 0x004fe200078e00ff */
[----:B------:R-:W-:Y:S01]  /*1710*/  IADD3 R0, -R40, UR15, RZ ;  /* 0x0000000f28007c10 */ /* 0x000fe2000fffe1ff */
[----:B------:R-:W-:Y:S01]  /*1720*/  ULDC.64 UR6, c[0x0][0x208] ;  /* 0x0000820000067ab9 */ /* 0x000fe20000000a00 */
[----:B------:R-:W-:Y:S01]  /*1730*/  LEA.HI.X R11, R3, R7, R11, 0x6, P1 ;  /* 0x00000007030b7211 */ /* 0x000fe200008f340b */
[----:B------:R-:W-:Y:S01]  /*1740*/  IMAD.U32 R3, RZ, RZ, UR13 ;  /* 0x0000000dff037e24 */ /* 0x000fe2000f8e00ff */
[C---:B------:R-:W-:Y:S01]  /*1750*/  ISETP.LT.OR P1, PT, R0.reuse, 0x1, P4 ;  /* 0x000000010000780c */ /* 0x040fe20002721670 */
[----:B------:R-:W-:Y:S01]  /*1760*/  USHF.L.U64.HI UR7, UR6, UR21, UR7 ;  /* 0x0000001506077299 */ /* 0x000fe20008010207 */
[C---:B------:R-:W-:Y:S01]  /*1770*/  ISETP.LT.OR P0, PT, R0.reuse, 0x1, P3 ;  /* 0x000000010000780c */ /* 0x040fe20001f01670 */
[----:B------:R-:W-:Y:S01]  /*1780*/  UIMAD UR4, UR13, UR5, UR4 ;  /* 0x000000050d0472a4 */ /* 0x000fe2000f8e0204 */
[C---:B------:R-:W-:Y:S01]  /*1790*/  ISETP.LT.OR P6, PT, R0.reuse, 0x1, P2 ;  /* 0x000000010000780c */ /* 0x040fe200017c1670 */
[----:B------:R-:W-:Y:S01]  /*17a0*/  USHF.L.U32 UR6, UR6, 0x5, URZ ;  /* 0x0000000506067899 */ /* 0x000fe2000800063f */
[C---:B------:R-:W-:Y:S01]  /*17b0*/  ISETP.LT.OR P4, PT, R0.reuse, 0x21, P4 ;  /* 0x000000210000780c */ /* 0x040fe20002781670 */
[----:B------:R-:W-:Y:S01]  /*17c0*/  UIMAD UR7, UR7, UR18, URZ ;  /* 0x00000012070772a4 */ /* 0x000fe2000f8e023f */
[----:B------:R-:W-:Y:S01]  /*17d0*/  STL [R1+0x50], R38 ;  /* 0x0000502601007387 */ /* 0x000fe20000100800 */
[----:B------:R-:W-:Y:S01]  /*17e0*/  USHF.L.U32 UR19, UR18, 0x5, URZ ;  /* 0x0000000512137899 */ /* 0x000fe2000800063f */
[----:B------:R-:W-:Y:S01]  /*17f0*/  IMAD.MOV.U32 R148, RZ, RZ, 0x20 ;  /* 0x00000020ff947424 */ /* 0x000fe200078e00ff */
[----:B------:R-:W-:Y:S01]  /*1800*/  UIMAD UR7, UR20, UR6, UR7 ;  /* 0x00000006140772a4 */ /* 0x000fe2000f8e0207 */
[----:B------:R-:W-:Y:S01]  /*1810*/  STL [R1+0xbc], R39 ;  /* 0x0000bc2701007387 */ /* 0x000fe20000100800 */
[----:B------:R-:W-:Y:S01]  /*1820*/  CS2R R120, SRZ ;  /* 0x0000000000787805 */ /* 0x000fe2000001ff00 */
[----:B------:R-:W-:Y:S01]  /*1830*/  ULDC UR20, c[0x0][0x168] ;  /* 0x00005a0000147ab9 */ /* 0x000fe20000000800 */
[----:B------:R-:W-:Y:S01]  /*1840*/  CS2R R118, SRZ ;  /* 0x0000000000767805 */ /* 0x000fe2000001ff00 */
[----:B------:R-:W-:Y:S01]  /*1850*/  @!PT LDS RZ, [RZ] ;  /* 0x00000000fffff984 */ /* 0x000fe20000000800 */
[----:B------:R-:W-:Y:S01]  /*1860*/  @!PT LDS RZ, [RZ] ;  /* 0x00000000fffff984 */ /* 0x000fe20000000800 */
[----:B------:R-:W-:Y:S01]  /*1870*/  @!PT LDS RZ, [RZ] ;  /* 0x00000000fffff984 */ /* 0x000fe20000000800 */
[----:B------:R1:W-:Y:S01]  /*1880*/  LDGSTS.E.BYPASS.LTC128B.128 [R38+0x8080], [R6.64], !P1 ;  /* 0x0808000006267fae */ /* 0x0003e2000c901d50 */
[----:B------:R-:W-:Y:S01]  /*1890*/  ISETP.LT.OR P1, PT, R0, 0x1, P5 ;  /* 0x000000010000780c */ /* 0x000fe20002f21670 */
[----:B------:R-:W-:Y:S01]  /*18a0*/  UIADD3 UR20, -UR19, UR20, URZ ;  /* 0x0000001413147290 */ /* 0x000fe2000fffe13f */
[----:B------:R-:W-:Y:S01]  /*18b0*/  CS2R R116, SRZ ;  /* 0x0000000000747805 */ /* 0x000fe2000001ff00 */
[----:B------:R1:W-:Y:S01]  /*18c0*/  LDGSTS.E.BYPASS.LTC128B.128 [R38+0xa080], [R6.64+0x80], !P0 ;  /* 0x0a08008006267fae */ /* 0x0003e2000c101d50 */
[C---:B------:R-:W-:Y:S01]  /*18d0*/  LEA R13, P0, R12.reuse, R42, 0x5 ;  /* 0x0000002a0c0d7211 */ /* 0x040fe200078028ff */
[----:B---3--:R-:W-:Y:S01]  /*18e0*/  IMAD.WIDE.U32 R42, R3, c[0x0][0x218], R14 ;  /* 0x00008600032a7a25 */ /* 0x008fe200078e000e */
[----:B------:R-:W-:Y:S01]  /*18f0*/  CS2R R114, SRZ ;  /* 0x0000000000727805 */ /* 0x000fe2000001ff00 */
[----:B------:R1:W-:Y:S01]  /*1900*/  LDGSTS.E.BYPASS.LTC128B.128 [R38+0xc080], [R6.64+0x100], !P6 ;  /* 0x0c08010006267fae */ /* 0x0003e2000f101d50 */
[----:B------:R-:W-:Y:S01]  /*1910*/  LEA.HI.X R16, R12, R39, R16, 0x5, P0 ;  /* 0x000000270c107211 */ /* 0x000fe200000f2c10 */
[----:B------:R-:W-:Y:S01]  /*1920*/  IMAD.MOV.U32 R14, RZ, RZ, R42 ;  /* 0x000000ffff0e7224 */ /* 0x000fe200078e002a */
[C---:B------:R-:W-:Y:S01]  /*1930*/  ISETP.LT.OR P0, PT, R0.reuse, 0x21, P3 ;  /* 0x000000210000780c */ /* 0x040fe20001f01670 */
[----:B------:R2:W-:Y:S01]  /*1940*/  STL.64 [R1+0x98], R42 ;  /* 0x0000982a01007387 */ /* 0x0005e20000100a00 */
[----:B------:R-:W-:Y:S01]  /*1950*/  P2R R12, PR, RZ, 0x10 ;  /* 0x00000010ff0c7803 */ /* 0x000fe20000000000 */
[----:B------:R-:W-:Y:S01]  /*1960*/  CS2R R112, SRZ ;  /* 0x0000000000707805 */ /* 0x000fe2000001ff00 */
[----:B------:R-:W-:Y:S01]  /*1970*/  P2R R3, PR, RZ, 0x1 ;  /* 0x00000001ff037803 */ /* 0x000fe20000000000 */
[----:B------:R1:W-:Y:S01]  /*1980*/  LDGSTS.E.BYPASS.LTC128B.128 [R38+0xe080], [R6.64+0x180], !P1 ;  /* 0x0e08018006267fae */ /* 0x0003e2000c901d50 */
[----:B------:R-:W-:Y:S01]  /*1990*/  ISETP.LT.OR P1, PT, R0, 0x21, P2 ;  /* 0x000000210000780c */ /* 0x000fe20001721670 */
[----:B------:R-:W-:Y:S01]  /*19a0*/  CS2R R110, SRZ ;  /* 0x00000000006e7805 */ /* 0x000fe2000001ff00 */
[----:B------:R-:W-:Y:S01]  /*19b0*/  ISETP.NE.AND P2, PT, R12, RZ, PT ;  /* 0x000000ff0c00720c */ /* 0x000fe20003f45270 */
[----:B------:R-:W-:Y:S01]  /*19c0*/  CS2R R108, SRZ ;  /* 0x00000000006c7805 */ /* 0x000fe2000001ff00 */
[----:B------:R-:W-:Y:S01]  /*19d0*/  ISETP.NE.AND P6, PT, R3, RZ, PT ;  /* 0x000000ff0300720c */ /* 0x000fe20003fc5270 */
[----:B------:R-:W-:Y:S01]  /*19e0*/  CS2R R106, SRZ ;  /* 0x00000000006a7805 */ /* 0x000fe2000001ff00 */
[----:B------:R-:W-:Y:S01]  /*19f0*/  ISETP.GE.AND P4, PT, R2, c[0x0][0x19c], PT ;  /* 0x0000670002007a0c */ /* 0x000fe20003f86270 */
[----:B------:R-:W-:Y:S01]  /*1a00*/  CS2R R104, SRZ ;  /* 0x0000000000687805 */ /* 0x000fe2000001ff00 */
[----:B------:R-:W-:Y:S01]  /*1a10*/  ISETP.GE.AND P3, PT, R17, c[0x0][0x19c], PT ;  /* 0x0000670011007a0c */ /* 0x000fe20003f66270 */
[----:B------:R-:W-:Y:S01]  /*1a20*/  CS2R R102, SRZ ;  /* 0x0000000000667805 */ /* 0x000fe2000001ff00 */
[C---:B------:R-:W-:Y:S01]  /*1a30*/  ISETP.LT.OR P0, PT, R0.reuse, 0x21, P5 ;  /* 0x000000210000780c */ /* 0x040fe20002f01670 */
[----:B------:R-:W-:Y:S01]  /*1a40*/  CS2R R100, SRZ ;  /* 0x0000000000647805 */ /* 0x000fe2000001ff00 */
[----:B------:R-:W-:Y:S01]  /*1a50*/  ISETP.LT.OR P5, PT, R0, 0x1, P4 ;  /* 0x000000010000780c */ /* 0x000fe200027a1670 */
[----:B------:R-:W-:Y:S01]  /*1a60*/  CS2R R98, SRZ ;  /* 0x0000000000627805 */ /* 0x000fe2000001ff00 */
[----:B------:R-:W-:Y:S01]  /*1a70*/  IADD3 R15, R43, UR4, RZ ;  /* 0x000000042b0f7c10 */ /* 0x000fe2000fffe0ff */
[----:B------:R3:W-:Y:S01]  /*1a80*/  LDGSTS.E.BYPASS.LTC128B.128 [R38+0x9080], [R10.64], !P2 ;  /* 0x090800000a267fae */ /* 0x0007e2000d101d50 */
[----:B------:R-:W-:Y:S01]  /*1a90*/  ISETP.GE.AND P2, PT, R18, c[0x0][0x19c], PT ;  /* 0x0000670012007a0c */ /* 0x000fe20003f46270 */
[----:B------:R-:W-:Y:S01]  /*1aa0*/  ULDC.64 UR4, c[0x0][0x288] ;  /* 0x0000a20000047ab9 */ /* 0x000fe20000000a00 */
[----:B------:R-:W-:Y:S01]  /*1ab0*/  CS2R R96, SRZ ;  /* 0x0000000000607805 */ /* 0x000fe2000001ff00 */
[----:B------:R3:W-:Y:S01]  /*1ac0*/  LDGSTS.E.BYPASS.LTC128B.128 [R38+0xb080], [R10.64+0x80], !P6 ;  /* 0x0b0800800a267fae */ /* 0x0007e2000f101d50 */
[----:B------:R-:W-:Y:S01]  /*1ad0*/  ISETP.LT.OR P6, PT, R0, 0x1, P3 ;  /* 0x000000010000780c */ /* 0x000fe20001fc1670 */
[----:B------:R-:W-:Y:S01]  /*1ae0*/  UIMAD UR4, UR9, UR4, URZ ;  /* 0x00000004090472a4 */ /* 0x000fe2000f8e023f */
[----:B------:R-:W-:Y:S01]  /*1af0*/  CS2R R94, SRZ ;  /* 0x00000000005e7805 */ /* 0x000fe2000001ff00 */
[----:B------:R3:W-:Y:S01]  /*1b00*/  LDGSTS.E.BYPASS.LTC128B.128 [R38+0xd080], [R10.64+0x100], !P1 ;  /* 0x0d0801000a267fae */ /* 0x0007e2000c901d50 */
[----:B------:R-:W-:Y:S01]  /*1b10*/  ISETP.GE.AND P1, PT, R19, c[0x0][0x19c], PT ;  /* 0x0000670013007a0c */ /* 0x000fe20003f26270 */
[----:B------:R-:W-:Y:S01]  /*1b20*/  UIMAD UR4, UR12, UR5, UR4 ;  /* 0x000000050c0472a4 */ /* 0x000fe2000f8e0204 */
[----:B-1----:R-:W-:Y:S01]  /*1b30*/  IMAD.U32 R6, RZ, RZ, UR6 ;  /* 0x00000006ff067e24 */ /* 0x002fe2000f8e00ff */
[----:B------:R3:W-:Y:S01]  /*1b40*/  LDGSTS.E.BYPASS.LTC128B.128 [R38+0xf080], [R10.64+0x180], !P0 ;  /* 0x0f0801800a267fae */ /* 0x0007e2000c101d50 */
[----:B------:R-:W-:Y:S01]  /*1b50*/  CS2R R92, SRZ ;  /* 0x00000000005c7805 */ /* 0x000fe2000001ff00 */
[----:B------:R-:W-:Y:S01]  /*1b60*/  CS2R R90, SRZ ;  /* 0x00000000005a7805 */ /* 0x000fe2000001ff00 */
[----:B------:R-:W-:Y:S01]  /*1b70*/  IMAD.WIDE.U32 R6, R6, UR18, R14 ;  /* 0x0000001206067c25 */ /* 0x000fe2000f8e000e */
[----:B------:R-:W0:Y:S01]  /*1b80*/  LDGDEPBAR ;  /* 0x00000000000079af */ /* 0x000e220000000000 */
[----:B------:R-:W-:Y:S01]  /*1b90*/  CS2R R88, SRZ ;  /* 0x0000000000587805 */ /* 0x000fe2000001ff00 */
[----:B------:R-:W-:Y:S01]  /*1ba0*/  CS2R R86, SRZ ;  /* 0x0000000000567805 */ /* 0x000fe2000001ff00 */
[----:B------:R-:W-:Y:S01]  /*1bb0*/  CS2R R82, SRZ ;  /* 0x0000000000527805 */ /* 0x000fe2000001ff00 */
[----:B------:R1:W-:Y:S01]  /*1bc0*/  LDGSTS.E.BYPASS.LTC128B.128 [R38+0x80], [R4.64], !P5 ;  /* 0x0008000004267fae */ /* 0x0003e2000e901d50 */
[----:B------:R-:W-:Y:S01]  /*1bd0*/  IADD3 R3, R7, UR7, RZ ;  /* 0x0000000707037c10 */ /* 0x000fe2000fffe0ff */
[----:B------:R-:W-:Y:S01]  /*1be0*/  ULDC.64 UR6, c[0x0][0x270] ;  /* 0x00009c0000067ab9 */ /* 0x000fe20000000a00 */
[C---:B------:R-:W-:Y:S01]  /*1bf0*/  ISETP.LT.OR P5, PT, R0.reuse, 0x1, P1 ;  /* 0x000000010000780c */ /* 0x040fe20000fa1670 */
[----:B------:R1:W-:Y:S01]  /*1c00*/  LDGSTS.E.BYPASS.LTC128B.128 [R38+0x2080], [R4.64+0x80], !P6 ;  /* 0x0208008004267fae */ /* 0x0003e2000f101d50 */
[C---:B------:R-:W-:Y:S01]  /*1c10*/  ISETP.LT.OR P6, PT, R0.reuse, 0x1, P2 ;  /* 0x000000010000780c */ /* 0x040fe200017c1670 */
[----:B------:R-:W-:Y:S01]  /*1c20*/  UIMAD UR6, UR9, UR6, URZ ;  /* 0x00000006090672a4 */ /* 0x000fe2000f8e023f */
[----:B------:R-:W-:Y:S01]  /*1c30*/  CS2R R80, SRZ ;  /* 0x0000000000507805 */ /* 0x000fe2000001ff00 */
[----:B------:R4:W-:Y:S01]  /*1c40*/  STL.64 [R1+0x80], R14 ;  /* 0x0000800e01007387 */ /* 0x0009e20000100a00 */
[----:B------:R-:W-:Y:S01]  /*1c50*/  P2R R7, PR, RZ, 0x40 ;  /* 0x00000040ff077803 */ /* 0x000fe20000000000 */
[----:B------:R-:W-:Y:S01]  /*1c60*/  UIMAD UR6, UR12, UR7, UR6 ;  /* 0x000000070c0672a4 */ /* 0x000fe2000f8e0206 */
[C---:B------:R-:W-:Y:S01]  /*1c70*/  ISETP.LT.OR P6, PT, R0.reuse, 0x21, P4 ;  /* 0x000000210000780c */ /* 0x040fe200027c1670 */
[----:B------:R-:W-:Y:S01]  /*1c80*/  CS2R R78, SRZ ;  /* 0x00000000004e7805 */ /* 0x000fe2000001ff00 */
[----:B------:R-:W-:Y:S01]  /*1c90*/  ISETP.LT.OR P4, PT, R0, 0x21, P2 ;  /* 0x000000210000780c */ /* 0x000fe20001781670 */
[----:B------:R-:W-:Y:S01]  /*1ca0*/  CS2R R76, SRZ ;  /* 0x00000000004c7805 */ /* 0x000fe2000001ff00 */
[----:B------:R-:W-:Y:S01]  /*1cb0*/  CS2R R74, SRZ ;  /* 0x00000000004a7805 */ /* 0x000fe2000001ff00 */
[----:B------:R-:W-:Y:S01]  /*1cc0*/  CS2R R72, SRZ ;  /* 0x0000000000487805 */ /* 0x000fe2000001ff00 */
[----:B------:R-:W-:Y:S01]  /*1cd0*/  CS2R R70, SRZ ;  /* 0x0000000000467805 */ /* 0x000fe2000001ff00 */
[----:B------:R-:W-:Y:S01]  /*1ce0*/  CS2R R68, SRZ ;  /* 0x0000000000447805 */ /* 0x000fe2000001ff00 */
[C---:B---3--:R-:W-:Y:S01]  /*1cf0*/  LEA R10, P0, R6.reuse, c[0x0][0x1f0], 0x1 ;  /* 0x00007c00060a7a11 */ /* 0x048fe200078008ff */
[----:B------:R-:W-:Y:S01]  /*1d00*/  CS2R R66, SRZ ;  /* 0x0000000000427805 */ /* 0x000fe2000001ff00 */
[----:B------:R-:W-:Y:S01]  /*1d10*/  CS2R R64, SRZ ;  /* 0x0000000000407805 */ /* 0x000fe2000001ff00 */
[----:B------:R-:W-:Y:S01]  /*1d20*/  CS2R R62, SRZ ;  /* 0x00000000003e7805 */ /* 0x000fe2000001ff00 */
[----:B------:R-:W-:Y:S01]  /*1d30*/  LEA.HI.X R11, R6, c[0x0][0x1f4], R3, 0x1, P0 ;  /* 0x00007d00060b7a11 */ /* 0x000fe200000f0c03 */
[----:B------:R-:W-:Y:S01]  /*1d40*/  CS2R R60, SRZ ;  /* 0x00000000003c7805 */ /* 0x000fe2000001ff00 */
[----:B------:R-:W-:Y:S01]  /*1d50*/  P2R R3, PR, RZ, 0x20 ;  /* 0x00000020ff037803 */ /* 0x000fe20000000000 */
[----:B------:R-:W-:Y:S01]  /*1d60*/  CS2R R58, SRZ ;  /* 0x00000000003a7805 */ /* 0x000fe2000001ff00 */
[C---:B------:R-:W-:Y:S01]  /*1d70*/  ISETP.LT.OR P5, PT, R0.reuse, 0x21, P3 ;  /* 0x000000210000780c */ /* 0x040fe20001fa1670 */
[----:B------:R-:W-:Y:S01]  /*1d80*/  CS2R R56, SRZ ;  /* 0x0000000000387805 */ /* 0x000fe2000001ff00 */
[----:B------:R-:W-:Y:S01]  /*1d90*/  ISETP.LT.OR P3, PT, R0, 0x21, P1 ;  /* 0x000000210000780c */ /* 0x000fe20000f61670 */
[----:B------:R-:W-:Y:S01]  /*1da0*/  IMAD.SHL.U32 R0, R20, 0x40, RZ ;  /* 0x0000004014007824 */ /* 0x000fe200078e00ff */
[----:B------:R-:W-:Y:S01]  /*1db0*/  ISETP.NE.AND P1, PT, R7, RZ, PT ;  /* 0x000000ff0700720c */ /* 0x000fe20003f25270 */
[----:B------:R-:W-:Y:S01]  /*1dc0*/  CS2R R54, SRZ ;  /* 0x0000000000367805 */ /* 0x000fe2000001ff00 */
[----:B------:R-:W-:Y:S01]  /*1dd0*/  ISETP.NE.AND P2, PT, R3, RZ, PT ;  /* 0x000000ff0300720c */ /* 0x000fe20003f45270 */
[----:B------:R-:W-:Y:S01]  /*1de0*/  IMAD R3, R22, 0x800, R23 ;  /* 0x0000080016037824 */ /* 0x000fe200078e0217 */
[C---:B------:R-:W-:Y:S01]  /*1df0*/  LEA R6, P0, R13.reuse, c[0x0][0x160], 0x1 ;  /* 0x000058000d067a11 */ /* 0x040fe200078008ff */
[----:B------:R-:W-:Y:S01]  /*1e00*/  CS2R R52, SRZ ;  /* 0x0000000000347805 */ /* 0x000fe2000001ff00 */
[----:B------:R-:W-:Y:S01]  /*1e10*/  LOP3.LUT R12, R0, 0x1c0, RZ, 0xc0, !PT ;  /* 0x000001c0000c7812 */ /* 0x000fe200078ec0ff */
[----:B------:R-:W-:Y:S01]  /*1e20*/  CS2R R50, SRZ ;  /* 0x0000000000327805 */ /* 0x000fe2000001ff00 */
[----:B------:R-:W-:Y:S01]  /*1e30*/  LEA.HI.X R7, R13, c[0x0][0x164], R16, 0x1, P0 ;  /* 0x000059000d077a11 */ /* 0x000fe200000f0c10 */
[----:B------:R-:W-:Y:S01]  /*1e40*/  CS2R R48, SRZ ;  /* 0x0000000000307805 */ /* 0x000fe2000001ff00 */
[----:B------:R-:W-:Y:S01]  /*1e50*/  LOP3.LUT R0, R12, 0x8, R35, 0xf8, !PT ;  /* 0x000000080c007812 */ /* 0x000fe200078ef823 */
[----:B------:R-:W-:Y:S01]  /*1e60*/  CS2R R46, SRZ ;  /* 0x00000000002e7805 */ /* 0x000fe2000001ff00 */
[----:B------:R-:W-:Y:S01]  /*1e70*/  SHF.R.U32.HI R13, RZ, 0x3, R12 ;  /* 0x00000003ff0d7819 */ /* 0x000fe2000001160c */
[----:B------:R1:W-:Y:S01]  /*1e80*/  LDGSTS.E.BYPASS.LTC128B.128 [R38+0x4080], [R4.64+0x100], !P1 ;  /* 0x0408010004267fae */ /* 0x0003e2000c901d50 */
[----:B------:R-:W-:Y:S01]  /*1e90*/  ISETP.LT.AND P0, PT, R40, UR20, PT ;  /* 0x0000001428007c0c */ /* 0x000fe2000bf01270 */
[----:B------:R-:W-:Y:S01]  /*1ea0*/  CS2R R44, SRZ ;  /* 0x00000000002c7805 */ /* 0x000fe2000001ff00 */
[----:B------:R-:W-:Y:S01]  /*1eb0*/  LOP3.LUT R0, R0, R13, RZ, 0x3c, !PT ;  /* 0x0000000d00007212 */ /* 0x000fe200078e3cff */
[----:B------:R1:W-:Y:S01]  /*1ec0*/  LDGSTS.E.BYPASS.LTC128B.128 [R38+0x6080], [R4.64+0x180], !P2 ;  /* 0x0608018004267fae */ /* 0x0003e2000d101d50 */
[C---:B------:R-:W-:Y:S01]  /*1ed0*/  LOP3.LUT P1, RZ, R20.reuse, 0x2, RZ, 0xc0, !PT ;  /* 0x0000000214ff7812 */ /* 0x040fe2000782c0ff */
[----:B--2---:R-:W-:Y:S01]  /*1ee0*/  CS2R R42, SRZ ;  /* 0x00000000002a7805 */ /* 0x004fe2000001ff00 */
[----:B------:R-:W-:Y:S01]  /*1ef0*/  LOP3.LUT P2, RZ, R20, 0x4, RZ, 0xc0, !PT ;  /* 0x0000000414ff7812 */ /* 0x000fe2000784c0ff */
[----:B------:R2:W-:Y:S01]  /*1f00*/  LDGSTS.E.BYPASS.LTC128B.128 [R38+0x1080], [R8.64], !P6 ;  /* 0x0108000008267fae */ /* 0x0005e2000f101d50 */
[----:B------:R-:W-:Y:S01]  /*1f10*/  ISETP.GE.AND P6, PT, R2, c[0x0][0x16c], PT ;  /* 0x00005b0002007a0c */ /* 0x000fe20003fc6270 */
[----:B------:R-:W-:-:S02]  /*1f20*/  ULDC UR7, c[0x0][0x198] ;  /* 0x0000660000077ab9 */ /* 0x000fc40000000800 */
[----:B------:R2:W-:Y:S01]  /*1f30*/  LDGSTS.E.BYPASS.LTC128B.128 [R38+0x3080], [R8.64+0x80], !P5 ;  /* 0x0308008008267fae */ /* 0x0005e2000e901d50 */
[----:B------:R-:W-:Y:S01]  /*1f40*/  ISETP.GT.AND P5, PT, R84, 0x7, PT ;  /* 0x000000075400780c */ /* 0x000fe20003fa4270 */
[----:B------:R-:W-:Y:S02]  /*1f50*/  ULDC UR9, c[0x0][0x168] ;  /* 0x00005a0000097ab9 */ /* 0x000fe40000000800 */
[----:B------:R2:W-:Y:S01]  /*1f60*/  LDGSTS.E.BYPASS.LTC128B.128 [R38+0x5080], [R8.64+0x100], !P4 ;  /* 0x0508010008267fae */ /* 0x0005e2000e101d50 */
[----:B------:R-:W-:-:S03]  /*1f70*/  ISETP.GE.OR P4, PT, R2, c[0x0][0x16c], !P0 ;  /* 0x00005b0002007a0c */ /* 0x000fc60004786670 */
[----:B------:R2:W-:Y:S01]  /*1f80*/  LDGSTS.E.BYPASS.LTC128B.128 [R38+0x7080], [R8.64+0x180], !P3 ;  /* 0x0708018008267fae */ /* 0x0005e2000d901d50 */
[----:B------:R-:W-:-:S03]  /*1f90*/  ISETP.GE.AND P3, PT, R2, c[0x0][0x1fc], PT ;  /* 0x00007f0002007a0c */ /* 0x000fc60003f66270 */
[----:B------:R-:W0:Y:S01]  /*1fa0*/  LDGDEPBAR ;  /* 0x00000000000079af */ /* 0x000e220000000000 */
[----:B-1----:R-:W-:Y:S02]  /*1fb0*/  P2R R4, PR, RZ, 0x8 ;  /* 0x00000008ff047803 */ /* 0x002fe40000000000 */
[----:B------:R-:W-:Y:S01]  /*1fc0*/  ISETP.GE.OR P3, PT, R2, c[0x0][0x1fc], !P0 ;  /* 0x00007f0002007a0c */ /* 0x000fe20004766670 */
[----:B------:R-:W-:Y:S01]  /*1fd0*/  IMAD.IADD R2, R3, 0x1, R0 ;  /* 0x0000000103027824 */ /* 0x000fe200078e0200 */
[----:B------:R-:W-:Y:S01]  /*1fe0*/  SHF.R.S32.HI R0, RZ, 0x1f, R21 ;  /* 0x0000001fff007819 */ /* 0x000fe20000011415 */
[----:B------:R-:W-:Y:S01]  /*1ff0*/  IMAD.MOV.U32 R3, RZ, RZ, 0x40 ;  /* 0x00000040ff037424 */ /* 0x000fe200078e00ff */
[----:B------:R-:W-:Y:S01]  /*2000*/  P2R R20, PR, RZ, 0x8 ;  /* 0x00000008ff147803 */ /* 0x000fe20000000000 */
[----:B------:R-:W-:Y:S01]  /*2010*/  IMAD.SHL.U32 R39, R2, 0x2, RZ ;  /* 0x0000000202277824 */ /* 0x000fe200078e00ff */
[----:B----4-:R-:W-:Y:S02]  /*2020*/  LEA.HI R14, R0, R21, RZ, 0x2 ;  /* 0x00000015000e7211 */ /* 0x010fe400078f10ff */
[----:B------:R-:W-:-:S02]  /*2030*/  SEL R0, R148, 0xffffffe0, !P1 ;  /* 0xffffffe094007807 */ /* 0x000fc40004800000 */
[----:B------:R-:W-:Y:S01]  /*2040*/  SEL R2, R3, 0xffffffc0, !P2 ;  /* 0xffffffc003027807 */ /* 0x000fe20005000000 */
[----:B------:R-:W-:Y:S01]  /*2050*/  IMAD.U32 R3, RZ, RZ, UR13 ;  /* 0x0000000dff037e24 */ /* 0x000fe2000f8e00ff */
[----:B------:R-:W-:Y:S01]  /*2060*/  ISETP.GE.OR P3, PT, R17, c[0x0][0x16c], !P0 ;  /* 0x00005b0011007a0c */ /* 0x000fe20004766670 */
[----:B------:R-:W-:Y:S01]  /*2070*/  IMAD.IADD R26, R39, 0x1, R0 ;  /* 0x00000001271a7824 */ /* 0x000fe200078e0200 */
[----:B------:R-:W-:Y:S01]  /*2080*/  ISETP.GE.OR P2, PT, R18, c[0x0][0x16c], !P0 ;  /* 0x00005b0012007a0c */ /* 0x000fe20004746670 */
[----:B------:R-:W-:-:S04]  /*2090*/  DEPBAR.LE SB0, 0x1 ;  /* 0x000080400000791a */ /* 0x000fc80000000000 */
[----:B------:R-:W-:Y:S01]  /*20a0*/  BAR.SYNC.DEFER_BLOCKING 0x0 ;  /* 0x0000000000007b1d */ /* 0x000fe20000010000 */
[----:B------:R-:W-:Y:S01]  /*20b0*/  IMAD.IADD R16, R39, 0x1, R2 ;  /* 0x0000000127107824 */ /* 0x000fe200078e0202 */
[----:B------:R-:W-:Y:S01]  /*20c0*/  ISETP.GE.OR P1, PT, R19, c[0x0][0x16c], !P0 ;  /* 0x00005b0013007a0c */ /* 0x000fe20004726670 */
[----:B------:R-:W-:Y:S01]  /*20d0*/  IMAD.IADD R15, R2, 0x1, R26 ;  /* 0x00000001020f7824 */ /* 0x000fe200078e021a */
[----:B------:R-:W-:Y:S01]  /*20e0*/  IADD3 R5, R31, UR4, RZ ;  /* 0x000000041f057c10 */ /* 0x000fe2000fffe0ff */
[----:B--2---:R-:W-:Y:S01]  /*20f0*/  IMAD.MOV.U32 R8, RZ, RZ, R28 ;  /* 0x000000ffff087224 */ /* 0x004fe200078e001c */
[----:B------:R-:W-:Y:S01]  /*2100*/  ULDC.64 UR4, c[0x0][0x278] ;  /* 0x00009e0000047ab9 */ /* 0x000fe20000000a00 */
[----:B------:R-:W-:Y:S01]  /*2110*/  IADD3 R9, R29, UR6, RZ ;  /* 0x000000061d097c10 */ /* 0x000fe2000fffe0ff */
[----:B------:R-:W-:Y:S01]  /*2120*/  UIMAD UR4, UR8, UR4, URZ ;  /* 0x00000004080472a4 */ /* 0x000fe2000f8e023f */
[----:B------:R-:W-:Y:S01]  /*2130*/  IMAD.U32 R0, RZ, RZ, UR13 ;  /* 0x0000000dff007e24 */ /* 0x000fe2000f8e00ff */
[----:B------:R-:W-:Y:S01]  /*2140*/  STL [R1+0x28], R39 ;  /* 0x0000282701007387 */ /* 0x000fe20000100800 */
[----:B------:R-:W-:Y:S01]  /*2150*/  USHF.R.S32.HI UR6, URZ, 0x1f, UR19 ;  /* 0x0000001f3f067899 */ /* 0x000fe20008011413 */
[----:B------:R-:W-:Y:S01]  /*2160*/  IMAD.WIDE.U32 R40, R3, c[0x0][0x278], R8 ;  /* 0x00009e0003287a25 */ /* 0x000fe200078e0008 */
[----:B------:R-:W-:Y:S01]  /*2170*/  UIMAD UR5, UR13, UR5, UR4 ;  /* 0x000000050d0572a4 */ /* 0x000fe2000f8e0204 */
[----:B------:R-:W-:Y:S01]  /*2180*/  STL [R1+0x2c], R26 ;  /* 0x00002c1a01007387 */ /* 0x000fe20000100800 */
[----:B------:R-:W-:Y:S01]  /*2190*/  LOP3.LUT R14, R14, 0x1ffffffc, RZ, 0xc0, !PT ;  /* 0x1ffffffc0e0e7812 */ /* 0x000fe200078ec0ff */
[----:B------:R-:W-:Y:S01]  /*21a0*/  IMAD.WIDE.U32 R150, R0, c[0x0][0x240], R24 ;  /* 0x0000900000967a25 */ /* 0x000fe200078e0018 */
[----:B------:R-:W-:Y:S01]  /*21b0*/  LOP3.LUT R0, R33, 0xfffffff0, RZ, 0xc0, !PT ;  /* 0xfffffff021007812 */ /* 0x000fe200078ec0ff */
[----:B------:R-:W-:Y:S02]  /*21c0*/  STL [R1+0x34], R16 ;  /* 0x0000341001007387 */ /* 0x000fe40000100800 */
[----:B------:R-:W-:Y:S01]  /*21d0*/  IMAD.IADD R21, R21, 0x1, -R14 ;  /* 0x0000000115157824 */ /* 0x000fe200078e0a0e */
[----:B------:R-:W-:Y:S01]  /*21e0*/  LOP3.LUT R14, R27, 0xffffffe0, RZ, 0xc0, !PT ;  /* 0xffffffe01b0e7812 */ /* 0x000fe200078ec0ff */
[----:B------:R-:W-:Y:S01]  /*21f0*/  STL [R1+0x30], R15 ;  /* 0x0000300f01007387 */ /* 0x000fe20000100800 */
[----:B------:R-:W-:-:S02]  /*2200*/  IMAD.IADD R0, R84, 0x1, -R0 ;  /* 0x0000000154007824 */ /* 0x000fc400078e0a00 */
[----:B------:R-:W-:Y:S01]  /*2210*/  IMAD.U32 R9, RZ, RZ, UR13 ;  /* 0x0000000dff097e24 */ /* 0x000fe2000f8e00ff */
[----:B------:R-:W1:Y:S02]  /*2220*/  LDSM.16.M88.4 R164, [R39+0x8080] ;  /* 0x0080800027a4783b */ /* 0x000e640000000200 */
[----:B------:R-:W-:Y:S02]  /*2230*/  SHF.R.S32.HI R8, RZ, 0x1f, R0 ;  /* 0x0000001fff087819 */ /* 0x000fe40000011400 */
[----:B------:R-:W2:Y:S02]  /*2240*/  LDSM.16.M88.4 R168, [R26+0x8080] ;  /* 0x008080001aa8783b */ /* 0x000ea40000000200 */
[----:B------:R-:W-:Y:S02]  /*2250*/  LEA.HI R8, R8, R0, RZ, 0x3 ;  /* 0x0000000008087211 */ /* 0x000fe400078f18ff */
[----:B------:R-:W3:Y:S04]  /*2260*/  LDSM.16.M88.4 R172, [R16+0x8080] ;  /* 0x0080800010ac783b */ /* 0x000ee80000000200 */
[----:B------:R-:W4:Y:S04]  /*2270*/  LDSM.16.M88.4 R176, [R15+0x8080] ;  /* 0x008080000fb0783b */ /* 0x000f280000000200 */
        /* <DEDUP_REMOVED lines=11> */
[----:B------:R2:W1:Y:S04]  /*2330*/  LDSM.16.M88.4 R224, [R15+0xe080] ;  /* 0x00e080000fe0783b */ /* 0x0004680000000200 */
[----:B------:R-:W-:Y:S06]  /*2340*/  BAR.SYNC.DEFER_BLOCKING 0x0 ;  /* 0x0000000000007b1d */ /* 0x000fec0000010000 */
[----:B------:R-:W-:Y:S04]  /*2350*/  STL.64 [R1+0xb0], R150 ;  /* 0x0000b09601007387 */ /* 0x000fe80000100a00 */
[----:B------:R1:W-:Y:S01]  /*2360*/  STL.64 [R1+0x90], R40 ;  /* 0x0000902801007387 */ /* 0x0003e20000100a00 */
[----:B-----5:R-:W-:-:S02]  /*2370*/  SEL R26, RZ, 0x1, P6 ;  /* 0x00000001ff1a7807 */ /* 0x020fc40003000000 */
[----:B------:R-:W-:Y:S02]  /*2380*/  ISETP.GE.OR P6, PT, R17, c[0x0][0x1fc], !P0 ;  /* 0x00007f0011007a0c */ /* 0x000fe400047c6670 */
[----:B--2---:R-:W-:Y:S01]  /*2390*/  IADD3 R15, R41, UR5, RZ ;  /* 0x00000005290f7c10 */ /* 0x004fe2000fffe0ff */
[----:B------:R-:W-:Y:S02]  /*23a0*/  ULDC.64 UR4, c[0x0][0x290] ;  /* 0x0000a40000047ab9 */ /* 0x000fe40000000a00 */
[----:B------:R-:W-:Y:S01]  /*23b0*/  UIMAD UR4, UR8, UR4, URZ ;  /* 0x00000004080472a4 */ /* 0x000fe2000f8e023f */
[----:B------:R-:W-:Y:S01]  /*23c0*/  @!PT LDS RZ, [RZ] ;  /* 0x00000000fffff984 */ /* 0x000fe20000000800 */
[----:B------:R-:W-:Y:S01]  /*23d0*/  @!PT LDS RZ, [RZ] ;  /* 0x00000000fffff984 */ /* 0x000fe20000000800 */
[----:B------:R-:W-:Y:S01]  /*23e0*/  @!PT LDS RZ, [RZ] ;  /* 0x00000000fffff984 */ /* 0x000fe20000000800 */
[----:B------:R2:W-:Y:S01]  /*23f0*/  LDGSTS.E.BYPASS.LTC128B.128 [R38+0x8080], [R6.64], !P4 ;  /* 0x0808000006267fae */ /* 0x0005e2000e101d50 */
[----:B------:R-:W-:Y:S01]  /*2400*/  ISETP.NE.AND P4, PT, R4, RZ, PT ;  /* 0x000000ff0400720c */ /* 0x000fe20003f85270 */
[----:B------:R-:W-:Y:S01]  /*2410*/  IMAD.MOV.U32 R4, RZ, RZ, R30 ;  /* 0x000000ffff047224 */ /* 0x000fe200078e001e */
[----:B------:R-:W-:Y:S01]  /*2420*/  UIMAD UR4, UR13, UR5, UR4 ;  /* 0x000000050d0472a4 */ /* 0x000fe2000f8e0204 */
[----:B------:R2:W-:Y:S01]  /*2430*/  LDGSTS.E.BYPASS.LTC128B.128 [R38+0x9080], [R6.64+0x80], !P3 ;  /* 0x0908008006267fae */ /* 0x0005e2000d901d50 */
[----:B------:R-:W-:Y:S01]  /*2440*/  ISETP.GE.AND P3, PT, R17, c[0x0][0x16c], PT ;  /* 0x00005b0011007a0c */ /* 0x000fe20003f66270 */
[----:B------:R-:W-:Y:S01]  /*2450*/  IMAD.WIDE.U32 R28, R9, c[0x0][0x290], R4 ;  /* 0x0000a400091c7a25 */ /* 0x000fe200078e0004 */
[----:B------:R-:W-:Y:S01]  /*2460*/  LOP3.LUT R9, R8, 0xfffffff8, RZ, 0xc0, !PT ;  /* 0xfffffff808097812 */ /* 0x000fe200078ec0ff */
[----:B------:R2:W-:Y:S01]  /*2470*/  LDGSTS.E.BYPASS.LTC128B.128 [R38+0xa080], [R6.64+0x100], !P2 ;  /* 0x0a08010006267fae */ /* 0x0005e2000d101d50 */
[----:B------:R-:W-:Y:S01]  /*2480*/  SEL R23, RZ, 0xffffffff, P3 ;  /* 0xffffffffff177807 */ /* 0x000fe20001800000 */
[----:B------:R-:W-:Y:S01]  /*2490*/  IMAD.SHL.U32 R5, R34, 0x10, RZ ;  /* 0x0000001022057824 */ /* 0x000fe200078e00ff */
[----:B------:R-:W-:Y:S01]  /*24a0*/  ISETP.GE.AND P3, PT, R17, c[0x0][0x1fc], PT ;  /* 0x00007f0011007a0c */ /* 0x000fe20003f66270 */
[----:B------:R2:W-:Y:S01]  /*24b0*/  LDGSTS.E.BYPASS.LTC128B.128 [R38+0xb080], [R6.64+0x180], !P1 ;  /* 0x0b08018006267fae */ /* 0x0005e2000c901d50 */
[----:B------:R-:W-:Y:S01]  /*24c0*/  ISETP.GE.AND P1, PT, R19, c[0x0][0x16c], PT ;  /* 0x00005b0013007a0c */ /* 0x000fe20003f26270 */
[----:B------:R-:W-:Y:S01]  /*24d0*/  IMAD.IADD R0, R0, 0x1, -R9 ;  /* 0x0000000100007824 */ /* 0x000fe200078e0a09 */
[----:B------:R-:W-:Y:S01]  /*24e0*/  LOP3.LUT R12, R12, 0x10, R5, 0xf8, !PT ;  /* 0x000000100c0c7812 */ /* 0x000fe200078ef805 */
[----:B------:R5:W-:Y:S01]  /*24f0*/  STL [R1+0xac], R15 ;  /* 0x0000ac0f01007387 */ /* 0x000be20000100800 */
[----:B------:R-:W-:Y:S01]  /*2500*/  SEL R24, RZ, 0x8, P1 ;  /* 0x00000008ff187807 */ /* 0x000fe20000800000 */
[----:B------:R-:W-:Y:S01]  /*2510*/  CS2R R30, SRZ ;  /* 0x00000000001e7805 */ /* 0x000fe2000001ff00 */
[----:B------:R-:W-:Y:S01]  /*2520*/  @!P5 IADD3 R3, P1, R40, UR19, RZ ;  /* 0x000000132803dc10 */ /* 0x000fe2000ff3e0ff */
[----:B------:R-:W-:Y:S01]  /*2530*/  STL.64 [R1+0x88], R28 ;  /* 0x0000881c01007387 */ /* 0x000fe20000100a00 */
[----:B------:R-:W-:Y:S01]  /*2540*/  ISETP.GE.AND P2, PT, R18, c[0x0][0x16c], PT ;  /* 0x00005b0012007a0c */ /* 0x000fe20003f46270 */
[----:B-1----:R-:W-:Y:S01]  /*2550*/  CS2R R40, SRZ ;  /* 0x0000000000287805 */ /* 0x002fe2000001ff00 */
[----:B------:R-:W-:-:S02]  /*2560*/  SEL R17, RZ, 0xffffffff, P3 ;  /* 0xffffffffff117807 */ /* 0x000fc40001800000 */
[----:B------:R-:W-:Y:S02]  /*2570*/  SEL R16, RZ, 0x1, P4 ;  /* 0x00000001ff107807 */ /* 0x000fe40002000000 */
[C---:B------:R-:W-:Y:S02]  /*2580*/  ISETP.GE.OR P4, PT, R18.reuse, c[0x0][0x1fc], !P0 ;  /* 0x00007f0012007a0c */ /* 0x040fe40004786670 */
[----:B------:R-:W-:Y:S02]  /*2590*/  ISETP.GE.OR P3, PT, R19, c[0x0][0x1fc], !P0 ;  /* 0x00007f0013007a0c */ /* 0x000fe40004766670 */
[----:B------:R-:W-:Y:S02]  /*25a0*/  SEL R25, RZ, 0x4, P2 ;  /* 0x00000004ff197807 */ /* 0x000fe40001000000 */
[----:B------:R-:W-:Y:S02]  /*25b0*/  ISETP.GE.AND P2, PT, R18, c[0x0][0x1fc], PT ;  /* 0x00007f0012007a0c */ /* 0x000fe40003f46270 */
[----:B--2---:R-:W-:-:S02]  /*25c0*/  @!P5 IADD3.X R7, R15, UR6, RZ, P1, !PT ;  /* 0x000000060f07dc10 */ /* 0x004fc40008ffe4ff */
[----:B------:R-:W-:Y:S01]  /*25d0*/  @!P5 LEA R6, P1, R3, c[0x0][0x258], 0x2 ;  /* 0x000096000306da11 */ /* 0x000fe200078210ff */
[----:B-----5:R-:W-:-:S03]  /*25e0*/  IMAD.SHL.U32 R15, R22, 0x20, RZ ;  /* 0x00000020160f7824 */ /* 0x020fc600078e00ff */
[----:B------:R-:W-:Y:S01]  /*25f0*/  @!P5 LEA.HI.X R7, R3, c[0x0][0x25c], R7, 0x2, P1 ;  /* 0x000097000307da11 */ /* 0x000fe200008f1407 */
[----:B------:R-:W-:Y:S01]  /*2600*/  IMAD.IADD R3, R84, 0x1, -R14 ;  /* 0x0000000154037824 */ /* 0x000fe200078e0a0e */
[----:B------:R-:W-:Y:S02]  /*2610*/  ISETP.GE.AND P1, PT, R19, c[0x0][0x1fc], PT ;  /* 0x00007f0013007a0c */ /* 0x000fe40003f26270 */
[----:B------:R-:W-:Y:S01]  /*2620*/  IADD3 R19, R29, UR4, RZ ;  /* 0x000000041d137c10 */ /* 0x000fe2000fffe0ff */
[----:B------:R-:W-:Y:S01]  /*2630*/  ULDC.64 UR4, c[0x0][0x240] ;  /* 0x0000900000047ab9 */ /* 0x000fe20000000a00 */
[----:B------:R-:W-:Y:S01]  /*2640*/  SHF.R.S32.HI R14, RZ, 0x1f, R3 ;  /* 0x0000001fff0e7819 */ /* 0x000fe20000011403 */
[----:B------:R-:W-:Y:S01]  /*2650*/  UIMAD UR4, UR8, UR4, URZ ;  /* 0x00000004080472a4 */ /* 0x000fe2000f8e023f */
[----:B------:R-:W-:Y:S02]  /*2660*/  LOP3.LUT R15, R36, 0x20, R15, 0xf8, !PT ;  /* 0x00000020240f7812 */ /* 0x000fe400078ef80f */
[----:B------:R-:W-:Y:S01]  /*2670*/  LEA.HI R4, R14, R3, RZ, 0x2 ;  /* 0x000000030e047211 */ /* 0x000fe200078f10ff */
[----:B------:R-:W-:Y:S01]  /*2680*/  UIMAD UR5, UR13, UR5, UR4 ;  /* 0x000000050d0572a4 */ /* 0x000fe2000f8e0204 */
[----:B------:R-:W-:Y:S01]  /*2690*/  SEL R14, RZ, 0x4, P2 ;  /* 0x00000004ff0e7807 */ /* 0x000fe20001000000 */
[----:B------:R-:W-:Y:S01]  /*26a0*/  UMOV UR8, 0xffffffe0 ;  /* 0xffffffe000087882 */ /* 0x000fe20000000000 */
[----:B------:R-:W-:-:S02]  /*26b0*/  LOP3.LUT R9, R4, 0x7ffffffc, RZ, 0xc0, !PT ;  /* 0x7ffffffc04097812 */ /* 0x000fc400078ec0ff */
[----:B------:R-:W-:Y:S02]  /*26c0*/  LEA.HI.SX32 R5, R4, R5, 0x1e ;  /* 0x0000000504057211 */ /* 0x000fe400078ff2ff */
[----:B------:R-:W-:Y:S01]  /*26d0*/  LOP3.LUT P2, RZ, R0, 0x4, RZ, 0xc0, !PT ;  /* 0x0000000400ff7812 */ /* 0x000fe2000784c0ff */
[----:B------:R-:W-:Y:S02]  /*26e0*/  IMAD.IADD R4, R3, 0x1, -R9 ;  /* 0x0000000103047824 */ /* 0x000fe400078e0a09 */
[----:B------:R-:W-:Y:S01]  /*26f0*/  @!P5 IMAD.SHL.U32 R3, R84, 0x10, RZ ;  /* 0x000000105403d824 */ /* 0x000fe200078e00ff */
[----:B------:R1:W-:Y:S01]  /*2700*/  STL [R1+0x54], R5 ;  /* 0x0000540501007387 */ /* 0x0003e20000100800 */
[----:B------:R-:W-:-:S03]  /*2710*/  IMAD R18, R21, 0x4, R4 ;  /* 0x0000000415127824 */ /* 0x000fc600078e0204 */
[----:B------:R2:W-:Y:S04]  /*2720*/  @!P5 LDGSTS.E.BYPASS.LTC128B.128 [R3+0x14080], [R6.64] ;  /* 0x140800000603dfae */ /* 0x0005e8000b901d50 */
[----:B------:R-:W0:Y:S04]  /*2730*/  LDGDEPBAR ;  /* 0x00000000000079af */ /* 0x000e280000000000 */
[----:B------:R-:W-:Y:S01]  /*2740*/  STL [R1+0xa8], R19 ;  /* 0x0000a81301007387 */ /* 0x000fe20000100800 */
[----:B-1----:R-:W-:Y:S02]  /*2750*/  LOP3.LUT R5, R12, 0x8, R35, 0xf8, !PT ;  /* 0x000000080c057812 */ /* 0x002fe400078ef823 */
[----:B------:R-:W-:-:S02]  /*2760*/  CS2R R34, SRZ ;  /* 0x0000000000227805 */ /* 0x000fc4000001ff00 */
[----:B------:R-:W-:Y:S01]  /*2770*/  LOP3.LUT R9, R5, R13, RZ, 0x3c, !PT ;  /* 0x0000000d05097212 */ /* 0x000fe200078e3cff */
[----:B------:R-:W-:Y:S01]  /*2780*/  IMAD.SHL.U32 R5, R23, 0x2, RZ ;  /* 0x0000000217057824 */ /* 0x000fe200078e00ff */
[----:B--2---:R-:W-:Y:S01]  /*2790*/  SEL R7, RZ, 0x8, P1 ;  /* 0x00000008ff077807 */ /* 0x004fe20000800000 */
[----:B------:R-:W-:Y:S01]  /*27a0*/  IMAD.SHL.U32 R6, R17, 0x2, RZ ;  /* 0x0000000211067824 */ /* 0x000fe200078e00ff */
[----:B------:R-:W-:Y:S02]  /*27b0*/  ISETP.NE.AND P1, PT, R20, RZ, PT ;  /* 0x000000ff1400720c */ /* 0x000fe40003f25270 */
[----:B------:R-:W-:Y:S01]  /*27c0*/  IADD3 R3, P0, R28, UR19, RZ ;  /* 0x000000131c037c10 */ /* 0x000fe2000ff1e0ff */
[----:B------:R-:W-:Y:S01]  /*27d0*/  CS2R R20, SRZ ;  /* 0x0000000000147805 */ /* 0x000fe2000001ff00 */
[----:B------:R-:W-:Y:S01]  /*27e0*/  LOP3.LUT R5, R5, 0x2, R26, 0xe2, !PT ;  /* 0x0000000205057812 */ /* 0x000fe200078ee21a */
[----:B------:R-:W-:Y:S01]  /*27f0*/  CS2R R28, SRZ ;  /* 0x00000000001c7805 */ /* 0x000fe2000001ff00 */
[----:B------:R-:W-:Y:S01]  /*2800*/  IADD3.X R4, R19, UR6, RZ, P0, !PT ;  /* 0x0000000613047c10 */ /* 0x000fe200087fe4ff */
[----:B------:R-:W-:Y:S01]  /*2810*/  CS2R R26, SRZ ;  /* 0x00000000001a7805 */ /* 0x000fe2000001ff00 */
[----:B------:R-:W-:Y:S01]  /*2820*/  LEA R12, P0, R3, c[0x0][0x280], 0x2 ;  /* 0x0000a000030c7a11 */ /* 0x000fe200078010ff */
[----:B------:R-:W-:Y:S01]  /*2830*/  ULDC UR6, c[0x0][0x168] ;  /* 0x00005a0000067ab9 */ /* 0x000fe20000000800 */
[----:B------:R-:W-:-:S02]  /*2840*/  LOP3.LUT R16, R6, 0x2, R16, 0xe2, !PT ;  /* 0x0000000206107812 */ /* 0x000fc400078ee210 */
[----:B------:R-:W-:Y:S01]  /*2850*/  LEA.HI.X R13, R3, c[0x0][0x284], R4, 0x2, P0 ;  /* 0x0000a100030d7a11 */ /* 0x000fe200000f1404 */
[----:B------:R1:W-:Y:S01]  /*2860*/  LDGSTS.E.BYPASS.LTC128B.128 [R38+0x10080], [R10.64], !P1 ;  /* 0x100800000a267fae */ /* 0x0003e2000c901d50 */
[C---:B------:R-:W-:Y:S01]  /*2870*/  LOP3.LUT P1, RZ, R0.reuse, 0x2, RZ, 0xc0, !PT ;  /* 0x0000000200ff7812 */ /* 0x040fe2000782c0ff */
[----:B------:R-:W-:Y:S01]  /*2880*/  IMAD.SHL.U32 R0, R0, 0x40, RZ ;  /* 0x0000004000007824 */ /* 0x000fe200078e00ff */
[----:B------:R-:W-:Y:S01]  /*2890*/  LOP3.LUT R3, R24, R5, R25, 0xfe, !PT ;  /* 0x0000000518037212 */ /* 0x000fe200078efe19 */
[----:B------:R-:W-:Y:S01]  /*28a0*/  IMAD.SHL.U32 R5, R32, 0x8, RZ ;  /* 0x0000000820057824 */ /* 0x000fe200078e00ff */
[----:B------:R-:W-:Y:S01]  /*28b0*/  LOP3.LUT R6, R7, R16, R14, 0xfe, !PT ;  /* 0x0000001007067212 */ /* 0x000fe200078efe0e */
[----:B------:R-:W-:Y:S01]  /*28c0*/  IMAD.SHL.U32 R4, R22, 0x8, RZ ;  /* 0x0000000816047824 */ /* 0x000fe200078e00ff */
[----:B------:R-:W-:Y:S01]  /*28d0*/  LOP3.LUT R0, R0, 0x1c0, RZ, 0xc0, !PT ;  /* 0x000001c000007812 */ /* 0x000fe200078ec0ff */
[----:B------:R2:W-:Y:S01]  /*28e0*/  STL [R1+0x64], R3 ;  /* 0x0000640301007387 */ /* 0x0005e20000100800 */
[----:B------:R-:W-:Y:S01]  /*28f0*/  ISETP.GE.AND P0, PT, R84, 0x8, PT ;  /* 0x000000085400780c */ /* 0x000fe20003f06270 */
[----:B------:R-:W-:Y:S01]  /*2900*/  CS2R R32, SRZ ;  /* 0x0000000000207805 */ /* 0x000fe2000001ff00 */
[C---:B------:R-:W-:Y:S01]  /*2910*/  LOP3.LUT R5, R0.reuse, 0x38, R5, 0xf8, !PT ;  /* 0x0000003800057812 */ /* 0x040fe200078ef805 */
[----:B------:R5:W-:Y:S01]  /*2920*/  STL [R1+0x60], R6 ;  /* 0x0000600601007387 */ /* 0x000be20000100800 */
[----:B------:R-:W-:Y:S01]  /*2930*/  LOP3.LUT R4, R0, 0x8, R4, 0xf8, !PT ;  /* 0x0000000800047812 */ /* 0x000fe200078ef804 */
[----:B------:R-:W-:-:S02]  /*2940*/  CS2R R24, SRZ ;  /* 0x0000000000187805 */ /* 0x000fc4000001ff00 */
[----:B------:R1:W-:Y:S04]  /*2950*/  LDGSTS.E.BYPASS.LTC128B.128 [R38+0x11080], [R10.64+0x80], !P6 ;  /* 0x110800800a267fae */ /* 0x0003e8000f101d50 */
[----:B------:R1:W-:Y:S04]  /*2960*/  LDGSTS.E.BYPASS.LTC128B.128 [R38+0x12080], [R10.64+0x100], !P4 ;  /* 0x120801000a267fae */ /* 0x0003e8000e101d50 */
[----:B------:R1:W-:Y:S01]  /*2970*/  LDGSTS.E.BYPASS.LTC128B.128 [R38+0x13080], [R10.64+0x180], !P3 ;  /* 0x130801800a267fae */ /* 0x0003e2000d901d50 */
[----:B--2---:R-:W-:Y:S01]  /*2980*/  SHF.R.U32.HI R3, RZ, 0x3, R0 ;  /* 0x00000003ff037819 */ /* 0x004fe20000011600 */
[----:B-----5:R-:W-:-:S03]  /*2990*/  IMAD.SHL.U32 R6, R8, 0x40, RZ ;  /* 0x0000004008067824 */ /* 0x020fc600078e00ff */
[----:B------:R-:W-:Y:S01]  /*29a0*/  LOP3.LUT R7, R3, R15, R0, 0x1e, !PT ;  /* 0x0000000f03077212 */ /* 0x000fe200078e1e00 */
[----:B------:R-:W-:Y:S01]  /*29b0*/  IMAD R0, R22, 0x200, R9 ;  /* 0x0000020016007824 */ /* 0x000fe200078e0209 */
[-C--:B------:R-:W-:Y:S01]  /*29c0*/  LOP3.LUT R5, R5, R3.reuse, RZ, 0x3c, !PT ;  /* 0x0000000305057212 */ /* 0x080fe200078e3cff */
[----:B------:R-:W-:Y:S01]  /*29d0*/  IMAD.SHL.U32 R9, R18, 0x2, RZ ;  /* 0x0000000212097824 */ /* 0x000fe200078e00ff */
[----:B------:R-:W-:Y:S02]  /*29e0*/  LOP3.LUT R6, R6, 0xfffffe00, RZ, 0xc0, !PT ;  /* 0xfffffe0006067812 */ /* 0x000fe400078ec0ff */
[----:B------:R-:W-:Y:S02]  /*29f0*/  LOP3.LUT R4, R4, R3, RZ, 0x3c, !PT ;  /* 0x0000000304047212 */ /* 0x000fe400078e3cff */
[-C--:B------:R-:W-:Y:S01]  /*2a00*/  LOP3.LUT R7, R7, R6.reuse, RZ, 0xfc, !PT ;  /* 0x0000000607077212 */ /* 0x080fe200078efcff */
[----:B------:R-:W-:Y:S01]  /*2a10*/  IMAD R8, R22, 0x1000, R6 ;  /* 0x0000100016087824 */ /* 0x000fe200078e0206 */
[CC--:B------:R-:W-:Y:S01]  /*2a20*/  IADD3 R3, R4.reuse, R6.reuse, R37 ;  /* 0x0000000604037210 */ /* 0x0c0fe20007ffe025 */
[----:B------:R-:W-:Y:S01]  /*2a30*/  CS2R R22, SRZ ;  /* 0x0000000000167805 */ /* 0x000fe2000001ff00 */
[----:B------:R-:W-:Y:S01]  /*2a40*/  LOP3.LUT R6, R4, R6, RZ, 0xfc, !PT ;  /* 0x0000000604067212 */ /* 0x000fe200078efcff */
[----:B------:R-:W-:Y:S01]  /*2a50*/  IMAD.IADD R8, R8, 0x1, R5 ;  /* 0x0000000108087824 */ /* 0x000fe200078e0205 */
[----:B-1----:R-:W-:Y:S01]  /*2a60*/  IADD3 R10, R151, UR5, RZ ;  /* 0x00000005970a7c10 */ /* 0x002fe2000fffe0ff */
[----:B------:R-:W-:Y:S01]  /*2a70*/  IMAD.MOV.U32 R5, RZ, RZ, 0x10 ;  /* 0x00000010ff057424 */ /* 0x000fe200078e00ff */
[----:B------:R-:W-:Y:S01]  /*2a80*/  CS2R R38, SRZ ;  /* 0x0000000000267805 */ /* 0x000fe2000001ff00 */
[----:B------:R-:W-:Y:S01]  /*2a90*/  @!P0 IMAD.SHL.U32 R4, R84, 0x10, RZ ;  /* 0x0000001054048824 */ /* 0x000fe200078e00ff */
[----:B------:R-:W-:Y:S01]  /*2aa0*/  CS2R R36, SRZ ;  /* 0x0000000000247805 */ /* 0x000fe2000001ff00 */
[----:B------:R1:W-:Y:S01]  /*2ab0*/  STL [R1+0xb8], R10 ;  /* 0x0000b80a01007387 */ /* 0x0003e20000100800 */
[----:B------:R-:W-:Y:S01]  /*2ac0*/  SEL R5, R5, 0xfffffff0, !P1 ;  /* 0xfffffff005057807 */ /* 0x000fe20004800000 */
[----:B------:R-:W-:-:S02]  /*2ad0*/  CS2R R84, SRZ ;  /* 0x0000000000547805 */ /* 0x000fc4000001ff00 */
[----:B------:R2:W-:Y:S04]  /*2ae0*/  STL [R1+0x7c], R9 ;  /* 0x00007c0901007387 */ /* 0x0005e80000100800 */
[----:B------:R5:W-:Y:S04]  /*2af0*/  @!P0 LDGSTS.E.BYPASS.LTC128B.128 [R4+0x14100], [R12.64] ;  /* 0x141000000c048fae */ /* 0x000be8000b901d50 */
[----:B------:R-:W0:Y:S01]  /*2b00*/  LDGDEPBAR ;  /* 0x00000000000079af */ /* 0x000e220000000000 */
[----:B-1----:R-:W-:Y:S01]  /*2b10*/  IADD3 R10, -R9, UR15, RZ ;  /* 0x0000000f090a7c10 */ /* 0x002fe2000fffe1ff */
[----:B--2---:R-:W-:-:S04]  /*2b20*/  IMAD R9, R0, 0x2, R2 ;  /* 0x0000000200097824 */ /* 0x004fc800078e0202 */
[----:B------:R-:W-:Y:S01]  /*2b30*/  STL [R1+0x78], R10 ;  /* 0x0000780a01007387 */ /* 0x000fe20000100800 */
[----:B------:R-:W-:Y:S02]  /*2b40*/  IMAD.SHL.U32 R0, R0, 0x2, RZ ;  /* 0x0000000200007824 */ /* 0x000fe400078e00ff */
[----:B------:R-:W-:Y:S01]  /*2b50*/  IMAD.SHL.U32 R2, R3, 0x2, RZ ;  /* 0x0000000203027824 */ /* 0x000fe200078e00ff */
[----:B------:R1:W-:Y:S01]  /*2b60*/  STL [R1+0x38], R9 ;  /* 0x0000380901007387 */ /* 0x0003e20000100800 */
[----:B-----5:R-:W-:Y:S02]  /*2b70*/  SEL R4, R148, 0xffffffe0, !P2 ;  /* 0xffffffe094047807 */ /* 0x020fe40005000000 */
[----:B------:R-:W-:Y:S01]  /*2b80*/  IMAD R3, R5, 0x2, R2 ;  /* 0x0000000205037824 */ /* 0x000fe200078e0202 */
[----:B------:R2:W-:Y:S03]  /*2b90*/  STL [R1+0x3c], R0 ;  /* 0x00003c0001007387 */ /* 0x0005e60000100800 */
[----:B------:R-:W-:Y:S01]  /*2ba0*/  IMAD R252, R4, 0x2, R3 ;  /* 0x0000000204fc7824 */ /* 0x000fe200078e0203 */
[----:B-1----:R-:W-:-:S02]  /*2bb0*/  LEA R9, R6, 0x15180, 0x1 ;  /* 0x0001518006097811 */ /* 0x002fc400078e08ff */
[----:B------:R-:W-:Y:S01]  /*2bc0*/  LEA R6, R8, 0x80, 0x1 ;  /* 0x0000008008067811 */ /* 0x000fe200078e08ff */
[----:B--2---:R-:W-:Y:S02]  /*2bd0*/  IMAD.SHL.U32 R0, R7, 0x2, RZ ;  /* 0x0000000207007824 */ /* 0x004fe400078e00ff */
[----:B------:R-:W-:Y:S01]  /*2be0*/  STL [R1+0x40], R9 ;  /* 0x0000400901007387 */ /* 0x000fe20000100800 */
[----:B------:R-:W-:-:S03]  /*2bf0*/  IMAD R7, R4, 0x2, R2 ;  /* 0x0000000204077824 */ /* 0x000fc600078e0202 */
[----:B------:R1:W-:Y:S04]  /*2c00*/  STL [R1+0x24], R6 ;  /* 0x0000240601007387 */ /* 0x0003e80000100800 */
[----:B------:R2:W-:Y:S01]  /*2c10*/  STL [R1+0x20], R7 ;  /* 0x0000200701007387 */ /* 0x0005e20000100800 */
[--C-:B-1----:R-:W-:Y:S02]  /*2c20*/  IMAD R6, R5, 0x2, R9.reuse ;  /* 0x0000000205067824 */ /* 0x102fe400078e0209 */
[C---:B------:R-:W-:Y:S02]  /*2c30*/  IMAD R5, R4.reuse, 0x2, R9 ;  /* 0x0000000204057824 */ /* 0x040fe400078e0209 */
[----:B------:R-:W-:Y:S01]  /*2c40*/  IMAD R4, R4, 0x2, R6 ;  /* 0x0000000204047824 */ /* 0x000fe200078e0206 */
[----:B------:R2:W-:Y:S04]  /*2c50*/  STL [R1+0x44], R6 ;  /* 0x0000440601007387 */ /* 0x0005e80000100800 */
[----:B------:R2:W-:Y:S04]  /*2c60*/  STL [R1+0x4c], R5 ;  /* 0x00004c0501007387 */ /* 0x0005e80000100800 */
[----:B---34-:R2:W-:Y:S02]  /*2c70*/  STL [R1+0x48], R4 ;  /* 0x0000480401007387 */ /* 0x0185e40000100800 */
.L_x_347:
[----:B-1----:R-:W3:Y:S01]  /*2c80*/  LDL R159, [R1+0x28] ;  /* 0x00002800019f7983 */ /* 0x002ee20000100800 */
[----:B------:R-:W-:Y:S04]  /*2c90*/  DEPBAR.LE SB0, 0x0 ;  /* 0x000080000000791a */ /* 0x000fe80000000000 */
[----:B------:R-:W4:Y:S01]  /*2ca0*/  LDL R158, [R1+0x2c] ;  /* 0x00002c00019e7983 */ /* 0x000f220000100800 */
[----:B------:R-:W-:Y:S02]  /*2cb0*/  USHF.L.U32 UR19, UR18, 0x5, URZ ;  /* 0x0000000512137899 */ /* 0x000fe4000800063f */
[----:B------:R-:W-:Y:S01]  /*2cc0*/  UIADD3 UR15, UR18, 0x1, URZ ;  /* 0x00000001120f7890 */ /* 0x000fe2000fffe03f */
[----:B-----5:R-:W5:Y:S01]  /*2cd0*/  LDL R157, [R1+0x34] ;  /* 0x00003400019d7983 */ /* 0x020f620000100800 */
[----:B------:R-:W-:Y:S02]  /*2ce0*/  UIADD3 UR4, -UR10, 0x1, UR19 ;  /* 0x000000010a047890 */ /* 0x000fe4000fffe113 */
[----:B------:R-:W-:Y:S01]  /*2cf0*/  UISETP.GE.AND UP0, UPT, UR15, UR11, UPT ;  /* 0x0000000b0f00728c */ /* 0x000fe2000bf06270 */
[----:B--2---:R-:W2:Y:S01]  /*2d00*/  LDL R229, [R1+0x20] ;  /* 0x0000200001e57983 */ /* 0x004ea20000100800 */
[----:B------:R-:W-:Y:S03]  /*2d10*/  UIADD3 UR4, UR4, UR7, URZ ;  /* 0x0000000704047290 */ /* 0x000fe6000fffe03f */
[----:B------:R-:W2:Y:S04]  /*2d20*/  LDL R156, [R1+0x30] ;  /* 0x00003000019c7983 */ /* 0x000ea80000100800 */
[----:B------:R-:W-:Y:S01]  /*2d30*/  BAR.SYNC.DEFER_BLOCKING 0x0 ;  /* 0x0000000000007b1d */ /* 0x000fe20000010000 */
[----:B------:R-:W-:Y:S05]  /*2d40*/  PLOP3.LUT P6, PT, PT, PT, UP0, 0x80, 0x0 ;  /* 0x000000000000781c */ /* 0x000fea0003fcf008 */
[----:B------:R-:W-:Y:S04]  /*2d50*/  LDSM.16.M88.4 R8, [R2+0x8080] ;  /* 0x008080000208783b */ /* 0x000fe80000000200 */
[----:B------:R-:W-:Y:S04]  /*2d60*/  LDSM.16.M88.4 R16, [R3+0x8080] ;  /* 0x008080000310783b */ /* 0x000fe80000000200 */
[----:B------:R-:W2:Y:S04]  /*2d70*/  LDL R228, [R1+0x54] ;  /* 0x0000540001e47983 */ /* 0x000ea80000100800 */
[----:B------:R-:W2:Y:S04]  /*2d80*/  LDL R160, [R1+0x7c] ;  /* 0x00007c0001a07983 */ /* 0x000ea80000100800 */
        /* <DEDUP_REMOVED lines=71> */
[----:B------:R-:W2:Y:S07]  /*3200*/  LDSM.16.M88.4 R148, [R229+0x10080] ;  /* 0x01008000e594783b */ /* 0x000eae0000000200 */
[C---:B-1----:R-:W-:Y:S08]  /*3210*/  HMMA.16816.F32 R12, R156.reuse, R164, RZ ;  /* 0x000000a49c0c723c */ /* 0x042ff000000018ff */
[----:B------:R-:W-:Y:S07]  /*3220*/  HMMA.16816.F32 R16, R156, R166, RZ ;  /* 0x000000a69c10723c */ /* 0x000fee00000018ff */
[----:B------:R-:W-:Y:S05]  /*3230*/  IMAD.U32 R156, RZ, RZ, UR4 ;  /* 0x00000004ff9c7e24 */ /* 0x000fea000f8e00ff */
[----:B------:R-:W-:Y:S04]  /*3240*/  IADD3 R156, R228, -c[0x0][0x168], R156 ;  /* 0x80005a00e49c7a10 */ /* 0x000fe80007ffe09c */
[C---:B---3--:R-:W-:Y:S05]  /*3250*/  HMMA.16816.F32 R12, R152.reuse, R168, R12 ;  /* 0x000000a8980c723c */ /* 0x048fea000000180c */
[----:B------:R-:W-:Y:S03]  /*3260*/  IMAD.IADD R156, R156, 0x1, -R160 ;  /* 0x000000019c9c7824 */ /* 0x000fe600078e0aa0 */
[----:B------:R-:W-:Y:S01]  /*3270*/  HMMA.16816.F32 R16, R152, R170, R16 ;  /* 0x000000aa9810723c */ /* 0x000fe20000001810 */
[----:B------:R-:W1:Y:S03]  /*3280*/  LDSM.16.M88.4 R152, [R252+0x10080] ;  /* 0x01008000fc98783b */ /* 0x000e660000000200 */
[----:B------:R-:W-:Y:S02]  /*3290*/  IMNMX R157, R163, R156, PT ;  /* 0x0000009ca39d7217 */ /* 0x000fe40003800200 */
[----:B------:R-:W-:Y:S02]  /*32a0*/  IADD3 R156, R156, 0x8, RZ ;  /* 0x000000089c9c7810 */ /* 0x000fe40007ffe0ff */
[----:B------:R-:W-:Y:S04]  /*32b0*/  ISETP.GT.AND P0, PT, R157, RZ, PT ;  /* 0x000000ff9d00720c */ /* 0x000fe80003f04270 */
[----:B------:R-:W-:Y:S02]  /*32c0*/  IMNMX R156, R163, R156, PT ;  /* 0x0000009ca39c7217 */ /* 0x000fe40003800200 */
[----:B------:R-:W3:Y:S01]  /*32d0*/  LDL R163, [R1+0x68] ;  /* 0x0000680001a37983 */ /* 0x000ee20000100800 */
[----:B------:R-:W-:Y:S01]  /*32e0*/  FSEL R4, R4, -INF , P0 ;  /* 0xff80000004047808 */ /* 0x000fe20000000000 */
[C---:B--2---:R-:W-:Y:S05]  /*32f0*/  HMMA.16816.F32 R12, R148.reuse, R172, R12 ;  /* 0x000000ac940c723c */ /* 0x044fea000000180c */
[----:B------:R-:W-:Y:S01]  /*3300*/  ISETP.GT.AND P0, PT, R157, 0x1, PT ;  /* 0x000000019d00780c */ /* 0x000fe20003f04270 */
[--C-:B------:R-:W-:Y:S02]  /*3310*/  FFMA.FTZ R4, R4, c[0x0][0x29c], -R161.reuse ;  /* 0x0000a70004047a23 */ /* 0x100fe400000108a1 */
[----:B------:R-:W-:Y:S01]  /*3320*/  HMMA.16816.F32 R16, R148, R174, R16 ;  /* 0x000000ae9410723c */ /* 0x000fe20000001810 */
[----:B------:R-:W2:Y:S01]  /*3330*/  LDSM.16.M88.4 R148, [R2+0x11080] ;  /* 0x011080000294783b */ /* 0x000ea20000000200 */
[----:B------:R4:W5:Y:S02]  /*3340*/  MUFU.EX2 R160, R4 ;  /* 0x0000000400a07308 */ /* 0x0009640000000800 */
[----:B------:R-:W-:Y:S02]  /*3350*/  FSEL R5, R5, -INF , P0 ;  /* 0xff80000005057808 */ /* 0x000fe40000000000 */
[----:B------:R-:W-:Y:S03]  /*3360*/  ISETP.GT.AND P0, PT, R156, RZ, PT ;  /* 0x000000ff9c00720c */ /* 0x000fe60003f04270 */
[--C-:B------:R-:W-:Y:S02]  /*3370*/  FFMA.FTZ R159, R5, c[0x0][0x29c], -R161.reuse ;  /* 0x0000a700059f7a23 */ /* 0x100fe400000108a1 */
[----:B------:R-:W-:Y:S01]  /*3380*/  LDS R5, [R228.X4+0x14100] ;  /* 0x01410000e4057984 */ /* 0x000fe20000004800 */
[----:B------:R-:W-:Y:S02]  /*3390*/  FSEL R6, R6, -INF , P0 ;  /* 0xff80000006067808 */ /* 0x000fe40000000000 */
[----:B------:R-:W-:Y:S01]  /*33a0*/  ISETP.GT.AND P0, PT, R156, 0x1, PT ;  /* 0x000000019c00780c */ /* 0x000fe20003f04270 */
[----:B------:R-:W2:Y:S01]  /*33b0*/  MUFU.EX2 R159, R159 ;  /* 0x0000009f009f7308 */ /* 0x000ea20000000800 */
[C---:B-1----:R-:W-:Y:S05]  /*33c0*/  HMMA.16816.F32 R12, R152.reuse, R176, R12 ;  /* 0x000000b0980c723c */ /* 0x042fea000000180c */
[----:B------:R-:W-:Y:S01]  /*33d0*/  FSEL R7, R7, -INF , P0 ;  /* 0xff80000007077808 */ /* 0x000fe20000000000 */
[--C-:B------:R-:W-:Y:S01]  /*33e0*/  FFMA.FTZ R158, R6, c[0x0][0x29c], -R162.reuse ;  /* 0x0000a700069e7a23 */ /* 0x100fe200000108a2 */
[C---:B------:R-:W-:Y:S01]  /*33f0*/  ISETP.GT.AND P0, PT, R157.reuse, 0x20, PT ;  /* 0x000000209d00780c */ /* 0x040fe20003f04270 */
[----:B------:R-:W-:Y:S01]  /*3400*/  HMMA.16816.F32 R16, R152, R178, R16 ;  /* 0x000000b29810723c */ /* 0x000fe20000001810 */
[----:B------:R-:W1:Y:S03]  /*3410*/  LDSM.16.M88.4 R152, [R3+0x11080] ;  /* 0x011080000398783b */ /* 0x000e660000000200 */
[----:B------:R-:W-:Y:S01]  /*3420*/  MUFU.EX2 R158, R158 ;  /* 0x0000009e009e7308 */ /* 0x000fe20000000800 */
[----:B----4-:R-:W-:Y:S01]  /*3430*/  LDS R4, [R228.X4+0x14120] ;  /* 0x01412000e4047984 */ /* 0x010fe20000004800 */
[----:B------:R-:W-:Y:S02]  /*3440*/  FSEL R8, R8, -INF , P0 ;  /* 0xff80000008087808 */ /* 0x000fe40000000000 */
[----:B------:R-:W-:Y:S04]  /*3450*/  ISETP.GT.AND P0, PT, R157, 0x21, PT ;  /* 0x000000219d00780c */ /* 0x000fe80003f04270 */
[----:B------:R-:W-:Y:S01]  /*3460*/  FSEL R9, R9, -INF , P0 ;  /* 0xff80000009097808 */ /* 0x000fe20000000000 */
[--C-:B------:R-:W-:Y:S01]  /*3470*/  FFMA.FTZ R8, R8, c[0x0][0x29c], -R161.reuse ;  /* 0x0000a70008087a23 */ /* 0x100fe200000108a1 */
[----:B------:R-:W-:Y:S02]  /*3480*/  ISETP.GT.AND P0, PT, R156, 0x20, PT ;  /* 0x000000209c00780c */ /* 0x000fe40003f04270 */
[C---:B--2---:R-:W-:Y:S03]  /*3490*/  HMMA.16816.F32 R12, R148.reuse, R180, R12 ;  /* 0x000000b4940c723c */ /* 0x044fe6000000180c */
[----:B------:R-:W-:Y:S02]  /*34a0*/  MUFU.EX2 R8, R8 ;  /* 0x0000000800087308 */ /* 0x000fe40000000800 */
[----:B------:R-:W-:Y:S01]  /*34b0*/  FFMA.FTZ R161, R9, c[0x0][0x29c], -R161 ;  /* 0x0000a70009a17a23 */ /* 0x000fe200000108a1 */
[----:B------:R-:W-:Y:S02]  /*34c0*/  FSEL R6, R10, -INF , P0 ;  /* 0xff8000000a067808 */ /* 0x000fe40000000000 */
[----:B------:R-:W-:Y:S01]  /*34d0*/  HMMA.16816.F32 R16, R148, R182, R16 ;  /* 0x000000b69410723c */ /* 0x000fe20000001810 */
[----:B------:R-:W2:Y:S02]  /*34e0*/  LDSM.16.M88.4 R148, [R229+0x11080] ;  /* 0x01108000e594783b */ /* 0x000ea40000000200 */
[----:B------:R-:W-:Y:S01]  /*34f0*/  ISETP.GT.AND P0, PT, R156, 0x21, PT ;  /* 0x000000219c00780c */ /* 0x000fe20003f04270 */
[----:B------:R-:W-:Y:S03]  /*3500*/  FFMA.FTZ R6, R6, c[0x0][0x29c], -R162 ;  /* 0x0000a70006067a23 */ /* 0x000fe600000108a2 */
[----:B------:R-:W-:Y:S03]  /*3510*/  FSEL R11, R11, -INF , P0 ;  /* 0xff8000000b0b7808 */ /* 0x000fe60000000000 */
[----:B------:R-:W-:Y:S06]  /*3520*/  MUFU.EX2 R6, R6 ;  /* 0x0000000600067308 */ /* 0x000fec0000000800 */
[C---:B-1----:R-:W-:Y:S08]  /*3530*/  HMMA.16816.F32 R12, R152.reuse, R184, R12 ;  /* 0x000000b8980c723c */ /* 0x042ff0000000180c */
[----:B------:R-:W-:Y:S01]  /*3540*/  HMMA.16816.F32 R16, R152, R186, R16 ;  /* 0x000000ba9810723c */ /* 0x000fe20000001810 */
[----:B------:R-:W1:-:S15]  /*3550*/  LDSM.16.M88.4 R152, [R252+0x11080] ;  /* 0x01108000fc98783b */ /* 0x000e5e0000000200 */
[C---:B--2---:R-:W-:Y:S08]  /*3560*/  HMMA.16816.F32 R12, R148.reuse, R188, R12 ;  /* 0x000000bc940c723c */ /* 0x044ff0000000180c */
[----:B------:R-:W-:Y:S01]  /*3570*/  HMMA.16816.F32 R16, R148, R190, R16 ;  /* 0x000000be9410723c */ /* 0x000fe20000001810 */
[----:B------:R-:W2:-:S15]  /*3580*/  LDSM.16.M88.4 R148, [R2+0x12080] ;  /* 0x012080000294783b */ /* 0x000e9e0000000200 */
        /* <DEDUP_REMOVED lines=23> */
[----:B------:R-:W2:Y:S06]  /*3700*/  LDL R149, [R1+0x6c] ;  /* 0x00006c0001957983 */ /* 0x000eac0000100800 */
[--C-:B------:R-:W-:Y:S02]  /*3710*/  FFMA.FTZ R148, R7, c[0x0][0x29c], -R162.reuse ;  /* 0x0000a70007947a23 */ /* 0x100fe400000108a2 */
[----:B------:R-:W4:Y:S03]  /*3720*/  MUFU.EX2 R7, R161 ;  /* 0x000000a100077308 */ /* 0x000f260000000800 */
[----:B------:R-:W-:Y:S04]  /*3730*/  FFMA.FTZ R162, R11, c[0x0][0x29c], -R162 ;  /* 0x0000a7000ba27a23 */ /* 0x000fe800000108a2 */
[C---:B-1----:R-:W-:Y:S03]  /*3740*/  HMMA.16816.F32 R12, R152.reuse, R224, R12 ;  /* 0x000000e0980c723c */ /* 0x042fe6000000180c */
[----:B------:R-:W-:Y:S05]  /*3750*/  MUFU.EX2 R148, R148 ;  /* 0x0000009400947308 */ /* 0x000fea0000000800 */
[----:B------:R-:W-:Y:S05]  /*3760*/  HMMA.16816.F32 R16, R152, R226, R16 ;  /* 0x000000e29810723c */ /* 0x000fea0000001810 */
[----:B------:R-:W1:Y:S11]  /*3770*/  MUFU.EX2 R10, R162 ;  /* 0x000000a2000a7308 */ /* 0x000e760000000800 */
[--C-:B------:R-:W-:Y:S02]  /*3780*/  FADD.FTZ R13, R13, -R5.reuse ;  /* 0x800000050d0d7221 */ /* 0x100fe40000010000 */
[--C-:B------:R-:W-:Y:S02]  /*3790*/  FADD.FTZ R12, R12, -R5.reuse ;  /* 0x800000050c0c7221 */ /* 0x100fe40000010000 */
[--C-:B------:R-:W-:Y:S02]  /*37a0*/  FADD.FTZ R14, R14, -R4.reuse ;  /* 0x800000040e0e7221 */ /* 0x100fe40000010000 */
[----:B-----5:R-:W-:Y:S02]  /*37b0*/  FMUL.FTZ R12, R160, R12 ;  /* 0x0000000ca00c7220 */ /* 0x020fe40000410000 */
[--C-:B------:R-:W-:Y:S02]  /*37c0*/  FADD.FTZ R16, R16, -R5.reuse ;  /* 0x8000000510107221 */ /* 0x100fe40000010000 */
[----:B------:R-:W-:Y:S01]  /*37d0*/  FADD.FTZ R17, R17, -R5 ;  /* 0x8000000511117221 */ /* 0x000fe20000010000 */
[----:B------:R-:W-:Y:S01]  /*37e0*/  F2FP.PACK_AB R5, R159, R160 ;  /* 0x000000a09f05723e */ /* 0x000fe200000000ff */
[--C-:B------:R-:W-:Y:S02]  /*37f0*/  FADD.FTZ R11, R18, -R4.reuse ;  /* 0x80000004120b7221 */ /* 0x100fe40000010000 */
[--C-:B------:R-:W-:Y:S02]  /*3800*/  FADD.FTZ R19, R19, -R4.reuse ;  /* 0x8000000413137221 */ /* 0x100fe40000010000 */
[----:B---3--:R3:W-:Y:S01]  /*3810*/  STS [R163+0x14180], R5 ;  /* 0x01418005a3007388 */ /* 0x0087e20000000800 */
[C---:B----4-:R-:W-:Y:S01]  /*3820*/  FMUL.FTZ R17, R7.reuse, R17 ;  /* 0x0000001107117220 */ /* 0x050fe20000410000 */
[----:B------:R-:W-:Y:S01]  /*3830*/  F2FP.PACK_AB R7, R7, R8 ;  /* 0x000000080707723e */ /* 0x000fe200000000ff */
[----:B------:R-:W-:Y:S01]  /*3840*/  FMUL.FTZ R11, R6, R11 ;  /* 0x0000000b060b7220 */ /* 0x000fe20000410000 */
[----:B-1----:R-:W-:Y:S01]  /*3850*/  F2FP.PACK_AB R6, R10, R6 ;  /* 0x000000060a06723e */ /* 0x002fe200000000ff */
[----:B------:R-:W-:Y:S02]  /*3860*/  FMUL.FTZ R9, R159, R13 ;  /* 0x0000000d9f097220 */ /* 0x000fe40000410000 */
[----:B------:R-:W-:Y:S02]  /*3870*/  FMUL.FTZ R14, R158, R14 ;  /* 0x0000000e9e0e7220 */ /* 0x000fe40000410000 */
[----:B------:R-:W-:Y:S01]  /*3880*/  FMUL.FTZ R16, R8, R16 ;  /* 0x0000001008107220 */ /* 0x000fe20000410000 */
[----:B------:R-:W-:Y:S01]  /*3890*/  F2FP.PACK_AB R9, R9, R12 ;  /* 0x0000000c0909723e */ /* 0x000fe200000000ff */
[----:B------:R-:W-:Y:S03]  /*38a0*/  FMUL.FTZ R10, R10, R19 ;  /* 0x000000130a0a7220 */ /* 0x000fe60000410000 */
[----:B------:R-:W-:Y:S01]  /*38b0*/  F2FP.PACK_AB R8, R17, R16 ;  /* 0x000000101108723e */ /* 0x000fe200000000ff */
[----:B---3--:R-:W-:Y:S01]  /*38c0*/  FADD.FTZ R5, R15, -R4 ;  /* 0x800000040f057221 */ /* 0x008fe20000010000 */
[C---:B------:R-:W-:Y:S03]  /*38d0*/  F2FP.PACK_AB R4, R148.reuse, R158 ;  /* 0x0000009e9404723e */ /* 0x040fe600000000ff */
[----:B------:R-:W-:Y:S02]  /*38e0*/  FMUL.FTZ R5, R148, R5 ;  /* 0x0000000594057220 */ /* 0x000fe40000410000 */
[----:B------:R1:W-:Y:S03]  /*38f0*/  STS [R163+0x14580], R4 ;  /* 0x01458004a3007388 */ /* 0x0003e60000000800 */
[----:B------:R-:W-:Y:S02]  /*3900*/  F2FP.PACK_AB R5, R5, R14 ;  /* 0x0000000e0505723e */ /* 0x000fe400000000ff */
[----:B-1----:R-:W-:Y:S01]  /*3910*/  F2FP.PACK_AB R4, R10, R11 ;  /* 0x0000000b0a04723e */ /* 0x002fe200000000ff */
        /* <DEDUP_REMOVED lines=70> */
[----:B------:R4:W-:Y:S01]  /*3d80*/  STL [R1+0xc8], R0 ;  /* 0x0000c80001007387 */ /* 0x0009e20000100800 */
[----:B------:R-:W-:Y:S01]  /*3d90*/  IMAD.U32 R244, RZ, RZ, UR22 ;  /* 0x00000016fff47e24 */ /* 0x000fe2000f8e00ff */
[----:B------:R-:W-:Y:S01]  /*3da0*/  UIMAD UR20, UR20, UR4, URZ ;  /* 0x00000004141472a4 */ /* 0x000fe2000f8e023f */
[----:B------:R-:W-:Y:S01]  /*3db0*/  IMAD.U32 R245, RZ, RZ, UR22 ;  /* 0x00000016fff57e24 */ /* 0x000fe2000f8e00ff */
[----:B------:R-:W-:Y:S02]  /*3dc0*/  UIMAD UR4, UR15, UR8, UR6 ;  /* 0x000000080f0472a4 */ /* 0x000fe4000f8e0206 */
[----:B------:R-:W-:Y:S04]  /*3dd0*/  UIMAD UR20, UR15, UR5, UR20 ;  /* 0x000000050f1472a4 */ /* 0x000fe8000f8e0214 */
[----:B------:R-:W-:Y:S01]  /*3de0*/  UIADD3 UR20, UR23, UR20, URZ ;  /* 0x0000001417147290 */ /* 0x000fe2000fffe03f */
[----:B-1--4-:R-:W4:Y:S04]  /*3df0*/  LDL R0, [R1+0x60] ;  /* 0x0000600001007983 */ /* 0x012f280000100800 */
[----:B------:R1:W-:Y:S04]  /*3e00*/  STL.64 [R1+0xc0], R2 ;  /* 0x0000c00201007387 */ /* 0x0003e80000100a00 */
[----:B------:R-:W4:Y:S04]  /*3e10*/  LDL.64 R250, [R1+0x88] ;  /* 0x0000880001fa7983 */ /* 0x000f280000100a00 */
[----:B-1----:R-:W4:Y:S04]  /*3e20*/  LDL.64 R2, [R1+0x58] ;  /* 0x0000580001027983 */ /* 0x002f280000100a00 */
[----:B--2---:R-:W2:Y:S01]  /*3e30*/  LDL R247, [R1+0xa8] ;  /* 0x0000a80001f77983 */ /* 0x004ea20000100800 */
[----:B------:R-:W-:Y:S01]  /*3e40*/  LEA R245, P0, R245, R246, 0x5 ;  /* 0x000000f6f5f57211 */ /* 0x000fe200078028ff */
[----:B------:R-:W-:Y:S05]  /*3e50*/  IMAD.U32 R246, RZ, RZ, UR20 ;  /* 0x00000014fff67e24 */ /* 0x000fea000f8e00ff */
[----:B---3--:R-:W-:Y:S02]  /*3e60*/  LEA.HI.X R246, R244, R249, R246, 0x5, P0 ;  /* 0x000000f9f4f67211 */ /* 0x008fe400000f2cf6 */
[----:B------:R-:W3:Y:S01]  /*3e70*/  LDL.64 R248, [R1+0x70] ;  /* 0x0000700001f87983 */ /* 0x000ee20000100a00 */
[C---:B------:R-:W-:Y:S04]  /*3e80*/  LEA R244, P0, R245.reuse, c[0x0][0x1f0], 0x1 ;  /* 0x00007c00f5f47a11 */ /* 0x040fe800078008ff */
[----:B------:R-:W-:Y:S02]  /*3e90*/  LEA.HI.X R245, R245, c[0x0][0x1f4], R246, 0x1, P0 ;  /* 0x00007d00f5f57a11 */ /* 0x000fe400000f0cf6 */
[----:B------:R-:W2:Y:S01]  /*3ea0*/  LDL R246, [R1+0x50] ;  /* 0x0000500001f67983 */ /* 0x000ea20000100800 */
[C---:B----4-:R-:W-:Y:S02]  /*3eb0*/  LOP3.LUT P2, RZ, R0.reuse, 0x1, RZ, 0xc0, !PT ;  /* 0x0000000100ff7812 */ /* 0x050fe4000784c0ff */
[C---:B------:R-:W-:Y:S02]  /*3ec0*/  LOP3.LUT P1, RZ, R0.reuse, 0x2, RZ, 0xc0, !PT ;  /* 0x0000000200ff7812 */ /* 0x040fe4000782c0ff */
[C---:B------:R-:W-:Y:S02]  /*3ed0*/  LOP3.LUT P0, RZ, R0.reuse, 0x4, RZ, 0xc0, !PT ;  /* 0x0000000400ff7812 */ /* 0x040fe4000780c0ff */
[----:B------:R-:W-:Y:S02]  /*3ee0*/  LOP3.LUT P3, RZ, R0, 0x8, RZ, 0xc0, !PT ;  /* 0x0000000800ff7812 */ /* 0x000fe4000786c0ff */
[----:B------:R1:W5:Y:S01]  /*3ef0*/  LDL.LU R0, [R1+0xc8] ;  /* 0x0000c80001007983 */ /* 0x0003620000300800 */
        /* <DEDUP_REMOVED lines=8> */
[----:B--2---:R2:W-:Y:S04]  /*3f80*/  LDGSTS.E.BYPASS.LTC128B.128 [R246+0x10080], [R244.64], !P4 ;  /* 0x10080000f4f67fae */ /* 0x0045e8000e101d50 */
[----:B------:R2:W-:Y:S04]  /*3f90*/  LDGSTS.E.BYPASS.LTC128B.128 [R246+0x11080], [R244.64+0x80], !P2 ;  /* 0x11080080f4f67fae */ /* 0x0005e8000d101d50 */
[----:B------:R2:W-:Y:S04]  /*3fa0*/  LDGSTS.E.BYPASS.LTC128B.128 [R246+0x12080], [R244.64+0x100], !P1 ;  /* 0x12080100f4f67fae */ /* 0x0005e8000c901d50 */
[----:B------:R2:W-:Y:S02]  /*3fb0*/  LDGSTS.E.BYPASS.LTC128B.128 [R246+0x13080], [R244.64+0x180], !P0 ;  /* 0x13080180f4f67fae */ /* 0x0005e4000c101d50 */
[----:B--2---:R-:W-:Y:S05]  /*3fc0*/  IMAD.U32 R244, RZ, RZ, UR19 ;  /* 0x00000013fff47e24 */ /* 0x004fea000f8e00ff */
[----:B------:R-:W-:Y:S04]  /*3fd0*/  @!P5 IADD3 R244, R244, 0x20, RZ ;  /* 0x00000020f4f4d810 */ /* 0x000fe80007ffe0ff */
[C---:B------:R-:W-:Y:S04]  /*3fe0*/  @!P5 IADD3 R245, P0, R244.reuse, R250, RZ ;  /* 0x000000faf4f5d210 */ /* 0x040fe80007f1e0ff */
[----:B------:R-:W-:Y:S02]  /*3ff0*/  @!P5 LEA.HI.X.SX32 R246, R244, R247, 0x1, P0 ;  /* 0x000000f7f4f6d211 */ /* 0x000fe400000f0eff */
[C---:B------:R-:W-:Y:S04]  /*4000*/  @!P5 LEA R244, P0, R245.reuse, c[0x0][0x280], 0x2 ;  /* 0x0000a000f5f4da11 */ /* 0x040fe800078010ff */
[----:B------:R-:W-:Y:S01]  /*4010*/  @!P5 LEA.HI.X R245, R245, c[0x0][0x284], R246, 0x2, P0 ;  /* 0x0000a100f5f5da11 */ /* 0x000fe200000f14f6 */
[----:B---3--:R-:W-:Y:S05]  /*4020*/  @!P5 IMAD.SHL.U32 R246, R248, 0x10, RZ ;  /* 0x00000010f8f6d824 */ /* 0x008fea00078e00ff */
[----:B------:R1:W-:Y:S03]  /*4030*/  @!P5 LDGSTS.E.BYPASS.LTC128B.128 [R246+0x14100], [R244.64] ;  /* 0x14100000f4f6dfae */ /* 0x0003e6000b901d50 */
.L_x_345:
        /* <DEDUP_REMOVED lines=59> */
[----:B------:R-:W3:Y:S02]  /*43f0*/  LDL.64 R150, [R1+0x58] ;  /* 0x0000580001967983 */ /* 0x000ee40000100a00 */
[----:B------:R-:W-:Y:S02]  /*4400*/  UIMAD UR19, UR15, UR5, UR19 ;  /* 0x000000050f1372a4 */ /* 0x000fe4000f8e0213 */
[----:B------:R-:W3:Y:S01]  /*4410*/  LDL R149, [R1+0x50] ;  /* 0x0000500001957983 */ /* 0x000ee20000100800 */
[----:B------:R-:W-:Y:S02]  /*4420*/  USHF.L.U32 UR5, UR15, 0x5, URZ ;  /* 0x000000050f057899 */ /* 0x000fe4000800063f */
[----:B------:R-:W-:Y:S01]  /*4430*/  UIADD3 UR19, UR21, UR19, URZ ;  /* 0x0000001315137290 */ /* 0x000fe2000fffe03f */
[----:B------:R-:W3:Y:S01]  /*4440*/  LDL.64 R10, [R1+0x90] ;  /* 0x00009000010a7983 */ /* 0x000ee20000100a00 */
[----:B------:R-:W-:Y:S03]  /*4450*/  UIADD3 UR4, -UR5, UR9, URZ ;  /* 0x0000000905047290 */ /* 0x000fe6000fffe13f */
[----:B------:R-:W3:Y:S01]  /*4460*/  LDL R7, [R1+0xac] ;  /* 0x0000ac0001077983 */ /* 0x000ee20000100800 */
[----:B------:R-:W-:Y:S03]  /*4470*/  IMAD.U32 R6, RZ, RZ, UR19 ;  /* 0x00000013ff067e24 */ /* 0x000fe6000f8e00ff */
[----:B------:R-:W3:Y:S01]  /*4480*/  LDL.64 R8, [R1+0x70] ;  /* 0x0000700001087983 */ /* 0x000ee20000100a00 */
[----:B--2---:R-:W-:Y:S02]  /*4490*/  LEA R5, P0, R5, R14, 0x5 ;  /* 0x0000000e05057211 */ /* 0x004fe400078028ff */
[C---:B----4-:R-:W-:Y:S02]  /*44a0*/  LOP3.LUT P2, RZ, R12.reuse, 0x1, RZ, 0xc0, !PT ;  /* 0x000000010cff7812 */ /* 0x050fe4000784c0ff */
[----:B------:R-:W-:Y:S02]  /*44b0*/  LOP3.LUT P1, RZ, R12, 0x2, RZ, 0xc0, !PT ;  /* 0x000000020cff7812 */ /* 0x000fe4000782c0ff */
[----:B---3--:R-:W-:Y:S02]  /*44c0*/  LEA.HI.X R6, R4, R13, R6, 0x5, P0 ;  /* 0x0000000d04067211 */ /* 0x008fe400000f2c06 */
[C---:B------:R-:W-:Y:S02]  /*44d0*/  LEA R4, P0, R5.reuse, c[0x0][0x160], 0x1 ;  /* 0x0000580005047a11 */ /* 0x040fe400078008ff */
        /* <DEDUP_REMOVED lines=15> */
[----:B-1----:R-:W-:Y:S04]  /*45d0*/  IADD3 R5, P0, R10, UR5, RZ ;  /* 0x000000050a057c10 */ /* 0x002fe8000ff1e0ff */
[----:B------:R-:W-:Y:S02]  /*45e0*/  LEA.HI.X.SX32 R6, R6, R7, 0x1, P0 ;  /* 0x0000000706067211 */ /* 0x000fe400000f0eff */
[C---:B------:R-:W-:Y:S04]  /*45f0*/  LEA R4, P0, R5.reuse, c[0x0][0x258], 0x2 ;  /* 0x0000960005047a11 */ /* 0x040fe800078010ff */
[----:B------:R-:W-:Y:S01]  /*4600*/  LEA.HI.X R5, R5, c[0x0][0x25c], R6, 0x2, P0 ;  /* 0x0000970005057a11 */ /* 0x000fe200000f1406 */
[----:B------:R-:W-:Y:S05]  /*4610*/  @!P5 IMAD.SHL.U32 R6, R8, 0x10, RZ ;  /* 0x000000100806d824 */ /* 0x000fea00078e00ff */
[----:B------:R1:W-:Y:S03]  /*4620*/  @!P5 LDGSTS.E.BYPASS.LTC128B.128 [R6+0x14080], [R4.64] ;  /* 0x140800000406dfae */ /* 0x0003e6000b901d50 */
.L_x_346:
        /* <DEDUP_REMOVED lines=167> */
.L_x_344:
[----:B------:R-:W-:Y:S05]  /*50a0*/  @P0 BRA `(.L_x_348) ;  /* 0x00001d8000000947 */ /* 0x000fea0003800000 */
[----:B------:R-:W2:Y:S01]  /*50b0*/  LDL.LU.64 R148, [R1+0x70] ;  /* 0x0000700001947983 */ /* 0x000ea20000300a00 */
[----:B------:R-:W-:Y:S01]  /*50c0*/  F2FP.PACK_AB R39, R39, R38 ;  /* 0x000000262727723e */ /* 0x000fe200000000ff */
[----:B------:R-:W-:Y:S01]  /*50d0*/  ULDC UR7, c[0x0][0x2f0] ;  /* 0x0000bc0000077ab9 */ /* 0x000fe20000000800 */
[----:B------:R-:W-:Y:S01]  /*50e0*/  F2FP.PACK_AB R38, R3, R5 ;  /* 0x000000050326723e */ /* 0x000fe200000000ff */
[----:B------:R-:W-:Y:S01]  /*50f0*/  UIADD3 UR8, -UR10, UR7, URZ ;  /* 0x000000070a087290 */ /* 0x000fe2000fffe13f */
[----:B------:R-:W-:Y:S01]  /*5100*/  F2FP.PACK_AB R84, R37, R36 ;  /* 0x000000242554723e */ /* 0x000fe200000000ff */
[----:B------:R-:W-:Y:S01]  /*5110*/  USHF.R.S32.HI UR6, URZ, 0x1f, UR12 ;  /* 0x0000001f3f067899 */ /* 0x000fe2000801140c */
[----:B------:R-:W-:Y:S01]  /*5120*/  F2FP.PACK_AB R37, R0, R4 ;  /* 0x000000040025723e */ /* 0x000fe200000000ff */
[----:B------:R-:W-:Y:S01]  /*5130*/  UISETP.LT.AND UP0, UPT, UR8, 0x40, UPT ;  /* 0x000000400800788c */ /* 0x000fe2000bf01270 */
[----:B------:R-:W-:Y:S01]  /*5140*/  F2FP.PACK_AB R36, R89, R2 ;  /* 0x000000025924723e */ /* 0x000fe200000000ff */
[----:B------:R-:W-:Y:S01]  /*5150*/  ULDC.64 UR4, c[0x0][0x338] ;  /* 0x0000ce0000047ab9 */ /* 0x000fe20000000a00 */
[----:B------:R-:W-:Y:S01]  /*5160*/  F2FP.PACK_AB R129, R21, R20 ;  /* 0x000000141581723e */ /* 0x000fe200000000ff */
[----:B------:R-:W-:Y:S01]  /*5170*/  UIMAD UR4, UR6, UR4, URZ ;  /* 0x00000004060472a4 */ /* 0x000fe2000f8e023f */
[----:B------:R-:W-:Y:S01]  /*5180*/  F2FP.PACK_AB R127, R23, R22 ;  /* 0x00000016177f723e */ /* 0x000fe200000000ff */
[----:B------:R-:W-:Y:S01]  /*5190*/  USEL UR8, UR8, 0x40, UP0 ;  /* 0x0000004008087887 */ /* 0x000fe20008000000 */
[----:B------:R-:W-:Y:S01]  /*51a0*/  F2FP.PACK_AB R88, R33, R32 ;  /* 0x000000202158723e */ /* 0x000fe200000000ff */
[----:B------:R-:W-:Y:S01]  /*51b0*/  UIMAD UR5, UR12, UR5, UR4 ;  /* 0x000000050c0572a4 */ /* 0x000fe2000f8e0204 */
[----:B------:R-:W-:Y:S01]  /*51c0*/  F2FP.PACK_AB R87, R35, R34 ;  /* 0x000000222357723e */ /* 0x000fe200000000ff */
[----:B------:R-:W-:Y:S01]  /*51d0*/  USHF.R.S32.HI UR7, URZ, 0x1f, UR13 ;  /* 0x0000001f3f077899 */ /* 0x000fe2000801140d */
[----:B------:R-:W-:Y:S01]  /*51e0*/  F2FP.PACK_AB R125, R25, R24 ;  /* 0x00000018197d723e */ /* 0x000fe200000000ff */
[----:B------:R-:W-:Y:S01]  /*51f0*/  BSSY B0, `(.L_x_349) ;  /* 0x00000c9000007945 */ /* 0x000fe20003800000 */
        /* <DEDUP_REMOVED lines=55> */
[----:B------:R-:W-:Y:S02]  /*5570*/  LOP3.LUT R6, R3, 0x3ffffffc, RZ, 0xc0, !PT ;  /* 0x3ffffffc03067812 */ /* 0x000fe400078ec0ff */
        /* <DEDUP_REMOVED lines=104> */
[----:B------:R3:W-:Y:S01]  /*5c00*/  STS [R2+0x7480], R4 ;  /* 0x0074800402007388 */ /* 0x0007e20000000800 */
[----:B-1----:R-:W-:-:S03]  /*5c10*/  IMAD.SHL.U32 R0, R7, 0x2, RZ ;  /* 0x0000000207007824 */ /* 0x002fc600078e00ff */
[----:B------:R-:W-:Y:S01]  /*5c20*/  BAR.SYNC.DEFER_BLOCKING 0x1, 0x100 ;  /* 0x0044000000007b1d */ /* 0x000fe20000010000 */
[--C-:B------:R-:W-:Y:S01]  /*5c30*/  SHF.R.S32.HI R7, RZ, 0x1f, R6.reuse ;  /* 0x0000001fff077819 */ /* 0x100fe20000011406 */
[----:B--2---:R-:W-:Y:S02]  /*5c40*/  IMAD.U32 R5, RZ, RZ, UR14 ;  /* 0x0000000eff057e24 */ /* 0x004fe4000f8e00ff */
[----:B---3--:R-:W-:Y:S02]  /*5c50*/  IMAD.U32 R2, RZ, RZ, UR12 ;  /* 0x0000000cff027e24 */ /* 0x008fe4000f8e00ff */
[----:B------:R-:W-:Y:S02]  /*5c60*/  IMAD.U32 R4, RZ, RZ, UR13 ;  /* 0x0000000dff047e24 */ /* 0x000fe4000f8e00ff */
[----:B------:R-:W-:-:S05]  /*5c70*/  IMAD.WIDE.U32 R2, R2, c[0x0][0x338], R6 ;  /* 0x0000ce0002027a25 */ /* 0x000fca00078e0006 */
[----:B------:R-:W-:Y:S01]  /*5c80*/  IADD3 R3, R3, UR5, RZ ;  /* 0x0000000503037c10 */ /* 0x000fe2000fffe0ff */
[----:B------:R-:W-:Y:S02]  /*5c90*/  ULDC.64 UR4, c[0x0][0x340] ;  /* 0x0000d00000047ab9 */ /* 0x000fe40000000a00 */
[----:B------:R-:W-:Y:S02]  /*5ca0*/  UIMAD UR4, UR7, UR4, URZ ;  /* 0x00000004070472a4 */ /* 0x000fe4000f8e023f */
[----:B------:R-:W-:Y:S02]  /*5cb0*/  IMAD.WIDE.U32 R10, R4, c[0x0][0x340], R2 ;  /* 0x0000d000040a7a25 */ /* 0x000fe400078e0002 */
[----:B------:R-:W-:Y:S01]  /*5cc0*/  UIMAD UR4, UR13, UR5, UR4 ;  /* 0x000000050d0472a4 */ /* 0x000fe2000f8e0204 */
[----:B------:R1:W2:Y:S01]  /*5cd0*/  LDS.128 R20, [R0+0x8480] ;  /* 0x0084800000147984 */ /* 0x0002a20000000c00 */
[----:B------:R-:W-:-:S03]  /*5ce0*/  IMAD.WIDE R2, R5, 0x40, R8 ;  /* 0x0000004005027825 */ /* 0x000fc600078e0208 */
[----:B------:R1:W3:Y:S01]  /*5cf0*/  LDS.128 R24, [R0+0x8880] ;  /* 0x0088800000187984 */ /* 0x0002e20000000c00 */
[----:B------:R-:W-:-:S03]  /*5d00*/  IADD3 R5, R11, UR4, RZ ;  /* 0x000000040b057c10 */ /* 0x000fc6000fffe0ff */
[----:B------:R1:W4:Y:S04]  /*5d10*/  LDS.128 R28, [R0+0x8c80] ;  /* 0x008c8000001c7984 */ /* 0x0003280000000c00 */
        /* <DEDUP_REMOVED lines=22> */
.L_x_350:
[----:B--234-:R-:W-:Y:S05]  /*5e80*/  BSYNC B0 ;  /* 0x0000000000007941 */ /* 0x01cfea0003800000 */
.L_x_349:
        /* <DEDUP_REMOVED lines=17> */
.L_x_352:
[----:B------:R-:W-:Y:S05]  /*5fa0*/  BSYNC B0 ;  /* 0x0000000000007941 */ /* 0x000fea0003800000 */
.L_x_351:
        /* <DEDUP_REMOVED lines=17> */
.L_x_354:
[----:B------:R-:W-:Y:S05]  /*60c0*/  BSYNC B0 ;  /* 0x0000000000007941 */ /* 0x000fea0003800000 */
.L_x_353:
        /* <DEDUP_REMOVED lines=16> */
.L_x_356:
[----:B------:R-:W-:Y:S05]  /*61d0*/  BSYNC B0 ;  /* 0x0000000000007941 */ /* 0x000fea0003800000 */
.L_x_355:
        /* <DEDUP_REMOVED lines=16> */
.L_x_358:
[----:B------:R-:W-:Y:S05]  /*62e0*/  BSYNC B0 ;  /* 0x0000000000007941 */ /* 0x000fea0003800000 */
.L_x_357:
        /* <DEDUP_REMOVED lines=16> */
.L_x_360:
[----:B------:R-:W-:Y:S05]  /*63f0*/  BSYNC B0 ;  /* 0x0000000000007941 */ /* 0x000fea0003800000 */
.L_x_359:
        /* <DEDUP_REMOVED lines=16> */
.L_x_362:
[----:B------:R-:W-:Y:S05]  /*6500*/  BSYNC B0 ;  /* 0x0000000000007941 */ /* 0x000fea0003800000 */
.L_x_361:
        /* <DEDUP_REMOVED lines=15> */
.L_x_364:
[----:B------:R-:W-:Y:S05]  /*6600*/  BSYNC B0 ;  /* 0x0000000000007941 */ /* 0x000fea0003800000 */
.L_x_363:
[----:B------:R-:W-:Y:S01]  /*6610*/  ULDC.64 UR4, c[0x0][0x308] ;  /* 0x0000c20000047ab9 */ /* 0x000fe20000000a00 */
[----:B------:R-:W-:Y:S01]  /*6620*/  IMAD.U32 R0, RZ, RZ, UR12 ;  /* 0x0000000cff007e24 */ /* 0x000fe2000f8e00ff */
[----:B------:R-:W-:Y:S01]  /*6630*/  UIMAD UR4, UR6, UR4, URZ ;  /* 0x00000004060472a4 */ /* 0x000fe2000f8e023f */
[----:B------:R-:W-:Y:S01]  /*6640*/  ISETP.GE.OR P0, PT, R6, c[0x0][0x2f4], P2 ;  /* 0x0000bd0006007a0c */ /* 0x000fe20001706670 */
[----:B------:R-:W-:Y:S01]  /*6650*/  BSSY B0, `(.L_x_365) ;  /* 0x0000013000007945 */ /* 0x000fe20003800000 */
[----:B--2---:R-:W-:Y:S01]  /*6660*/  IMAD.WIDE.U32 R4, R0, c[0x0][0x308], R6 ;  /* 0x0000c20000047a25 */ /* 0x004fe200078e0006 */
[----:B------:R-:W-:Y:S01]  /*6670*/  UIMAD UR12, UR12, UR5, UR4 ;  /* 0x000000050c0c72a4 */ /* 0x000fe2000f8e0204 */
[----:B------:R-:W-:Y:S02]  /*6680*/  MOV R0, UR13 ;  /* 0x0000000d00007c02 */ /* 0x000fe40008000f00 */
[----:B------:R-:W-:Y:S02]  /*6690*/  ULDC.64 UR4, c[0x0][0x310] ;  /* 0x0000c40000047ab9 */ /* 0x000fe40000000a00 */
[----:B------:R-:W-:Y:S01]  /*66a0*/  UIMAD UR4, UR7, UR4, URZ ;  /* 0x00000004070472a4 */ /* 0x000fe2000f8e023f */
[----:B------:R-:W-:-:S03]  /*66b0*/  IADD3 R5, R5, UR12, RZ ;  /* 0x0000000c05057c10 */ /* 0x000fc6000fffe0ff */
[----:B------:R-:W-:Y:S02]  /*66c0*/  UIMAD UR4, UR13, UR5, UR4 ;  /* 0x000000050d0472a4 */ /* 0x000fe4000f8e0204 */
        /* <DEDUP_REMOVED lines=11> */
.L_x_366:
[----:B------:R-:W-:Y:S05]  /*6780*/  BSYNC B0 ;  /* 0x0000000000007941 */ /* 0x000fea0003800000 */
.L_x_365:
        /* <DEDUP_REMOVED lines=15> */
.L_x_368:
[----:B------:R-:W-:Y:S05]  /*6880*/  BSYNC B0 ;  /* 0x0000000000007941 */ /* 0x000fea0003800000 */
.L_x_367:
        /* <DEDUP_REMOVED lines=15> */
.L_x_370:
[----:B------:R-:W-:Y:S05]  /*6980*/  BSYNC B0 ;  /* 0x0000000000007941 */ /* 0x000fea0003800000 */
.L_x_369:
        /* <DEDUP_REMOVED lines=14> */
.L_x_372:
[----:B------:R-:W-:Y:S05]  /*6a70*/  BSYNC B0 ;  /* 0x0000000000007941 */ /* 0x000fea0003800000 */
.L_x_371:
        /* <DEDUP_REMOVED lines=14> */
.L_x_374:
[----:B------:R-:W-:Y:S05]  /*6b60*/  BSYNC B0 ;  /* 0x0000000000007941 */ /* 0x000fea0003800000 */
.L_x_373:
        /* <DEDUP_REMOVED lines=14> */
.L_x_376:
[----:B------:R-:W-:Y:S05]  /*6c50*/  BSYNC B0 ;  /* 0x0000000000007941 */ /* 0x000fea0003800000 */
.L_x_375:
        /* <DEDUP_REMOVED lines=14> */
.L_x_378:
[----:B------:R-:W-:Y:S05]  /*6d40*/  BSYNC B0 ;  /* 0x0000000000007941 */ /* 0x000fea0003800000 */
.L_x_377:
        /* <DEDUP_REMOVED lines=14> */
.L_x_348:
[----:B------:R-:W2:Y:S01]  /*6e30*/  LDL.LU.64 R2, [R1+0x70] ;  /* 0x0000700001027983 */ /* 0x000ea20000300a00 */
[----:B------:R-:W-:Y:S01]  /*6e40*/  USHF.R.S32.HI UR6, URZ, 0x1f, UR12 ;  /* 0x0000001f3f067899 */ /* 0x000fe2000801140c */
[----:B------:R-:W-:Y:S01]  /*6e50*/  IMAD.U32 R10, RZ, RZ, UR12 ;  /* 0x0000000cff0a7e24 */ /* 0x000fe2000f8e00ff */
[----:B------:R-:W-:Y:S01]  /*6e60*/  ULDC.64 UR4, c[0x0][0x308] ;  /* 0x0000c20000047ab9 */ /* 0x000fe20000000a00 */
[----:B------:R-:W-:Y:S01]  /*6e70*/  BSSY B0, `(.L_x_379) ;  /* 0x0000023000007945 */ /* 0x000fe20003800000 */
[----:B------:R-:W-:Y:S02]  /*6e80*/  UIMAD UR4, UR6, UR4, URZ ;  /* 0x00000004060472a4 */ /* 0x000fe4000f8e023f */
[----:B------:R-:W-:Y:S02]  /*6e90*/  USHF.R.S32.HI UR7, URZ, 0x1f, UR13 ;  /* 0x0000001f3f077899 */ /* 0x000fe4000801140d */
[----:B------:R-:W-:-:S03]  /*6ea0*/  UIMAD UR5, UR12, UR5, UR4 ;  /* 0x000000050c0572a4 */ /* 0x000fc6000f8e0204 */
[----:B------:R-:W-:Y:S02]  /*6eb0*/  ULDC UR4, c[0x0][0x2f0] ;  /* 0x0000bc0000047ab9 */ /* 0x000fe40000000800 */
[----:B------:R-:W-:Y:S01]  /*6ec0*/  UIADD3 UR10, -UR10, UR4, URZ ;  /* 0x000000040a0a7290 */ /* 0x000fe2000fffe13f */
[----:B--2---:R-:W-:-:S04]  /*6ed0*/  SHF.R.S32.HI R0, RZ, 0x1f, R2 ;  /* 0x0000001fff007819 */ /* 0x004fc80000011402 */
[----:B------:R-:W-:-:S04]  /*6ee0*/  LEA.HI R0, R0, R2, RZ, 0x5 ;  /* 0x0000000200007211 */ /* 0x000fc800078f28ff */
[----:B------:R-:W-:Y:S02]  /*6ef0*/  LOP3.LUT R4, R0, 0x1fffffe0, RZ, 0xc0, !PT ;  /* 0x1fffffe000047812 */ /* 0x000fe400078ec0ff */
[----:B------:R-:W-:Y:S01]  /*6f00*/  SHF.R.S32.HI R6, RZ, 0x5, R0 ;  /* 0x00000005ff067819 */ /* 0x000fe20000011400 */
[----:B------:R-:W-:Y:S02]  /*6f10*/  IMAD.U32 R0, RZ, RZ, UR13 ;  /* 0x0000000dff007e24 */ /* 0x000fe4000f8e00ff */
[----:B------:R-:W-:Y:S01]  /*6f20*/  IMAD.IADD R4, R2, 0x1, -R4 ;  /* 0x0000000102047824 */ /* 0x000fe200078e0a04 */
[----:B------:R-:W-:Y:S01]  /*6f30*/  ISETP.GE.AND P2, PT, R6, UR10, PT ;  /* 0x0000000a06007c0c */ /* 0x000fe2000bf46270 */
[----:B------:R-:W-:Y:S01]  /*6f40*/  IMAD.U32 R2, RZ, RZ, UR14 ;  /* 0x0000000eff027e24 */ /* 0x000fe2000f8e00ff */
[----:B------:R-:W-:Y:S01]  /*6f50*/  SHF.R.S32.HI R7, RZ, 0x1f, R6 ;  /* 0x0000001fff077819 */ /* 0x000fe20000011406 */
[----:B------:R-:W-:-:S04]  /*6f60*/  IMAD.SHL.U32 R4, R4, 0x8, RZ ;  /* 0x0000000804047824 */ /* 0x000fc800078e00ff */
[----:B------:R-:W-:Y:S01]  /*6f70*/  IMAD.WIDE R2, R2, 0x40, R6 ;  /* 0x0000004002027825 */ /* 0x000fe200078e0206 */
[----:B------:R-:W-:Y:S02]  /*6f80*/  SHF.R.S32.HI R5, RZ, 0x1f, R4 ;  /* 0x0000001fff057819 */ /* 0x000fe40000011404 */
[----:B------:R-:W-:-:S03]  /*6f90*/  ISETP.GE.OR P0, PT, R4, c[0x0][0x2f4], P2 ;  /* 0x0000bd0004007a0c */ /* 0x000fc60001706670 */
[----:B------:R-:W-:-:S05]  /*6fa0*/  IMAD.WIDE.U32 R10, R10, c[0x0][0x308], R4 ;  /* 0x0000c2000a0a7a25 */ /* 0x000fca00078e0004 */
[----:B------:R-:W-:Y:S01]  /*6fb0*/  IADD3 R11, R11, UR5, RZ ;  /* 0x000000050b0b7c10 */ /* 0x000fe2000fffe0ff */
[----:B------:R-:W-:Y:S02]  /*6fc0*/  ULDC.64 UR4, c[0x0][0x310] ;  /* 0x0000c40000047ab9 */ /* 0x000fe40000000a00 */
[----:B------:R-:W-:Y:S02]  /*6fd0*/  UIMAD UR4, UR7, UR4, URZ ;  /* 0x00000004070472a4 */ /* 0x000fe4000f8e023f */
[----:B------:R-:W-:Y:S02]  /*6fe0*/  IMAD.WIDE.U32 R10, R0, c[0x0][0x310], R10 ;  /* 0x0000c400000a7a25 */ /* 0x000fe400078e000a */
[----:B------:R-:W-:-:S06]  /*6ff0*/  UIMAD UR4, UR13, UR5, UR4 ;  /* 0x000000050d0472a4 */ /* 0x000fcc000f8e0204 */
        /* <DEDUP_REMOVED lines=10> */
.L_x_380:
[----:B------:R-:W-:Y:S05]  /*70a0*/  BSYNC B0 ;  /* 0x0000000000007941 */ /* 0x000fea0003800000 */
.L_x_379:
        /* <DEDUP_REMOVED lines=17> */
.L_x_382:
[----:B------:R-:W-:Y:S05]  /*71c0*/  BSYNC B0 ;  /* 0x0000000000007941 */ /* 0x000fea0003800000 */
.L_x_381:
        /* <DEDUP_REMOVED lines=17> */
.L_x_384:
[----:B------:R-:W-:Y:S05]  /*72e0*/  BSYNC B0 ;  /* 0x0000000000007941 */ /* 0x000fea0003800000 */
.L_x_383:
        /* <DEDUP_REMOVED lines=16> */
.L_x_386:
[----:B------:R-:W-:Y:S05]  /*73f0*/  BSYNC B0 ;  /* 0x0000000000007941 */ /* 0x000fea0003800000 */
.L_x_385:
        /* <DEDUP_REMOVED lines=16> */
.L_x_388:
[----:B------:R-:W-:Y:S05]  /*7500*/  BSYNC B0 ;  /* 0x0000000000007941 */ /* 0x000fea0003800000 */
.L_x_387:
        /* <DEDUP_REMOVED lines=16> */
.L_x_390:
[----:B------:R-:W-:Y:S05]  /*7610*/  BSYNC B0 ;  /* 0x0000000000007941 */ /* 0x000fea0003800000 */
.L_x_389:
        /* <DEDUP_REMOVED lines=16> */
.L_x_392:
[----:B------:R-:W-:Y:S05]  /*7720*/  BSYNC B0 ;  /* 0x0000000000007941 */ /* 0x000fea0003800000 */
.L_x_391:
        /* <DEDUP_REMOVED lines=15> */
.L_x_394:
[----:B------:R-:W-:Y:S05]  /*7820*/  BSYNC B0 ;  /* 0x0000000000007941 */ /* 0x000fea0003800000 */
.L_x_393:
[----:B------:R-:W-:Y:S01]  /*7830*/  ULDC.64 UR4, c[0x0][0x338] ;  /* 0x0000ce0000047ab9 */ /* 0x000fe20000000a00 */
[----:B------:R-:W-:Y:S01]  /*7840*/  IMAD.U32 R8, RZ, RZ, UR12 ;  /* 0x0000000cff087e24 */ /* 0x000fe2000f8e00ff */
[----:B------:R-:W-:Y:S01]  /*7850*/  UIMAD UR4, UR6, UR4, URZ ;  /* 0x00000004060472a4 */ /* 0x000fe2000f8e023f */
[----:B------:R-:W-:Y:S01]  /*7860*/  ISETP.GE.OR P0, PT, R4, c[0x0][0x324], P2 ;  /* 0x0000c90004007a0c */ /* 0x000fe20001706670 */
[----:B------:R-:W-:Y:S01]  /*7870*/  BSSY B0, `(.L_x_395) ;  /* 0x0000013000007945 */ /* 0x000fe20003800000 */
[----:B------:R-:W-:Y:S01]  /*7880*/  IMAD.WIDE.U32 R8, R8, c[0x0][0x338], R4 ;  /* 0x0000ce0008087a25 */ /* 0x000fe200078e0004 */
[----:B------:R-:W-:Y:S01]  /*7890*/  UIMAD UR12, UR12, UR5, UR4 ;  /* 0x000000050c0c72a4 */ /* 0x000fe2000f8e0204 */
[----:B------:R-:W-:Y:S02]  /*78a0*/  MOV R0, UR13 ;  /* 0x0000000d00007c02 */ /* 0x000fe40008000f00 */
[----:B------:R-:W-:Y:S02]  /*78b0*/  ULDC.64 UR4, c[0x0][0x340] ;  /* 0x0000d00000047ab9 */ /* 0x000fe40000000a00 */
[----:B------:R-:W-:Y:S01]  /*78c0*/  UIMAD UR4, UR7, UR4, URZ ;  /* 0x00000004070472a4 */ /* 0x000fe2000f8e023f */
[----:B------:R-:W-:-:S03]  /*78d0*/  IADD3 R9, R9, UR12, RZ ;  /* 0x0000000c09097c10 */ /* 0x000fc6000fffe0ff */
[----:B------:R-:W-:Y:S02]  /*78e0*/  UIMAD UR4, UR13, UR5, UR4 ;  /* 0x000000050d0472a4 */ /* 0x000fe4000f8e0204 */
[----:B------:R-:W-:-:S05]  /*78f0*/  IMAD.WIDE.U32 R8, R0, c[0x0][0x340], R8 ;  /* 0x0000d00000087a25 */ /* 0x000fca00078e0008 */
[----:B--2---:R-:W-:Y:S01]  /*7900*/  IADD3 R7, R9, UR4, RZ ;  /* 0x0000000409077c10 */ /* 0x004fe2000fffe0ff */
        /* <DEDUP_REMOVED lines=9> */
.L_x_396:
[----:B------:R-:W-:Y:S05]  /*79a0*/  BSYNC B0 ;  /* 0x0000000000007941 */ /* 0x000fea0003800000 */
.L_x_395:
        /* <DEDUP_REMOVED lines=15> */
.L_x_398:
[----:B------:R-:W-:Y:S05]  /*7aa0*/  BSYNC B0 ;  /* 0x0000000000007941 */ /* 0x000fea0003800000 */
.L_x_397:
        /* <DEDUP_REMOVED lines=15> */
.L_x_400:
[----:B------:R-:W-:Y:S05]  /*7ba0*/  BSYNC B0 ;  /* 0x0000000000007941 */ /* 0x000fea0003800000 */
.L_x_399:
        /* <DEDUP_REMOVED lines=14> */
.L_x_402:
[----:B------:R-:W-:Y:S05]  /*7c90*/  BSYNC B0 ;  /* 0x0000000000007941 */ /* 0x000fea0003800000 */
.L_x_401:
        /* <DEDUP_REMOVED lines=14> */
.L_x_404:
[----:B------:R-:W-:Y:S05]  /*7d80*/  BSYNC B0 ;  /* 0x0000000000007941 */ /* 0x000fea0003800000 */
.L_x_403:
        /* <DEDUP_REMOVED lines=14> */
.L_x_406:
[----:B------:R-:W-:Y:S05]  /*7e70*/  BSYNC B0 ;  /* 0x0000000000007941 */ /* 0x000fea0003800000 */
.L_x_405:
        /* <DEDUP_REMOVED lines=14> */
.L_x_408:
[----:B------:R-:W-:Y:S05]  /*7f60*/  BSYNC B0 ;  /* 0x0000000000007941 */ /* 0x000fea0003800000 */
.L_x_407:
        /* <DEDUP_REMOVED lines=13> */
.L_x_409:
        /* <DEDUP_REMOVED lines=12> */
.L_x_1154:


//--------------------- .text._ZN7cutlass13device_kernelIN5flash19enable_sm80_to_sm89INS1_16FlashAttnBwdSm80INS1_25CollectiveMainloopBwdSm80ILi1ELi1EN4cute5tupleIJNS5_1CILi32EEENS7_ILi64EEENS7_ILi256EEEEEENS_6half_tEfNS_4arch4Sm80ELb1ELb0ELb0ELb0ELb0ELb0ELb0ELb0ELi2ELi2ELi2ELi1ELb1EEENS1_24CollectiveEpilogueBwdGQAISB_fSE_Li256ELb0ELb0EEENS1_25SingleTileBwdLPTSchedulerILb0ELi64ELb0EEEEEEEEEvNT_6ParamsE --------------------------
	.section	.text._ZN7cutlass13device_kernelIN5flash19enable_sm80_to_sm89INS1_16FlashAttnBwdSm80INS1_25CollectiveMainloopBwdSm80ILi1ELi1EN4cute5tupleIJNS5_1CILi32EEENS7_ILi64EEENS7_ILi256EEEEEENS_6half_tEfNS_4arch4Sm80ELb1ELb0ELb0ELb0ELb0ELb0ELb0ELb0ELi2ELi2ELi2ELi1ELb1EEENS1_24CollectiveEpilogueBwdGQAISB_fSE_Li256ELb0ELb0EEENS1_25SingleTileBwdLPTSchedulerILb0ELi64ELb0EEEEEEEEEvNT_6ParamsE,"ax",@progbits
	.sectioninfo	@"SHI_REGISTERS=255"
	.align	128
.text._ZN7cutlass13device_kernelIN5flash19enable_sm80_to_sm89INS1_16FlashAttnBwdSm80INS1_25CollectiveMainloopBwdSm80ILi1ELi1EN4cute5tupleIJNS5_1CILi32EEENS7_ILi64EEENS7_ILi256EEEEEENS_6half_tEfNS_4arch4Sm80ELb1ELb0ELb0ELb0ELb0ELb0ELb0ELb0ELi2ELi2ELi2ELi1ELb1EEENS1_24CollectiveEpilogueBwdGQAISB_fSE_Li256ELb0ELb0EEENS1_25SingleTileBwdLPTSchedulerILb0ELi64ELb0EEEEEEEEEvNT_6ParamsE:
        .type           _ZN7cutlass13device_kernelIN5flash19enable_sm80_to_sm89INS1_16FlashAttnBwdSm80INS1_25CollectiveMainloopBwdSm80ILi1ELi1EN4cute5tupleIJNS5_1CILi32EEENS7_ILi64EEENS7_ILi256EEEEEENS_6half_tEfNS_4arch4Sm80ELb1ELb0ELb0ELb0ELb0ELb0ELb0ELb0ELi2ELi2ELi2ELi1ELb1EEENS1_24CollectiveEpilogueBwdGQAISB_fSE_Li256ELb0ELb0EEENS1_25SingleTileBwdLPTSchedulerILb0ELi64ELb0EEEEEEEEEvNT_6ParamsE,@function
        .size           _ZN7cutlass13device_kernelIN5flash19enable_sm80_to_sm89INS1_16FlashAttnBwdSm80INS1_25CollectiveMainloopBwdSm80ILi1ELi1EN4cute5tupleIJNS5_1CILi32EEENS7_ILi64EEENS7_ILi256EEEEEENS_6half_tEfNS_4arch4Sm80ELb1ELb0ELb0ELb0ELb0ELb0ELb0ELb0ELi2ELi2ELi2ELi1ELb1EEENS1_24CollectiveEpilogueBwdGQAISB_fSE_Li256ELb0ELb0EEENS1_25SingleTileBwdLPTSchedulerILb0ELi64ELb0EEEEEEEEEvNT_6ParamsE,(.L_x_1155 - _ZN7cutlass13device_kernelIN5flash19enable_sm80_to_sm89INS1_16FlashAttnBwdSm80INS1_25CollectiveMainloopBwdSm80ILi1ELi1EN4cute5tupleIJNS5_1CILi32EEENS7_ILi64EEENS7_ILi256EEEEEENS_6half_tEfNS_4arch4Sm80ELb1ELb0ELb0ELb0ELb0ELb0ELb0ELb0ELi2ELi2ELi2ELi1ELb1EEENS1_24CollectiveEpilogueBwdGQAISB_fSE_Li256ELb0ELb0EEENS1_25SingleTileBwdLPTSchedulerILb0ELi64ELb0EEEEEEEEEvNT_6ParamsE)
        .other          _ZN7cutlass13device_kernelIN5flash19enable_sm80_to_sm89INS1_16FlashAttnBwdSm80INS1_25CollectiveMainloopBwdSm80ILi1ELi1EN4cute5tupleIJNS5_1CILi32EEENS7_ILi64EEENS7_ILi256EEEEEENS_6half_tEfNS_4arch4Sm80ELb1ELb0ELb0ELb0ELb0ELb0ELb0ELb0ELi2ELi2ELi2ELi1ELb1EEENS1_24CollectiveEpilogueBwdGQAISB_fSE_Li256ELb0ELb0EEENS1_25SingleTileBwdLPTSchedulerILb0ELi64ELb0EEEEEEEEEvNT_6ParamsE,@"STO_CUDA_ENTRY STV_DEFAULT"
_ZN7cutlass13device_kernelIN5flash19enable_sm80_to_sm89INS1_16FlashAttnBwdSm80INS1_25CollectiveMainloopBwdSm80ILi1ELi1EN4cute5tupleIJNS5_1CILi32EEENS7_ILi64EEENS7_ILi256EEEEEENS_6half_tEfNS_4arch4Sm80ELb1ELb0ELb0ELb0ELb0ELb0ELb0ELb0ELi2ELi2ELi2ELi1ELb1EEENS1_24CollectiveEpilogueBwdGQAISB_fSE_Li256ELb0ELb0EEENS1_25SingleTileBwdLPTSchedulerILb0ELi64ELb0EEEEEEEEEvNT_6ParamsE:
        /* <DEDUP_REMOVED lines=32> */
.L_x_411:
[----:B------:R-:W-:Y:S02]  /*0200*/  ULDC UR8, c[0x0][0x3b4] ;  /* 0x0000ed0000087ab9 */ /* 0x000fe40000000800 */
[----:B------:R-:W-:Y:S02]  /*0210*/  UISETP.NE.AND UP0, UPT, UR8, 0x1, UPT ;  /* 0x000000010800788c */ /* 0x000fe4000bf05270 */
[----:B------:R-:W-:Y:S02]  /*0220*/  ULDC.64 UR4, c[0x0][0x3b8] ;  /* 0x0000ee0000047ab9 */ /* 0x000fe40000000a00 */
[----:B------:R-:W-:Y:S02]  /*0230*/  UIMAD.WIDE.U32 UR10, UR7, UR4, URZ ;  /* 0x00000004070a72a5 */ /* 0x000fe4000f8e003f */
[----:B------:R-:W-:-:S05]  /*0240*/  UMOV UR14, UR7 ;  /* 0x00000007000e7c82 */ /* 0x000fca0008000000 */
[----:B------:R-:W-:-:S04]  /*0250*/  @UP0 USHF.R.U32.HI UR14, URZ, UR5, UR11 ;  /* 0x000000053f0e0299 */ /* 0x000fc8000801160b */
[----:B------:R-:W-:Y:S02]  /*0260*/  UIMAD UR8, UR14, UR8, URZ ;  /* 0x000000080e0872a4 */ /* 0x000fe4000f8e023f */
.L_x_412:
        /* <DEDUP_REMOVED lines=11> */
.L_x_410:
        /* <DEDUP_REMOVED lines=20> */
.L_x_414:
[----:B------:R-:W-:Y:S02]  /*0460*/  ULDC UR8, c[0x0][0x3b4] ;  /* 0x0000ed0000087ab9 */ /* 0x000fe40000000800 */
[----:B------:R-:W-:Y:S02]  /*0470*/  UISETP.NE.AND UP0, UPT, UR8, 0x1, UPT ;  /* 0x000000010800788c */ /* 0x000fe4000bf05270 */
[----:B------:R-:W-:Y:S02]  /*0480*/  ULDC.64 UR4, c[0x0][0x3b8] ;  /* 0x0000ee0000047ab9 */ /* 0x000fe40000000a00 */
[----:B------:R-:W-:Y:S02]  /*0490*/  UIMAD.WIDE.U32 UR10, UR7, UR4, URZ ;  /* 0x00000004070a72a5 */ /* 0x000fe4000f8e003f */
[----:B------:R-:W-:-:S05]  /*04a0*/  UMOV UR14, UR7 ;  /* 0x00000007000e7c82 */ /* 0x000fca0008000000 */
[----:B------:R-:W-:-:S04]  /*04b0*/  @UP0 USHF.R.U32.HI UR14, URZ, UR5, UR11 ;  /* 0x000000053f0e0299 */ /* 0x000fc8000801160b */
[----:B------:R-:W-:Y:S02]  /*04c0*/  UIMAD UR8, UR14, UR8, URZ ;  /* 0x000000080e0872a4 */ /* 0x000fe4000f8e023f */
.L_x_415:
        /* <DEDUP_REMOVED lines=10> */
.L_x_413:
        /* <DEDUP_REMOVED lines=16> */
[----:B------:R-:W-:Y:S01]  /*0670*/  UMOV UR7, 0x1f ;  /* 0x0000001f00077882 */ /* 0x000fe20000000000 */
[----:B------:R-:W-:Y:S01]  /*0680*/  CS2R R134, SRZ ;  /* 0x0000000000867805 */ /* 0x000fe2000001ff00 */
[----:B------:R-:W-:Y:S01]  /*0690*/  USHF.R.S32.HI UR4, URZ, 0x1f, UR5 ;  /* 0x0000001f3f047899 */ /* 0x000fe20008011405 */
[----:B------:R-:W-:Y:S01]  /*06a0*/  CS2R R132, SRZ ;  /* 0x0000000000847805 */ /* 0x000fe2000001ff00 */
[----:B------:R-:W-:Y:S01]  /*06b0*/  UIADD3 UR7, UR7, UR6, URZ ;  /* 0x0000000607077290 */ /* 0x000fe2000fffe03f */
[----:B------:R-:W-:Y:S01]  /*06c0*/  CS2R R126, SRZ ;  /* 0x00000000007e7805 */ /* 0x000fe2000001ff00 */
[----:B------:R-:W-:Y:S01]  /*06d0*/  ULEA.HI UR18, UR4, UR5, URZ, 0x5 ;  /* 0x0000000504127291 */ /* 0x000fe2000f8f283f */
[----:B------:R-:W-:Y:S01]  /*06e0*/  CS2R R124, SRZ ;  /* 0x00000000007c7805 */ /* 0x000fe2000001ff00 */
[----:B------:R-:W-:Y:S01]  /*06f0*/  USHF.R.S32.HI UR4, URZ, 0x1f, UR7 ;  /* 0x0000001f3f047899 */ /* 0x000fe20008011407 */
[----:B------:R-:W-:Y:S01]  /*0700*/  CS2R R130, SRZ ;  /* 0x0000000000827805 */ /* 0x000fe2000001ff00 */
[----:B------:R-:W-:Y:S01]  /*0710*/  USHF.R.S32.HI UR18, URZ, 0x5, UR18 ;  /* 0x000000053f127899 */ /* 0x000fe20008011412 */
[----:B------:R-:W-:Y:S01]  /*0720*/  CS2R R128, SRZ ;  /* 0x0000000000807805 */ /* 0x000fe2000001ff00 */
[----:B------:R-:W-:Y:S01]  /*0730*/  ULEA.HI UR4, UR4, UR7, URZ, 0x5 ;  /* 0x0000000704047291 */ /* 0x000fe2000f8f283f */
[----:B------:R-:W-:Y:S01]  /*0740*/  CS2R R122, SRZ ;  /* 0x00000000007a7805 */ /* 0x000fe2000001ff00 */
[----:B------:R-:W-:Y:S01]  /*0750*/  UISETP.LT.AND UP0, UPT, URZ, UR18, UPT ;  /* 0x000000123f00728c */ /* 0x000fe2000bf01270 */
[----:B------:R-:W-:Y:S01]  /*0760*/  CS2R R120, SRZ ;  /* 0x0000000000787805 */ /* 0x000fe2000001ff00 */
[----:B------:R-:W-:Y:S01]  /*0770*/  USHF.R.S32.HI UR11, URZ, 0x5, UR4 ;  /* 0x000000053f0b7899 */ /* 0x000fe20008011404 */
[----:B------:R-:W-:Y:S01]  /*0780*/  CS2R R118, SRZ ;  /* 0x0000000000767805 */ /* 0x000fe2000001ff00 */
[----:B------:R-:W-:Y:S01]  /*0790*/  USEL UR18, URZ, UR18, !UP0 ;  /* 0x000000123f127287 */ /* 0x000fe2000c000000 */
[----:B------:R-:W-:Y:S01]  /*07a0*/  CS2R R116, SRZ ;  /* 0x0000000000747805 */ /* 0x000fe2000001ff00 */
[----:B------:R-:W-:Y:S01]  /*07b0*/  ULDC.64 UR16, c[0x0][0x118] ;  /* 0x0000460000107ab9 */ /* 0x000fe20000000a00 */
        /* <DEDUP_REMOVED lines=111> */
[----:B------:R-:W-:Y:S01]  /*0eb0*/  USHF.R.S32.HI UR20, URZ, 0x1f, UR18 ;  /* 0x0000001f3f147899 */ /* 0x000fe20008011412 */
        /* <DEDUP_REMOVED lines=12> */
[----:B------:R-:W-:Y:S01]  /*0f80*/  UMOV UR21, 0x5 ;  /* 0x0000000500157882 */ /* 0x000fe20000000000 */
[----:B------:R-:W-:Y:S01]  /*0f90*/  IMAD.IADD R11, R7, 0x1, R0 ;  /* 0x00000001070b7824 */ /* 0x000fe200078e0200 */
[----:B------:R-:W-:Y:S01]  /*0fa0*/  ULDC.64 UR4, c[0x0][0x1e8] ;  /* 0x00007a0000047ab9 */ /* 0x000fe20000000a00 */
[----:B------:R-:W-:Y:S01]  /*0fb0*/  IMAD.SHL.U32 R0, R10, 0x40, RZ ;  /* 0x000000400a007824 */ /* 0x000fe200078e00ff */
[----:B------:R-:W-:Y:S01]  /*0fc0*/  UIMAD UR4, UR8, UR4, URZ ;  /* 0x00000004080472a4 */ /* 0x000fe2000f8e023f */
[----:B------:R-:W-:Y:S01]  /*0fd0*/  IMAD.MOV.U32 R8, RZ, RZ, R4 ;  /* 0x000000ffff087224 */ /* 0x000fe200078e0004 */
[----:B------:R-:W-:Y:S01]  /*0fe0*/  CS2R R146, SRZ ;  /* 0x0000000000927805 */ /* 0x000fe2000001ff00 */
        /* <DEDUP_REMOVED lines=59> */
[----:B------:R-:W-:Y:S01]  /*13a0*/  ULDC.64 UR4, c[0x0][0x188] ;  /* 0x0000620000047ab9 */ /* 0x000fe20000000a00 */
[----:B------:R-:W-:Y:S01]  /*13b0*/  IMAD.SHL.U32 R19, R0, 0x2, RZ ;  /* 0x0000000200137824 */ /* 0x000fe200078e00ff */
[----:B------:R-:W-:Y:S01]  /*13c0*/  UIADD3 UR15, -UR10, UR15, URZ ;  /* 0x0000000f0a0f7290 */ /* 0x000fe2000fffe13f */
        /* <DEDUP_REMOVED lines=16> */
[----:B------:R2:W-:Y:S01]  /*14d0*/  STL [R1+0x6c], R40 ;  /* 0x00006c2801007387 */ /* 0x0005e20000100800 */
[----:B------:R-:W-:Y:S01]  /*14e0*/  ISETP.GE.AND P4, PT, R17, c[0x0][0x1cc], PT ;  /* 0x0000730011007a0c */ /* 0x000fe20003f86270 */
[----:B------:R-:W-:Y:S01]  /*14f0*/  UIMAD UR22, UR20, UR4, URZ ;  /* 0x00000004141672a4 */ /* 0x000fe2000f8e023f */
[----:B------:R-:W-:Y:S01]  /*1500*/  IMAD.SHL.U32 R26, R26, 0x2, RZ ;  /* 0x000000021a1a7824 */ /* 0x000fe200078e00ff */
[----:B------:R-:W-:Y:S01]  /*1510*/  UIMAD.WIDE.U32 UR24, UR18, UR4, URZ ;  /* 0x00000004121872a5 */ /* 0x000fe2000f8e003f */
[----:B------:R-:W-:Y:S01]  /*1520*/  IMAD.MOV.U32 R148, RZ, RZ, 0x20 ;  /* 0x00000020ff947424 */ /* 0x000fe200078e00ff */
[----:B------:R-:W-:Y:S01]  /*1530*/  UIMAD UR22, UR18, UR5, UR22 ;  /* 0x00000005121672a4 */ /* 0x000fe2000f8e0216 */
[----:B------:R-:W-:Y:S01]  /*1540*/  CS2R R118, SRZ ;  /* 0x0000000000767805 */ /* 0x000fe2000001ff00 */
[----:B------:R-:W-:Y:S01]  /*1550*/  ULDC.64 UR6, c[0x0][0x208] ;  /* 0x0000820000067ab9 */ /* 0x000fe20000000a00 */
[----:B------:R-:W-:Y:S01]  /*1560*/  CS2R R116, SRZ ;  /* 0x0000000000747805 */ /* 0x000fe2000001ff00 */
[----:B------:R-:W-:Y:S01]  /*1570*/  UIADD3 UR22, UR25, UR22, URZ ;  /* 0x0000001619167290 */ /* 0x000fe2000fffe03f */
[----:B------:R-:W-:Y:S01]  /*1580*/  CS2R R114, SRZ ;  /* 0x0000000000727805 */ /* 0x000fe2000001ff00 */
        /* <DEDUP_REMOVED lines=13> */
[----:B------:R-:W-:Y:S01]  /*1660*/  LEA R8, P0, R0, R4, 0x6 ;  /* 0x0000000400087211 */ /* 0x000fe200078030ff */
[----:B--2---:R-:W-:Y:S01]  /*1670*/  IMAD.WIDE.U32 R40, R18, c[0x0][0x188], R10 ;  /* 0x0000620012287a25 */ /* 0x004fe200078e000a */
[C---:B------:R-:W-:Y:S01]  /*1680*/  LEA R10, P1, R3.reuse, R6, 0x6 ;  /* 0x00000006030a7211 */ /* 0x040fe200078230ff */
[----:B------:R-:W-:Y:S01]  /*1690*/  USHF.L.U64.HI UR7, UR6, UR21, UR7 ;  /* 0x0000001506077299 */ /* 0x000fe20008010207 */
[----:B------:R-:W-:Y:S01]  /*16a0*/  LEA.HI.X R9, R0, R5, R9, 0x6, P0 ;  /* 0x0000000500097211 */ /* 0x000fe200000f3409 */
[----:B------:R-:W-:Y:S01]  /*16b0*/  IMAD.MOV.U32 R11, RZ, RZ, c[0x0][0x1dc] ;  /* 0x00007700ff0b7624 */ /* 0x000fe200078e00ff */
[----:B------:R-:W-:Y:S01]  /*16c0*/  IADD3 R0, -R38, UR15, RZ ;  /* 0x0000000f26007c10 */ /* 0x000fe2000fffe1ff */
[----:B------:R-:W-:Y:S01]  /*16d0*/  IMAD.U32 R13, RZ, RZ, UR25 ;  /* 0x00000019ff0d7e24 */ /* 0x000fe2000f8e00ff */
[----:B------:R-:W-:Y:S01]  /*16e0*/  IADD3 R18, R2, 0x80, RZ ;  /* 0x0000008002127810 */ /* 0x000fe20007ffe0ff */
[----:B------:R-:W-:Y:S01]  /*16f0*/  IMAD.U32 R16, RZ, RZ, UR22 ;  /* 0x00000016ff107e24 */ /* 0x000fe2000f8e00ff */
[----:B------:R-:W-:Y:S01]  /*1700*/  LEA.HI.X R11, R3, R7, R11, 0x6, P1 ;  /* 0x00000007030b7211 */ /* 0x000fe200008f340b */
[----:B------:R-:W-:Y:S01]  /*1710*/  IMAD.U32 R3, RZ, RZ, UR13 ;  /* 0x0000000dff037e24 */ /* 0x000fe2000f8e00ff */
[C---:B------:R-:W-:Y:S01]  /*1720*/  ISETP.LT.OR P1, PT, R0.reuse, 0x1, P6 ;  /* 0x000000010000780c */ /* 0x040fe20003721670 */
[----:B------:R1:W-:Y:S01]  /*1730*/  STL.64 [R1+0xa0], R40 ;  /* 0x0000a02801007387 */ /* 0x0003e20000100a00 */
[----:B------:R-:W-:Y:S01]  /*1740*/  ISETP.LT.OR P0, PT, R0, 0x1, P4 ;  /* 0x000000010000780c */ /* 0x000fe20002701670 */
[----:B------:R-:W-:Y:S01]  /*1750*/  UIMAD UR4, UR13, UR5, UR4 ;  /* 0x000000050d0472a4 */ /* 0x000fe2000f8e0204 */
[----:B------:R-:W-:Y:S01]  /*1760*/  ISETP.GE.AND P5, PT, R18, c[0x0][0x1cc], PT ;  /* 0x0000730012007a0c */ /* 0x000fe20003fa6270 */
[----:B------:R-:W-:Y:S01]  /*1770*/  USHF.L.U32 UR6, UR6, 0x5, URZ ;  /* 0x0000000506067899 */ /* 0x000fe2000800063f */
[----:B------:R-:W-:Y:S01]  /*1780*/  IADD3 R42, R41, UR19, RZ ;  /* 0x00000013292a7c10 */ /* 0x000fe2000fffe0ff */
[----:B------:R-:W-:Y:S01]  /*1790*/  UIMAD UR7, UR7, UR18, URZ ;  /* 0x00000012070772a4 */ /* 0x000fe2000f8e023f */
[C---:B------:R-:W-:Y:S01]  /*17a0*/  ISETP.LT.OR P3, PT, R0.reuse, 0x1, P5 ;  /* 0x000000010000780c */ /* 0x040fe20002f61670 */
[----:B------:R-:W-:Y:S01]  /*17b0*/  USHF.L.U32 UR19, UR18, 0x5, URZ ;  /* 0x0000000512137899 */ /* 0x000fe2000800063f */
[C---:B------:R-:W-:Y:S01]  /*17c0*/  ISETP.LT.OR P4, PT, R0.reuse, 0x21, P4 ;  /* 0x000000210000780c */ /* 0x040fe20002781670 */
        /* <DEDUP_REMOVED lines=9> */
[C---:B------:R-:W-:Y:S01]  /*1860*/  ISETP.LT.OR P1, PT, R0.reuse, 0x1, P2 ;  /* 0x000000010000780c */ /* 0x040fe20001721670 */
[----:B------:R-:W-:Y:S01]  /*1870*/  UIADD3 UR20, -UR19, UR20, URZ ;  /* 0x0000001413147290 */ /* 0x000fe2000fffe13f */
[----:B------:R-:W-:Y:S01]  /*1880*/  ISETP.LT.OR P2, PT, R0, 0x21, P2 ;  /* 0x000000210000780c */ /* 0x000fe20001741670 */
[----:B------:R2:W-:Y:S01]  /*1890*/  LDGSTS.E.BYPASS.LTC128B.128 [R26+0xa080], [R6.64+0x80], !P0 ;  /* 0x0a080080061a7fae */ /* 0x0005e2000c101d50 */
[C---:B------:R-:W-:Y:S01]  /*18a0*/  LEA R13, P0, R12.reuse, R40, 0x5 ;  /* 0x000000280c0d7211 */ /* 0x040fe200078028ff */
[----:B------:R-:W-:Y:S01]  /*18b0*/  CS2R R108, SRZ ;  /* 0x00000000006c7805 */ /* 0x000fe2000001ff00 */
[----:B------:R-:W-:Y:S01]  /*18c0*/  CS2R R106, SRZ ;  /* 0x00000000006a7805 */ /* 0x000fe2000001ff00 */
[----:B------:R2:W-:Y:S01]  /*18d0*/  LDGSTS.E.BYPASS.LTC128B.128 [R26+0xc080], [R6.64+0x100], !P3 ;  /* 0x0c080100061a7fae */ /* 0x0005e2000d901d50 */
[----:B------:R-:W-:Y:S01]  /*18e0*/  LEA.HI.X R12, R12, R42, R16, 0x5, P0 ;  /* 0x0000002a0c0c7211 */ /* 0x000fe200000f2c10 */
[----:B------:R-:W-:Y:S01]  /*18f0*/  CS2R R104, SRZ ;  /* 0x0000000000687805 */ /* 0x000fe2000001ff00 */
[C---:B------:R-:W-:Y:S01]  /*1900*/  ISETP.LT.OR P0, PT, R0.reuse, 0x21, P6 ;  /* 0x000000210000780c */ /* 0x040fe20003701670 */
[----:B-1----:R-:W-:Y:S01]  /*1910*/  IMAD.WIDE.U32 R40, R3, c[0x0][0x218], R14 ;  /* 0x0000860003287a25 */ /* 0x002fe200078e000e */
[----:B------:R-:W-:Y:S01]  /*1920*/  ISETP.LT.OR P3, PT, R0, 0x21, P5 ;  /* 0x000000210000780c */ /* 0x000fe20002f61670 */
[----:B------:R2:W-:Y:S01]  /*1930*/  LDGSTS.E.BYPASS.LTC128B.128 [R26+0xe080], [R6.64+0x180], !P1 ;  /* 0x0e080180061a7fae */ /* 0x0005e2000c901d50 */
[----:B------:R-:W-:Y:S01]  /*1940*/  ISETP.GE.AND P1, PT, R2, c[0x0][0x19c], PT ;  /* 0x0000670002007a0c */ /* 0x000fe20003f26270 */
[----:B------:R-:W-:Y:S01]  /*1950*/  IMAD.MOV.U32 R14, RZ, RZ, R40 ;  /* 0x000000ffff0e7224 */ /* 0x000fe200078e0028 */
[----:B------:R-:W-:Y:S01]  /*1960*/  ISETP.GE.AND P5, PT, R17, c[0x0][0x19c], PT ;  /* 0x0000670011007a0c */ /* 0x000fe20003fa6270 */
[----:B------:R-:W-:Y:S01]  /*1970*/  STL [R1+0xbc], R42 ;  /* 0x0000bc2a01007387 */ /* 0x000fe20000100800 */
[----:B------:R-:W-:Y:S01]  /*1980*/  IADD3 R15, R41, UR4, RZ ;  /* 0x00000004290f7c10 */ /* 0x000fe2000fffe0ff */
[----:B------:R-:W-:Y:S01]  /*1990*/  ULDC.64 UR4, c[0x0][0x288] ;  /* 0x0000a20000047ab9 */ /* 0x000fe20000000a00 */
[----:B------:R-:W-:Y:S01]  /*19a0*/  CS2R R102, SRZ ;  /* 0x0000000000667805 */ /* 0x000fe2000001ff00 */
[----:B------:R-:W-:Y:S01]  /*19b0*/  STL.64 [R1+0x98], R40 ;  /* 0x0000982801007387 */ /* 0x000fe20000100a00 */
[----:B------:R-:W-:Y:S01]  /*19c0*/  UIMAD UR4, UR9, UR4, URZ ;  /* 0x00000004090472a4 */ /* 0x000fe2000f8e023f */
[----:B------:R-:W-:Y:S01]  /*19d0*/  CS2R R100, SRZ ;  /* 0x0000000000647805 */ /* 0x000fe2000001ff00 */
[----:B------:R-:W-:Y:S01]  /*19e0*/  CS2R R98, SRZ ;  /* 0x0000000000627805 */ /* 0x000fe2000001ff00 */
[----:B------:R1:W-:Y:S01]  /*19f0*/  LDGSTS.E.BYPASS.LTC128B.128 [R26+0x9080], [R10.64], !P0 ;  /* 0x090800000a1a7fae */ /* 0x0003e2000c101d50 */
[C---:B------:R-:W-:Y:S01]  /*1a00*/  ISETP.LT.OR P0, PT, R0.reuse, 0x1, P1 ;  /* 0x000000010000780c */ /* 0x040fe20000f01670 */
[----:B------:R-:W-:Y:S01]  /*1a10*/  UIMAD UR4, UR12, UR5, UR4 ;  /* 0x000000050c0472a4 */ /* 0x000fe2000f8e0204 */
[----:B------:R-:W-:Y:S01]  /*1a20*/  CS2R R96, SRZ ;  /* 0x0000000000607805 */ /* 0x000fe2000001ff00 */
[----:B------:R1:W-:Y:S01]  /*1a30*/  LDGSTS.E.BYPASS.LTC128B.128 [R26+0xb080], [R10.64+0x80], !P4 ;  /* 0x0b0800800a1a7fae */ /* 0x0003e2000e101d50 */
[C---:B------:R-:W-:Y:S01]  /*1a40*/  ISETP.LT.OR P4, PT, R0.reuse, 0x1, P5 ;  /* 0x000000010000780c */ /* 0x040fe20002f81670 */
[----:B------:R-:W-:Y:S01]  /*1a50*/  CS2R R94, SRZ ;  /* 0x00000000005e7805 */ /* 0x000fe2000001ff00 */
[----:B------:R-:W-:Y:S01]  /*1a60*/  ISETP.LT.OR P5, PT, R0, 0x21, P5 ;  /* 0x000000210000780c */ /* 0x000fe20002fa1670 */
[----:B------:R1:W-:Y:S01]  /*1a70*/  LDGSTS.E.BYPASS.LTC128B.128 [R26+0xd080], [R10.64+0x100], !P3 ;  /* 0x0d0801000a1a7fae */ /* 0x0003e2000d901d50 */
[----:B------:R-:W-:Y:S01]  /*1a80*/  ISETP.GE.AND P3, PT, R18, c[0x0][0x19c], PT ;  /* 0x0000670012007a0c */ /* 0x000fe20003f66270 */
[----:B------:R-:W-:Y:S01]  /*1a90*/  CS2R R92, SRZ ;  /* 0x00000000005c7805 */ /* 0x000fe2000001ff00 */
[----:B------:R-:W-:Y:S01]  /*1aa0*/  CS2R R90, SRZ ;  /* 0x00000000005a7805 */ /* 0x000fe2000001ff00 */
[----:B------:R1:W-:Y:S01]  /*1ab0*/  LDGSTS.E.BYPASS.LTC128B.128 [R26+0xf080], [R10.64+0x180], !P2 ;  /* 0x0f0801800a1a7fae */ /* 0x0003e2000d101d50 */
[----:B------:R-:W-:Y:S01]  /*1ac0*/  ISETP.GE.AND P2, PT, R19, c[0x0][0x19c], PT ;  /* 0x0000670013007a0c */ /* 0x000fe20003f46270 */
[----:B------:R-:W-:Y:S01]  /*1ad0*/  CS2R R88, SRZ ;  /* 0x0000000000587805 */ /* 0x000fe2000001ff00 */
[----:B--2---:R-:W-:Y:S01]  /*1ae0*/  IMAD.U32 R6, RZ, RZ, UR6 ;  /* 0x00000006ff067e24 */ /* 0x004fe2000f8e00ff */
[----:B------:R-:W0:Y:S01]  /*1af0*/  LDGDEPBAR ;  /* 0x00000000000079af */ /* 0x000e220000000000 */
[----:B------:R-:W-:Y:S01]  /*1b00*/  ISETP.LT.OR P6, PT, R0, 0x1, P3 ;  /* 0x000000010000780c */ /* 0x000fe20001fc1670 */
[----:B------:R-:W-:Y:S01]  /*1b10*/  CS2R R86, SRZ ;  /* 0x0000000000567805 */ /* 0x000fe2000001ff00 */
[----:B------:R-:W-:Y:S01]  /*1b20*/  IMAD.WIDE.U32 R6, R6, UR18, R14 ;  /* 0x0000001206067c25 */ /* 0x000fe2000f8e000e */
[----:B------:R2:W-:Y:S01]  /*1b30*/  LDGSTS.E.BYPASS.LTC128B.128 [R26+0x80], [R4.64], !P0 ;  /* 0x00080000041a7fae */ /* 0x0005e2000c101d50 */
[C---:B------:R-:W-:Y:S01]  /*1b40*/  ISETP.LT.OR P3, PT, R0.reuse, 0x21, P3 ;  /* 0x000000210000780c */ /* 0x040fe20001f61670 */
[----:B------:R-:W-:Y:S01]  /*1b50*/  CS2R R84, SRZ ;  /* 0x0000000000547805 */ /* 0x000fe2000001ff00 */
[----:B------:R-:W-:Y:S01]  /*1b60*/  CS2R R82, SRZ ;  /* 0x0000000000527805 */ /* 0x000fe2000001ff00 */
[----:B------:R-:W-:Y:S01]  /*1b70*/  IADD3 R3, R7, UR7, RZ ;  /* 0x0000000707037c10 */ /* 0x000fe2000fffe0ff */
[----:B------:R2:W-:Y:S01]  /*1b80*/  LDGSTS.E.BYPASS.LTC128B.128 [R26+0x2080], [R4.64+0x80], !P4 ;  /* 0x02080080041a7fae */ /* 0x0005e2000e101d50 */
[C---:B------:R-:W-:Y:S01]  /*1b90*/  ISETP.LT.OR P4, PT, R0.reuse, 0x1, P2 ;  /* 0x000000010000780c */ /* 0x040fe20001781670 */
[----:B------:R-:W-:Y:S01]  /*1ba0*/  ULDC.64 UR6, c[0x0][0x270] ;  /* 0x00009c0000067ab9 */ /* 0x000fe20000000a00 */
[----:B------:R-:W-:Y:S01]  /*1bb0*/  ISETP.LT.OR P2, PT, R0, 0x21, P2 ;  /* 0x000000210000780c */ /* 0x000fe20001741670 */
[----:B------:R3:W-:Y:S01]  /*1bc0*/  STL.64 [R1+0x80], R14 ;  /* 0x0000800e01007387 */ /* 0x0007e20000100a00 */
[----:B------:R-:W-:Y:S01]  /*1bd0*/  UIMAD UR6, UR9, UR6, URZ ;  /* 0x00000006090672a4 */ /* 0x000fe2000f8e023f */
[----:B------:R-:W-:Y:S01]  /*1be0*/  CS2R R80, SRZ ;  /* 0x0000000000507805 */ /* 0x000fe2000001ff00 */
[----:B------:R-:W-:Y:S01]  /*1bf0*/  CS2R R78, SRZ ;  /* 0x00000000004e7805 */ /* 0x000fe2000001ff00 */
[----:B------:R2:W-:Y:S01]  /*1c00*/  LDGSTS.E.BYPASS.LTC128B.128 [R26+0x4080], [R4.64+0x100], !P6 ;  /* 0x04080100041a7fae */ /* 0x0005e2000f101d50 */
[----:B------:R-:W-:Y:S01]  /*1c10*/  UIMAD UR6, UR12, UR7, UR6 ;  /* 0x000000070c0672a4 */ /* 0x000fe2000f8e0206 */
[----:B------:R-:W-:Y:S01]  /*1c20*/  CS2R R76, SRZ ;  /* 0x00000000004c7805 */ /* 0x000fe2000001ff00 */
[----:B------:R-:W-:Y:S01]  /*1c30*/  CS2R R74, SRZ ;  /* 0x00000000004a7805 */ /* 0x000fe2000001ff00 */
[----:B------:R-:W-:Y:S01]  /*1c40*/  CS2R R72, SRZ ;  /* 0x0000000000487805 */ /* 0x000fe2000001ff00 */
[----:B------:R-:W-:Y:S01]  /*1c50*/  CS2R R70, SRZ ;  /* 0x0000000000467805 */ /* 0x000fe2000001ff00 */
[----:B-1----:R-:W-:Y:S01]  /*1c60*/  LEA R10, P0, R6, c[0x0][0x1f0], 0x1 ;  /* 0x00007c00060a7a11 */ /* 0x002fe200078008ff */
[----:B------:R2:W-:Y:S01]  /*1c70*/  LDGSTS.E.BYPASS.LTC128B.128 [R26+0x6080], [R4.64+0x180], !P4 ;  /* 0x06080180041a7fae */ /* 0x0005e2000e101d50 */
[----:B------:R-:W-:Y:S01]  /*1c80*/  LOP3.LUT P4, RZ, R20, 0x4, RZ, 0xc0, !PT ;  /* 0x0000000414ff7812 */ /* 0x000fe2000788c0ff */
[----:B------:R-:W-:Y:S01]  /*1c90*/  CS2R R68, SRZ ;  /* 0x0000000000447805 */ /* 0x000fe2000001ff00 */
[----:B------:R-:W-:Y:S01]  /*1ca0*/  LEA.HI.X R11, R6, c[0x0][0x1f4], R3, 0x1, P0 ;  /* 0x00007d00060b7a11 */ /* 0x000fe200000f0c03 */
[----:B------:R-:W-:Y:S01]  /*1cb0*/  IMAD R3, R22, 0x800, R23 ;  /* 0x0000080016037824 */ /* 0x000fe200078e0217 */
[----:B------:R-:W-:Y:S01]  /*1cc0*/  ISETP.LT.OR P0, PT, R0, 0x21, P1 ;  /* 0x000000210000780c */ /* 0x000fe20000f01670 */
[----:B------:R-:W-:Y:S01]  /*1cd0*/  IMAD.SHL.U32 R0, R20, 0x40, RZ ;  /* 0x0000004014007824 */ /* 0x000fe200078e00ff */
[C---:B------:R-:W-:Y:S01]  /*1ce0*/  LEA R6, P1, R13.reuse, c[0x0][0x160], 0x1 ;  /* 0x000058000d067a11 */ /* 0x040fe200078208ff */
[----:B------:R-:W-:Y:S01]  /*1cf0*/  CS2R R66, SRZ ;  /* 0x0000000000427805 */ /* 0x000fe2000001ff00 */
[----:B------:R-:W-:Y:S01]  /*1d00*/  CS2R R64, SRZ ;  /* 0x0000000000407805 */ /* 0x000fe2000001ff00 */
[----:B------:R-:W-:Y:S01]  /*1d10*/  CS2R R62, SRZ ;  /* 0x00000000003e7805 */ /* 0x000fe2000001ff00 */
[----:B------:R-:W-:Y:S01]  /*1d20*/  LEA.HI.X R7, R13, c[0x0][0x164], R12, 0x1, P1 ;  /* 0x000059000d077a11 */ /* 0x000fe200008f0c0c */
[----:B------:R-:W-:Y:S01]  /*1d30*/  CS2R R60, SRZ ;  /* 0x00000000003c7805 */ /* 0x000fe2000001ff00 */
[----:B------:R-:W-:Y:S01]  /*1d40*/  LOP3.LUT R12, R0, 0x1c0, RZ, 0xc0, !PT ;  /* 0x000001c0000c7812 */ /* 0x000fe200078ec0ff */
[----:B------:R-:W-:Y:S01]  /*1d50*/  CS2R R58, SRZ ;  /* 0x00000000003a7805 */ /* 0x000fe2000001ff00 */
[----:B------:R-:W-:Y:S01]  /*1d60*/  LOP3.LUT P1, RZ, R20, 0x2, RZ, 0xc0, !PT ;  /* 0x0000000214ff7812 */ /* 0x000fe2000782c0ff */
[----:B------:R-:W-:Y:S01]  /*1d70*/  CS2R R56, SRZ ;  /* 0x0000000000387805 */ /* 0x000fe2000001ff00 */
[----:B------:R-:W-:Y:S01]  /*1d80*/  LOP3.LUT R0, R12, 0x8, R35, 0xf8, !PT ;  /* 0x000000080c007812 */ /* 0x000fe200078ef823 */
[----:B------:R1:W-:Y:S01]  /*1d90*/  LDGSTS.E.BYPASS.LTC128B.128 [R26+0x1080], [R8.64], !P0 ;  /* 0x01080000081a7fae */ /* 0x0003e2000c101d50 */
[----:B------:R-:W-:Y:S01]  /*1da0*/  SHF.R.U32.HI R13, RZ, 0x3, R12 ;  /* 0x00000003ff0d7819 */ /* 0x000fe2000001160c */
[----:B------:R-:W-:Y:S01]  /*1db0*/  CS2R R54, SRZ ;  /* 0x0000000000367805 */ /* 0x000fe2000001ff00 */
[----:B------:R-:W-:Y:S01]  /*1dc0*/  ISETP.LT.AND P0, PT, R38, UR20, PT ;  /* 0x0000001426007c0c */ /* 0x000fe2000bf01270 */
[----:B------:R1:W-:Y:S01]  /*1dd0*/  LDGSTS.E.BYPASS.LTC128B.128 [R26+0x3080], [R8.64+0x80], !P5 ;  /* 0x03080080081a7fae */ /* 0x0003e2000e901d50 */
[----:B------:R-:W-:Y:S01]  /*1de0*/  LOP3.LUT R0, R0, R13, RZ, 0x3c, !PT ;  /* 0x0000000d00007212 */ /* 0x000fe200078e3cff */
[----:B------:R-:W-:Y:S01]  /*1df0*/  CS2R R52, SRZ ;  /* 0x0000000000347805 */ /* 0x000fe2000001ff00 */
[C---:B------:R-:W-:Y:S01]  /*1e00*/  ISETP.GE.OR P5, PT, R2.reuse, c[0x0][0x16c], !P0 ;  /* 0x00005b0002007a0c */ /* 0x040fe200047a6670 */
[----:B------:R1:W-:Y:S01]  /*1e10*/  LDGSTS.E.BYPASS.LTC128B.128 [R26+0x5080], [R8.64+0x100], !P3 ;  /* 0x05080100081a7fae */ /* 0x0003e2000d901d50 */
[C---:B------:R-:W-:Y:S01]  /*1e20*/  ISETP.GE.AND P3, PT, R2.reuse, c[0x0][0x1fc], PT ;  /* 0x00007f0002007a0c */ /* 0x040fe20003f66270 */
[----:B--2---:R-:W-:Y:S01]  /*1e30*/  IMAD.MOV.U32 R4, RZ, RZ, R30 ;  /* 0x000000ffff047224 */ /* 0x004fe200078e001e */
[C---:B------:R-:W-:Y:S01]  /*1e40*/  ISETP.GE.OR P6, PT, R2.reuse, c[0x0][0x1fc], !P0 ;  /* 0x00007f0002007a0c */ /* 0x040fe200047c6670 */
[----:B------:R1:W-:Y:S01]  /*1e50*/  LDGSTS.E.BYPASS.LTC128B.128 [R26+0x7080], [R8.64+0x180], !P2 ;  /* 0x07080180081a7fae */ /* 0x0003e2000d101d50 */
[----:B------:R-:W-:Y:S01]  /*1e60*/  ISETP.GE.AND P2, PT, R2, c[0x0][0x16c], PT ;  /* 0x00005b0002007a0c */ /* 0x000fe20003f46270 */
[----:B------:R-:W-:Y:S01]  /*1e70*/  IMAD.IADD R2, R3, 0x1, R0 ;  /* 0x0000000103027824 */ /* 0x000fe200078e0200 */
[----:B------:R-:W-:Y:S01]  /*1e80*/  SHF.R.S32.HI R0, RZ, 0x1f, R21 ;  /* 0x0000001fff007819 */ /* 0x000fe20000011415 */
[----:B------:R-:W0:Y:S01]  /*1e90*/  LDGDEPBAR ;  /* 0x00000000000079af */ /* 0x000e220000000000 */
[----:B------:R-:W-:Y:S01]  /*1ea0*/  IMAD.MOV.U32 R3, RZ, RZ, 0x40 ;  /* 0x00000040ff037424 */ /* 0x000fe200078e00ff */
[----:B------:R-:W-:Y:S01]  /*1eb0*/  IADD3 R5, R31, UR4, RZ ;  /* 0x000000041f057c10 */ /* 0x000fe2000fffe0ff */
[----:B------:R-:W-:Y:S01]  /*1ec0*/  IMAD.SHL.U32 R38, R2, 0x2, RZ ;  /* 0x0000000202267824 */ /* 0x000fe200078e00ff */
[----:B---3--:R-:W-:Y:S01]  /*1ed0*/  LEA.HI R14, R0, R21, RZ, 0x2 ;  /* 0x00000015000e7211 */ /* 0x008fe200078f10ff */
[----:B------:R-:W-:Y:S01]  /*1ee0*/  ULDC.64 UR4, c[0x0][0x278] ;  /* 0x00009e0000047ab9 */ /* 0x000fe20000000a00 */
[----:B------:R-:W-:Y:S01]  /*1ef0*/  SEL R0, R148, 0xffffffe0, !P1 ;  /* 0xffffffe094007807 */ /* 0x000fe20004800000 */
[----:B------:R-:W-:Y:S01]  /*1f00*/  UIMAD UR4, UR8, UR4, URZ ;  /* 0x00000004080472a4 */ /* 0x000fe2000f8e023f */
[----:B------:R-:W-:Y:S01]  /*1f10*/  SEL R2, R3, 0xffffffc0, !P4 ;  /* 0xffffffc003027807 */ /* 0x000fe20006000000 */
[----:B------:R-:W-:Y:S01]  /*1f20*/  IMAD.U32 R3, RZ, RZ, UR13 ;  /* 0x0000000dff037e24 */ /* 0x000fe2000f8e00ff */
[----:B------:R-:W-:Y:S01]  /*1f30*/  ISETP.GE.OR P4, PT, R17, c[0x0][0x16c], !P0 ;  /* 0x00005b0011007a0c */ /* 0x000fe20004786670 */
[----:B------:R-:W-:Y:S01]  /*1f40*/  IMAD.IADD R20, R38, 0x1, R0 ;  /* 0x0000000126147824 */ /* 0x000fe200078e0200 */
[----:B------:R-:W-:Y:S01]  /*1f50*/  ISETP.GE.OR P1, PT, R18, c[0x0][0x16c], !P0 ;  /* 0x00005b0012007a0c */ /* 0x000fe20004726670 */
[----:B------:R-:W-:Y:S01]  /*1f60*/  IMAD.IADD R16, R38, 0x1, R2 ;  /* 0x0000000126107824 */ /* 0x000fe200078e0202 */
[----:B------:R-:W-:Y:S01]  /*1f70*/  STL [R1+0x28], R38 ;  /* 0x0000282601007387 */ /* 0x000fe20000100800 */
[----:B------:R-:W-:Y:S01]  /*1f80*/  IMAD.IADD R15, R2, 0x1, R20 ;  /* 0x00000001020f7824 */ /* 0x000fe200078e0214 */
[----:B------:R-:W-:Y:S01]  /*1f90*/  UIMAD UR5, UR13, UR5, UR4 ;  /* 0x000000050d0572a4 */ /* 0x000fe2000f8e0204 */
[----:B------:R-:W-:Y:S01]  /*1fa0*/  IMAD.U32 R0, RZ, RZ, UR13 ;  /* 0x0000000dff007e24 */ /* 0x000fe2000f8e00ff */
[----:B------:R-:W-:Y:S01]  /*1fb0*/  STL [R1+0x2c], R20 ;  /* 0x00002c1401007387 */ /* 0x000fe20000100800 */
[----:B------:R-:W-:Y:S01]  /*1fc0*/  LOP3.LUT R14, R14, 0x1ffffffc, RZ, 0xc0, !PT ;  /* 0x1ffffffc0e0e7812 */ /* 0x000fe200078ec0ff */
[----:B------:R-:W-:Y:S01]  /*1fd0*/  CS2R R50, SRZ ;  /* 0x0000000000327805 */ /* 0x000fe2000001ff00 */
[----:B------:R-:W-:Y:S01]  /*1fe0*/  IMAD.WIDE.U32 R150, R0, c[0x0][0x240], R24 ;  /* 0x0000900000967a25 */ /* 0x000fe200078e0018 */
[----:B------:R-:W-:Y:S01]  /*1ff0*/  SEL R25, RZ, 0x1, P2 ;  /* 0x00000001ff197807 */ /* 0x000fe20001000000 */
[----:B------:R-:W-:Y:S01]  /*2000*/  STL [R1+0x34], R16 ;  /* 0x0000341001007387 */ /* 0x000fe20000100800 */
[----:B------:R-:W-:-:S04]  /*2010*/  DEPBAR.LE SB0, 0x1 ;  /* 0x000080400000791a */ /* 0x000fc80000000000 */
[----:B------:R-:W-:Y:S01]  /*2020*/  BAR.SYNC.DEFER_BLOCKING 0x0 ;  /* 0x0000000000007b1d */ /* 0x000fe20000010000 */
[----:B-1----:R-:W-:Y:S01]  /*2030*/  IADD3 R9, R29, UR6, RZ ;  /* 0x000000061d097c10 */ /* 0x002fe2000fffe0ff */
[----:B------:R-:W-:Y:S01]  /*2040*/  IMAD.MOV.U32 R8, RZ, RZ, R28 ;  /* 0x000000ffff087224 */ /* 0x000fe200078e001c */
[----:B------:R-:W-:Y:S01]  /*2050*/  ISETP.GE.AND P2, PT, R19, c[0x0][0x16c], PT ;  /* 0x00005b0013007a0c */ /* 0x000fe20003f46270 */
[----:B------:R-:W-:Y:S01]  /*2060*/  USHF.R.S32.HI UR6, URZ, 0x1f, UR19 ;  /* 0x0000001f3f067899 */ /* 0x000fe20008011413 */
[----:B------:R-:W-:Y:S01]  /*2070*/  LOP3.LUT R0, R33, 0xfffffff0, RZ, 0xc0, !PT ;  /* 0xfffffff021007812 */ /* 0x000fe200078ec0ff */
[----:B------:R-:W-:Y:S01]  /*2080*/  STL [R1+0x30], R15 ;  /* 0x0000300f01007387 */ /* 0x000fe20000100800 */
[----:B------:R-:W-:Y:S01]  /*2090*/  IMAD.IADD R21, R21, 0x1, -R14 ;  /* 0x0000000115157824 */ /* 0x000fe200078e0a0e */
[----:B------:R-:W-:Y:S01]  /*20a0*/  LOP3.LUT R14, R27, 0xffffffe0, RZ, 0xc0, !PT ;  /* 0xffffffe01b0e7812 */ /* 0x000fe200078ec0ff */
[----:B------:R-:W-:Y:S01]  /*20b0*/  CS2R R48, SRZ ;  /* 0x0000000000307805 */ /* 0x000fe2000001ff00 */
[----:B------:R-:W-:Y:S01]  /*20c0*/  IMAD.IADD R0, R152, 0x1, -R0 ;  /* 0x0000000198007824 */ /* 0x000fe200078e0a00 */
[----:B------:R-:W-:Y:S01]  /*20d0*/  STL.64 [R1+0xb0], R150 ;  /* 0x0000b09601007387 */ /* 0x000fe20000100a00 */
[----:B------:R-:W-:Y:S01]  /*20e0*/  SEL R24, RZ, 0x1, P3 ;  /* 0x00000001ff187807 */ /* 0x000fe20001800000 */
[----:B------:R-:W-:Y:S01]  /*20f0*/  CS2R R46, SRZ ;  /* 0x00000000002e7805 */ /* 0x000fe2000001ff00 */
[----:B------:R-:W-:Y:S01]  /*2100*/  ISETP.GE.AND P3, PT, R18, c[0x0][0x1fc], PT ;  /* 0x00007f0012007a0c */ /* 0x000fe20003f66270 */
[----:B------:R-:W-:Y:S01]  /*2110*/  CS2R R44, SRZ ;  /* 0x00000000002c7805 */ /* 0x000fe2000001ff00 */
[----:B------:R-:W-:Y:S01]  /*2120*/  CS2R R42, SRZ ;  /* 0x00000000002a7805 */ /* 0x000fe2000001ff00 */
[----:B------:R-:W-:Y:S01]  /*2130*/  CS2R R40, SRZ ;  /* 0x0000000000287805 */ /* 0x000fe2000001ff00 */
[----:B------:R-:W-:Y:S01]  /*2140*/  CS2R R30, SRZ ;  /* 0x00000000001e7805 */ /* 0x000fe2000001ff00 */
[----:B------:R-:W-:-:S02]  /*2150*/  ULDC UR7, c[0x0][0x198] ;  /* 0x0000660000077ab9 */ /* 0x000fc40000000800 */
[----:B------:R-:W-:Y:S01]  /*2160*/  ULDC UR9, c[0x0][0x168] ;  /* 0x00005a0000097ab9 */ /* 0x000fe20000000800 */
[----:B------:R-:W1:Y:S04]  /*2170*/  LDSM.16.M88.4 R164, [R38+0x8080] ;  /* 0x0080800026a4783b */ /* 0x000e680000000200 */
[----:B------:R-:W2:Y:S04]  /*2180*/  LDSM.16.M88.4 R168, [R20+0x8080] ;  /* 0x0080800014a8783b */ /* 0x000ea80000000200 */
        /* <DEDUP_REMOVED lines=13> */
[----:B------:R2:W1:Y:S04]  /*2260*/  LDSM.16.M88.4 R224, [R15+0xe080] ;  /* 0x00e080000fe0783b */ /* 0x0004680000000200 */
[----:B------:R-:W-:Y:S01]  /*2270*/  BAR.SYNC.DEFER_BLOCKING 0x0 ;  /* 0x0000000000007b1d */ /* 0x000fe20000010000 */
[----:B-----5:R-:W-:Y:S01]  /*2280*/  IMAD.WIDE.U32 R38, R3, c[0x0][0x278], R8 ;  /* 0x00009e0003267a25 */ /* 0x020fe200078e0008 */
[----:B------:R-:W-:-:S03]  /*2290*/  SHF.R.S32.HI R8, RZ, 0x1f, R0 ;  /* 0x0000001fff087819 */ /* 0x000fc60000011400 */
[----:B------:R-:W-:Y:S01]  /*22a0*/  IMAD.U32 R9, RZ, RZ, UR13 ;  /* 0x0000000dff097e24 */ /* 0x000fe2000f8e00ff */
[----:B------:R-:W-:Y:S01]  /*22b0*/  LEA.HI R8, R8, R0, RZ, 0x3 ;  /* 0x0000000008087211 */ /* 0x000fe200078f18ff */
[----:B------:R5:W-:Y:S02]  /*22c0*/  STL.64 [R1+0x90], R38 ;  /* 0x0000902601007387 */ /* 0x000be40000100a00 */
[----:B------:R-:W-:Y:S01]  /*22d0*/  IMAD.WIDE.U32 R28, R9, c[0x0][0x290], R4 ;  /* 0x0000a400091c7a25 */ /* 0x000fe200078e0004 */
[----:B------:R-:W-:Y:S02]  /*22e0*/  LOP3.LUT R9, R8, 0xfffffff8, RZ, 0xc0, !PT ;  /* 0xfffffff808097812 */ /* 0x000fe400078ec0ff */
[----:B--2---:R-:W-:Y:S01]  /*22f0*/  IADD3 R15, R39, UR5, RZ ;  /* 0x00000005270f7c10 */ /* 0x004fe2000fffe0ff */
[----:B------:R-:W-:Y:S01]  /*2300*/  IMAD.SHL.U32 R5, R34, 0x10, RZ ;  /* 0x0000001022057824 */ /* 0x000fe200078e00ff */
[----:B------:R-:W-:Y:S01]  /*2310*/  ULDC.64 UR4, c[0x0][0x290] ;  /* 0x0000a40000047ab9 */ /* 0x000fe20000000a00 */
[----:B------:R-:W-:Y:S01]  /*2320*/  IMAD.IADD R0, R0, 0x1, -R9 ;  /* 0x0000000100007824 */ /* 0x000fe200078e0a09 */
[----:B------:R-:W-:Y:S01]  /*2330*/  UIMAD UR4, UR8, UR4, URZ ;  /* 0x00000004080472a4 */ /* 0x000fe2000f8e023f */
[----:B------:R-:W-:Y:S01]  /*2340*/  @!PT LDS RZ, [RZ] ;  /* 0x00000000fffff984 */ /* 0x000fe20000000800 */
[----:B------:R-:W-:Y:S01]  /*2350*/  @!PT LDS RZ, [RZ] ;  /* 0x00000000fffff984 */ /* 0x000fe20000000800 */
[----:B------:R-:W-:Y:S01]  /*2360*/  @!PT LDS RZ, [RZ] ;  /* 0x00000000fffff984 */ /* 0x000fe20000000800 */
[----:B------:R2:W-:Y:S01]  /*2370*/  LDGSTS.E.BYPASS.LTC128B.128 [R26+0x8080], [R6.64], !P5 ;  /* 0x08080000061a7fae */ /* 0x0005e2000e901d50 */
[----:B------:R-:W-:-:S02]  /*2380*/  ISETP.GE.OR P5, PT, R19, c[0x0][0x16c], !P0 ;  /* 0x00005b0013007a0c */ /* 0x000fc400047a6670 */
[----:B------:R-:W-:Y:S01]  /*2390*/  LOP3.LUT R12, R12, 0x10, R5, 0xf8, !PT ;  /* 0x000000100c0c7812 */ /* 0x000fe200078ef805 */
[----:B------:R2:W-:Y:S01]  /*23a0*/  LDGSTS.E.BYPASS.LTC128B.128 [R26+0x9080], [R6.64+0x80], !P4 ;  /* 0x09080080061a7fae */ /* 0x0005e2000e101d50 */
[C---:B------:R-:W-:Y:S01]  /*23b0*/  ISETP.GE.AND P4, PT, R17.reuse, c[0x0][0x16c], PT ;  /* 0x00005b0011007a0c */ /* 0x040fe20003f86270 */
[----:B------:R-:W-:Y:S02]  /*23c0*/  UIMAD UR4, UR13, UR5, UR4 ;  /* 0x000000050d0472a4 */ /* 0x000fe4000f8e0204 */
[----:B------:R2:W-:Y:S01]  /*23d0*/  LDGSTS.E.BYPASS.LTC128B.128 [R26+0xa080], [R6.64+0x100], !P1 ;  /* 0x0a080100061a7fae */ /* 0x0005e2000c901d50 */
[----:B------:R-:W-:Y:S02]  /*23e0*/  ISETP.GT.AND P1, PT, R152, 0x7, PT ;  /* 0x000000079800780c */ /* 0x000fe40003f24270 */
[----:B------:R-:W-:Y:S01]  /*23f0*/  SEL R20, RZ, 0xffffffff, P4 ;  /* 0xffffffffff147807 */ /* 0x000fe20002000000 */
[----:B------:R1:W-:Y:S01]  /*2400*/  STL [R1+0xac], R15 ;  /* 0x0000ac0f01007387 */ /* 0x0003e20000100800 */
[----:B------:R-:W-:-:S03]  /*2410*/  ISETP.GE.AND P4, PT, R17, c[0x0][0x1fc], PT ;  /* 0x00007f0011007a0c */ /* 0x000fc60003f86270 */
[----:B------:R2:W-:Y:S01]  /*2420*/  LDGSTS.E.BYPASS.LTC128B.128 [R26+0xb080], [R6.64+0x180], !P5 ;  /* 0x0b080180061a7fae */ /* 0x0005e2000e901d50 */
[----:B------:R-:W-:Y:S02]  /*2430*/  ISETP.GE.AND P5, PT, R18, c[0x0][0x16c], PT ;  /* 0x00005b0012007a0c */ /* 0x000fe40003fa6270 */
[----:B------:R-:W-:Y:S01]  /*2440*/  SEL R16, RZ, 0xffffffff, P4 ;  /* 0xffffffffff107807 */ /* 0x000fe20002000000 */
[----:B------:R-:W-:Y:S01]  /*2450*/  STL.64 [R1+0x88], R28 ;  /* 0x0000881c01007387 */ /* 0x000fe20000100a00 */
[----:B------:R-:W-:Y:S02]  /*2460*/  SEL R23, RZ, 0x4, P5 ;  /* 0x00000004ff177807 */ /* 0x000fe40002800000 */
[----:B------:R-:W-:Y:S02]  /*2470*/  ISETP.GE.OR P5, PT, R17, c[0x0][0x1fc], !P0 ;  /* 0x00007f0011007a0c */ /* 0x000fe400047a6670 */
[----:B------:R-:W-:Y:S02]  /*2480*/  SEL R17, RZ, 0x8, P2 ;  /* 0x00000008ff117807 */ /* 0x000fe40001000000 */
[----:B------:R-:W-:-:S02]  /*2490*/  @!P1 IADD3 R3, P2, R38, UR19, RZ ;  /* 0x0000001326039c10 */ /* 0x000fc4000ff5e0ff */
[----:B------:R-:W-:Y:S01]  /*24a0*/  ISETP.GE.OR P4, PT, R18, c[0x0][0x1fc], !P0 ;  /* 0x00007f0012007a0c */ /* 0x000fe20004786670 */
[----:B-----5:R-:W-:Y:S01]  /*24b0*/  CS2R R38, SRZ ;  /* 0x0000000000267805 */ /* 0x020fe2000001ff00 */
[----:B------:R-:W-:Y:S02]  /*24c0*/  ISETP.GE.OR P0, PT, R19, c[0x0][0x1fc], !P0 ;  /* 0x00007f0013007a0c */ /* 0x000fe40004706670 */
[----:B--2---:R-:W-:Y:S01]  /*24d0*/  @!P1 IADD3.X R7, R15, UR6, RZ, P2, !PT ;  /* 0x000000060f079c10 */ /* 0x004fe200097fe4ff */
[----:B-1----:R-:W-:Y:S01]  /*24e0*/  IMAD.SHL.U32 R15, R22, 0x20, RZ ;  /* 0x00000020160f7824 */ /* 0x002fe200078e00ff */
[----:B------:R-:W-:-:S04]  /*24f0*/  @!P1 LEA R6, P2, R3, c[0x0][0x258], 0x2 ;  /* 0x0000960003069a11 */ /* 0x000fc800078410ff */
        /* <DEDUP_REMOVED lines=21> */
[----:B------:R5:W-:Y:S01]  /*2650*/  LDGSTS.E.BYPASS.LTC128B.128 [R26+0x10080], [R10.64], !P6 ;  /* 0x100800000a1a7fae */ /* 0x000be2000f101d50 */
[C---:B------:R-:W-:Y:S01]  /*2660*/  LOP3.LUT P6, RZ, R0.reuse, 0x2, RZ, 0xc0, !PT ;  /* 0x0000000200ff7812 */ /* 0x040fe200078cc0ff */
[----:B------:R-:W-:-:S02]  /*2670*/  IMAD.SHL.U32 R0, R0, 0x40, RZ ;  /* 0x0000004000007824 */ /* 0x000fc400078e00ff */
[----:B------:R-:W-:Y:S03]  /*2680*/  STL [R1+0xa8], R19 ;  /* 0x0000a81301007387 */ /* 0x000fe60000100800 */
[----:B------:R-:W-:Y:S01]  /*2690*/  LOP3.LUT R0, R0, 0x1c0, RZ, 0xc0, !PT ;  /* 0x000001c000007812 */ /* 0x000fe200078ec0ff */
[----:B------:R5:W-:Y:S04]  /*26a0*/  LDGSTS.E.BYPASS.LTC128B.128 [R26+0x11080], [R10.64+0x80], !P5 ;  /* 0x110800800a1a7fae */ /* 0x000be8000e901d50 */
[----:B------:R5:W-:Y:S01]  /*26b0*/  LDGSTS.E.BYPASS.LTC128B.128 [R26+0x12080], [R10.64+0x100], !P4 ;  /* 0x120801000a1a7fae */ /* 0x000be2000e101d50 */
[----:B-1----:R-:W-:Y:S02]  /*26c0*/  LOP3.LUT R5, R12, 0x8, R35, 0xf8, !PT ;  /* 0x000000080c057812 */ /* 0x002fe400078ef823 */
[----:B------:R-:W-:Y:S01]  /*26d0*/  CS2R R34, SRZ ;  /* 0x0000000000227805 */ /* 0x000fe2000001ff00 */
[----:B------:R5:W-:Y:S01]  /*26e0*/  LDGSTS.E.BYPASS.LTC128B.128 [R26+0x13080], [R10.64+0x180], !P0 ;  /* 0x130801800a1a7fae */ /* 0x000be2000c101d50 */
[----:B------:R-:W-:Y:S01]  /*26f0*/  LOP3.LUT R9, R5, R13, RZ, 0x3c, !PT ;  /* 0x0000000d05097212 */ /* 0x000fe200078e3cff */
[----:B------:R-:W-:Y:S01]  /*2700*/  IMAD.SHL.U32 R5, R20, 0x2, RZ ;  /* 0x0000000214057824 */ /* 0x000fe200078e00ff */
[----:B--2---:R-:W-:Y:S01]  /*2710*/  SEL R7, RZ, 0x8, P2 ;  /* 0x00000008ff077807 */ /* 0x004fe20001000000 */
[----:B------:R-:W-:Y:S01]  /*2720*/  IMAD.SHL.U32 R6, R16, 0x2, RZ ;  /* 0x0000000210067824 */ /* 0x000fe200078e00ff */
[----:B------:R-:W-:Y:S01]  /*2730*/  IADD3 R3, P2, R28, UR19, RZ ;  /* 0x000000131c037c10 */ /* 0x000fe2000ff5e0ff */
[----:B------:R-:W-:Y:S01]  /*2740*/  CS2R R20, SRZ ;  /* 0x0000000000147805 */ /* 0x000fe2000001ff00 */
[----:B------:R-:W-:Y:S01]  /*2750*/  LOP3.LUT R5, R5, 0x2, R25, 0xe2, !PT ;  /* 0x0000000205057812 */ /* 0x000fe200078ee219 */
[----:B------:R-:W-:Y:S01]  /*2760*/  CS2R R28, SRZ ;  /* 0x00000000001c7805 */ /* 0x000fe2000001ff00 */
[----:B------:R-:W-:Y:S01]  /*2770*/  IADD3.X R4, R19, UR6, RZ, P2, !PT ;  /* 0x0000000613047c10 */ /* 0x000fe200097fe4ff */
[----:B------:R-:W-:Y:S01]  /*2780*/  ULDC UR6, c[0x0][0x168] ;  /* 0x00005a0000067ab9 */ /* 0x000fe20000000800 */
[----:B------:R-:W-:-:S02]  /*2790*/  LEA R12, P2, R3, c[0x0][0x280], 0x2 ;  /* 0x0000a000030c7a11 */ /* 0x000fc400078410ff */
[----:B------:R-:W-:Y:S02]  /*27a0*/  LOP3.LUT R6, R6, 0x2, R24, 0xe2, !PT ;  /* 0x0000000206067812 */ /* 0x000fe400078ee218 */
[----:B------:R-:W-:Y:S01]  /*27b0*/  LEA.HI.X R13, R3, c[0x0][0x284], R4, 0x2, P2 ;  /* 0x0000a100030d7a11 */ /* 0x000fe200010f1404 */
[----:B------:R-:W-:Y:S01]  /*27c0*/  IMAD.SHL.U32 R4, R22, 0x8, RZ ;  /* 0x0000000816047824 */ /* 0x000fe200078e00ff */
[----:B------:R-:W-:Y:S01]  /*27d0*/  LOP3.LUT R3, R17, R5, R23, 0xfe, !PT ;  /* 0x0000000511037212 */ /* 0x000fe200078efe17 */
[----:B------:R-:W-:Y:S01]  /*27e0*/  IMAD.SHL.U32 R5, R32, 0x8, RZ ;  /* 0x0000000820057824 */ /* 0x000fe200078e00ff */
[----:B------:R-:W-:Y:S01]  /*27f0*/  LOP3.LUT R6, R7, R6, R14, 0xfe, !PT ;  /* 0x0000000607067212 */ /* 0x000fe200078efe0e */
[----:B------:R-:W-:Y:S01]  /*2800*/  CS2R R32, SRZ ;  /* 0x0000000000207805 */ /* 0x000fe2000001ff00 */
[----:B------:R-:W-:Y:S01]  /*2810*/  ISETP.GE.AND P2, PT, R152, 0x8, PT ;  /* 0x000000089800780c */ /* 0x000fe20003f46270 */
[----:B------:R1:W-:Y:S01]  /*2820*/  STL [R1+0x64], R3 ;  /* 0x0000640301007387 */ /* 0x0003e20000100800 */
[C---:B------:R-:W-:Y:S01]  /*2830*/  LOP3.LUT R5, R0.reuse, 0x38, R5, 0xf8, !PT ;  /* 0x0000003800057812 */ /* 0x040fe200078ef805 */
[----:B------:R-:W-:Y:S01]  /*2840*/  CS2R R24, SRZ ;  /* 0x0000000000187805 */ /* 0x000fe2000001ff00 */
[----:B------:R-:W-:Y:S01]  /*2850*/  LOP3.LUT R4, R0, 0x8, R4, 0xf8, !PT ;  /* 0x0000000800047812 */ /* 0x000fe200078ef804 */
[----:B------:R2:W-:Y:S01]  /*2860*/  STL [R1+0x60], R6 ;  /* 0x0000600601007387 */ /* 0x0005e20000100800 */
[----:B-----5:R-:W-:Y:S01]  /*2870*/  IADD3 R10, R151, UR5, RZ ;  /* 0x00000005970a7c10 */ /* 0x020fe2000fffe0ff */
[----:B------:R-:W-:-:S04]  /*2880*/  CS2R R26, SRZ ;  /* 0x00000000001a7805 */ /* 0x000fc8000001ff00 */
[----:B------:R5:W-:Y:S01]  /*2890*/  STL [R1+0xb8], R10 ;  /* 0x0000b80a01007387 */ /* 0x000be20000100800 */
[----:B-1----:R-:W-:Y:S01]  /*28a0*/  SHF.R.U32.HI R3, RZ, 0x3, R0 ;  /* 0x00000003ff037819 */ /* 0x002fe20000011600 */
[----:B--2---:R-:W-:-:S03]  /*28b0*/  IMAD.SHL.U32 R6, R8, 0x40, RZ ;  /* 0x0000004008067824 */ /* 0x004fc600078e00ff */
[----:B------:R-:W-:Y:S01]  /*28c0*/  LOP3.LUT R7, R3, R15, R0, 0x1e, !PT ;  /* 0x0000000f03077212 */ /* 0x000fe200078e1e00 */
[----:B------:R-:W-:Y:S01]  /*28d0*/  IMAD R0, R22, 0x200, R9 ;  /* 0x0000020016007824 */ /* 0x000fe200078e0209 */
[-C--:B------:R-:W-:Y:S01]  /*28e0*/  LOP3.LUT R5, R5, R3.reuse, RZ, 0x3c, !PT ;  /* 0x0000000305057212 */ /* 0x080fe200078e3cff */
[----:B------:R-:W-:Y:S01]  /*28f0*/  IMAD.SHL.U32 R9, R18, 0x2, RZ ;  /* 0x0000000212097824 */ /* 0x000fe200078e00ff */
[----:B------:R-:W-:Y:S02]  /*2900*/  LOP3.LUT R6, R6, 0xfffffe00, RZ, 0xc0, !PT ;  /* 0xfffffe0006067812 */ /* 0x000fe400078ec0ff */
[----:B------:R-:W-:Y:S02]  /*2910*/  LOP3.LUT R4, R4, R3, RZ, 0x3c, !PT ;  /* 0x0000000304047212 */ /* 0x000fe400078e3cff */
[----:B------:R1:W-:Y:S01]  /*2920*/  STL [R1+0x7c], R9 ;  /* 0x00007c0901007387 */ /* 0x0003e20000100800 */
[----:B------:R-:W-:Y:S01]  /*2930*/  IMAD R8, R22, 0x1000, R6 ;  /* 0x0000100016087824 */ /* 0x000fe200078e0206 */
[----:B-----5:R-:W-:Y:S01]  /*2940*/  IADD3 R10, -R9, UR15, RZ ;  /* 0x0000000f090a7c10 */ /* 0x020fe2000fffe1ff */
[----:B------:R-:W-:Y:S01]  /*2950*/  CS2R R22, SRZ ;  /* 0x0000000000167805 */ /* 0x000fe2000001ff00 */
[-C--:B------:R-:W-:Y:S01]  /*2960*/  LOP3.LUT R7, R7, R6.reuse, RZ, 0xfc, !PT ;  /* 0x0000000607077212 */ /* 0x080fe200078efcff */
[----:B------:R-:W-:Y:S01]  /*2970*/  IMAD.IADD R8, R8, 0x1, R5 ;  /* 0x0000000108087824 */ /* 0x000fe200078e0205 */
[CC--:B------:R-:W-:Y:S01]  /*2980*/  IADD3 R3, R4.reuse, R6.reuse, R37 ;  /* 0x0000000604037210 */ /* 0x0c0fe20007ffe025 */
[----:B------:R-:W-:Y:S01]  /*2990*/  IMAD.MOV.U32 R5, RZ, RZ, 0x10 ;  /* 0x00000010ff057424 */ /* 0x000fe200078e00ff */
[----:B------:R-:W-:Y:S01]  /*29a0*/  LOP3.LUT R6, R4, R6, RZ, 0xfc, !PT ;  /* 0x0000000604067212 */ /* 0x000fe200078efcff */
[----:B------:R-:W-:Y:S01]  /*29b0*/  @!P2 IMAD.SHL.U32 R4, R152, 0x10, RZ ;  /* 0x000000109804a824 */ /* 0x000fe200078e00ff */
[----:B------:R-:W-:Y:S01]  /*29c0*/  STL [R1+0x78], R10 ;  /* 0x0000780a01007387 */ /* 0x000fe20000100800 */
[----:B------:R-:W-:Y:S01]  /*29d0*/  CS2R R36, SRZ ;  /* 0x0000000000247805 */ /* 0x000fe2000001ff00 */
[----:B------:R-:W-:-:S02]  /*29e0*/  SEL R5, R5, 0xfffffff0, !P6 ;  /* 0xfffffff005057807 */ /* 0x000fc40007000000 */
[----:B------:R2:W-:Y:S04]  /*29f0*/  @!P2 LDGSTS.E.BYPASS.LTC128B.128 [R4+0x14100], [R12.64] ;  /* 0x141000000c04afae */ /* 0x0005e8000b901d50 */
[----:B------:R-:W0:Y:S01]  /*2a00*/  LDGDEPBAR ;  /* 0x00000000000079af */ /* 0x000e220000000000 */
[C---:B-1----:R-:W-:Y:S02]  /*2a10*/  IMAD R9, R0.reuse, 0x2, R2 ;  /* 0x0000000200097824 */ /* 0x042fe400078e0202 */
[----:B------:R-:W-:Y:S02]  /*2a20*/  IMAD.SHL.U32 R0, R0, 0x2, RZ ;  /* 0x0000000200007824 */ /* 0x000fe400078e00ff */
[----:B------:R-:W-:Y:S01]  /*2a30*/  IMAD.SHL.U32 R2, R3, 0x2, RZ ;  /* 0x0000000203027824 */ /* 0x000fe200078e00ff */
[----:B------:R1:W-:Y:S03]  /*2a40*/  STL [R1+0x38], R9 ;  /* 0x0000380901007387 */ /* 0x0003e60000100800 */
[----:B------:R-:W-:Y:S01]  /*2a50*/  IMAD R3, R5, 0x2, R2 ;  /* 0x0000000205037824 */ /* 0x000fe200078e0202 */
[----:B------:R5:W-:Y:S01]  /*2a60*/  STL [R1+0x3c], R0 ;  /* 0x00003c0001007387 */ /* 0x000be20000100800 */
[----:B--2---:R-:W-:-:S05]  /*2a70*/  SEL R4, R148, 0xffffffe0, !P3 ;  /* 0xffffffe094047807 */ /* 0x004fca0005800000 */
[----:B------:R-:W-:Y:S01]  /*2a80*/  IMAD R252, R4, 0x2, R3 ;  /* 0x0000000204fc7824 */ /* 0x000fe200078e0203 */
[----:B-1----:R-:W-:Y:S02]  /*2a90*/  LEA R9, R6, 0x15180, 0x1 ;  /* 0x0001518006097811 */ /* 0x002fe400078e08ff */
[----:B------:R-:W-:Y:S01]  /*2aa0*/  LEA R6, R8, 0x80, 0x1 ;  /* 0x0000008008067811 */ /* 0x000fe200078e08ff */
[----:B-----5:R-:W-:Y:S02]  /*2ab0*/  IMAD.SHL.U32 R0, R7, 0x2, RZ ;  /* 0x0000000207007824 */ /* 0x020fe400078e00ff */
        /* <DEDUP_REMOVED lines=10> */
.L_x_419:
        /* <DEDUP_REMOVED lines=11> */
[----:B------:R-:W-:Y:S06]  /*2c10*/  BAR.SYNC.DEFER_BLOCKING 0x0 ;  /* 0x0000000000007b1d */ /* 0x000fec0000010000 */
        /* <DEDUP_REMOVED lines=124> */
[----:B------:R-:W-:Y:S02]  /*33e0*/  FSEL R11, R11, -INF , P0 ;  /* 0xff8000000b0b7808 */ /* 0x000fe40000000000 */
[----:B------:R-:W-:Y:S01]  /*33f0*/  PLOP3.LUT P0, PT, PT, PT, UP0, 0x80, 0x0 ;  /* 0x000000000000781c */ /* 0x000fe20003f0f008 */
        /* <DEDUP_REMOVED lines=178> */
.L_x_417:
        /* <DEDUP_REMOVED lines=95> */
.L_x_418:
        /* <DEDUP_REMOVED lines=167> */
.L_x_416:
[----:B------:R-:W-:Y:S05]  /*4f80*/  @P1 EXIT ;  /* 0x000000000000194d */ /* 0x000fea0003800000 */
[----:B-1----:R-:W2:Y:S01]  /*4f90*/  LDL.LU.64 R4, [R1+0x70] ;  /* 0x0000700001047983 */ /* 0x002ea20000300a00 */
[----:B------:R-:W-:Y:S01]  /*4fa0*/  ULDC.64 UR4, c[0x0][0x338] ;  /* 0x0000ce0000047ab9 */ /* 0x000fe20000000a00 */
[----:B------:R-:W-:Y:S01]  /*4fb0*/  IMAD.U32 R8, RZ, RZ, UR13 ;  /* 0x0000000dff087e24 */ /* 0x000fe2000f8e00ff */
[----:B------:R-:W-:Y:S01]  /*4fc0*/  UISETP.NE.AND UP0, UPT, UR4, 0x1, UPT ;  /* 0x000000010400788c */ /* 0x000fe2000bf05270 */
[----:B------:R-:W-:Y:S01]  /*4fd0*/  IMAD.U32 R6, RZ, RZ, UR13 ;  /* 0x0000000dff067e24 */ /* 0x000fe2000f8e00ff */
[----:B------:R-:W-:Y:S02]  /*4fe0*/  UIMAD.WIDE.U32 UR6, UR12, UR5, URZ ;  /* 0x000000050c0672a5 */ /* 0x000fe4000f8e003f */
[----:B------:R-:W-:Y:S02]  /*4ff0*/  ULDC UR4, c[0x0][0x340] ;  /* 0x0000d00000047ab9 */ /* 0x000fe40000000800 */
[----:B------:R-:W-:-:S02]  /*5000*/  USHF.L.U32 UR14, UR14, 0xe, URZ ;  /* 0x0000000e0e0e7899 */ /* 0x000fc4000800063f */
[----:B------:R-:W-:-:S03]  /*5010*/  USHF.R.S32.HI UR8, URZ, 0x1f, UR13 ;  /* 0x0000001f3f087899 */ /* 0x000fc6000801140d */
[----:B------:R-:W-:Y:S02]  /*5020*/  @UP0 USHF.R.U32.HI UR12, URZ, UR4, UR7 ;  /* 0x000000043f0c0299 */ /* 0x000fe40008011607 */
[----:B------:R-:W-:Y:S02]  /*5030*/  USHF.R.S32.HI UR7, URZ, 0x1f, UR14 ;  /* 0x0000001f3f077899 */ /* 0x000fe4000801140e */
[----:B------:R-:W-:Y:S02]  /*5040*/  USHF.R.S32.HI UR6, URZ, 0x1f, UR12 ;  /* 0x0000001f3f067899 */ /* 0x000fe4000801140c */
[----:B------:R-:W-:Y:S01]  /*5050*/  ULDC.64 UR4, c[0x0][0x328] ;  /* 0x0000ca0000047ab9 */ /* 0x000fe20000000a00 */
[----:B-----5:R-:W-:Y:S01]  /*5060*/  IMAD.U32 R0, RZ, RZ, UR12 ;  /* 0x0000000cff007e24 */ /* 0x020fe2000f8e00ff */
[----:B------:R-:W-:Y:S01]  /*5070*/  UIMAD UR4, UR6, UR4, URZ ;  /* 0x00000004060472a4 */ /* 0x000fe2000f8e023f */
[----:B------:R-:W-:Y:S01]  /*5080*/  BAR.SYNC.DEFER_BLOCKING 0x1, 0x100 ;  /* 0x0044000000007b1d */ /* 0x000fe20000010000 */
[----:B--2---:R-:W-:-:S04]  /*5090*/  IADD3 R2, P0, R4, UR14, RZ ;  /* 0x0000000e04027c10 */ /* 0x004fc8000ff1e0ff */
[----:B------:R-:W-:Y:S01]  /*50a0*/  LEA.HI.X.SX32 R3, R4, UR7, 0x1, P0 ;  /* 0x0000000704037c11 */ /* 0x000fe200080f0eff */
[----:B------:R-:W-:Y:S01]  /*50b0*/  IMAD.U32 R4, RZ, RZ, UR12 ;  /* 0x0000000cff047e24 */ /* 0x000fe2000f8e00ff */
[----:B------:R-:W-:-:S03]  /*50c0*/  UIMAD UR7, UR12, UR5, UR4 ;  /* 0x000000050c0772a4 */ /* 0x000fc6000f8e0204 */
[--C-:B------:R-:W-:Y:S01]  /*50d0*/  IMAD.WIDE.U32 R4, R4, c[0x0][0x328], R2.reuse ;  /* 0x0000ca0004047a25 */ /* 0x100fe200078e0002 */
[----:B------:R-:W-:Y:S02]  /*50e0*/  ULDC.64 UR4, c[0x0][0x300] ;  /* 0x0000c00000047ab9 */ /* 0x000fe40000000a00 */
[----:B------:R-:W-:Y:S01]  /*50f0*/  UIMAD UR4, UR6, UR4, URZ ;  /* 0x00000004060472a4 */ /* 0x000fe2000f8e023f */
[----:B------:R-:W-:Y:S01]  /*5100*/  IMAD.WIDE.U32 R2, R0, c[0x0][0x300], R2 ;  /* 0x0000c00000027a25 */ /* 0x000fe200078e0002 */
[----:B------:R-:W-:Y:S01]  /*5110*/  IADD3 R5, R5, UR7, RZ ;  /* 0x0000000705057c10 */ /* 0x000fe2000fffe0ff */
[----:B------:R-:W-:Y:S02]  /*5120*/  ULDC.64 UR6, c[0x0][0x330] ;  /* 0x0000cc0000067ab9 */ /* 0x000fe40000000a00 */
[----:B------:R-:W-:Y:S02]  /*5130*/  UIMAD UR6, UR8, UR6, URZ ;  /* 0x00000006080672a4 */ /* 0x000fe4000f8e023f */
[----:B------:R-:W-:Y:S01]  /*5140*/  IMAD.WIDE.U32 R8, R8, c[0x0][0x330], R4 ;  /* 0x0000cc0008087a25 */ /* 0x000fe200078e0004 */
[----:B------:R-:W-:-:S02]  /*5150*/  UIMAD UR12, UR12, UR5, UR4 ;  /* 0x000000050c0c72a4 */ /* 0x000fc4000f8e0204 */
[----:B------:R-:W-:Y:S02]  /*5160*/  UIMAD UR6, UR13, UR7, UR6 ;  /* 0x000000070d0672a4 */ /* 0x000fe4000f8e0206 */
[----:B------:R-:W-:Y:S01]  /*5170*/  LEA R4, P1, R8, c[0x0][0x310], 0x2 ;  /* 0x0000c40008047a11 */ /* 0x000fe200078210ff */
[----:B------:R-:W-:Y:S01]  /*5180*/  ULDC.64 UR4, c[0x0][0x308] ;  /* 0x0000c20000047ab9 */ /* 0x000fe20000000a00 */
[----:B------:R-:W-:Y:S01]  /*5190*/  IADD3 R3, R3, UR12, RZ ;  /* 0x0000000c03037c10 */ /* 0x000fe2000fffe0ff */
[----:B------:R-:W-:Y:S01]  /*51a0*/  UIMAD UR4, UR8, UR4, URZ ;  /* 0x00000004080472a4 */ /* 0x000fe2000f8e023f */
[----:B------:R-:W-:-:S03]  /*51b0*/  IADD3 R0, R9, UR6, RZ ;  /* 0x0000000609007c10 */ /* 0x000fc6000fffe0ff */
[----:B------:R-:W-:Y:S01]  /*51c0*/  UIMAD UR4, UR13, UR5, UR4 ;  /* 0x000000050d0472a4 */ /* 0x000fe2000f8e0204 */
[----:B------:R-:W-:Y:S01]  /*51d0*/  LEA.HI.X R5, R8, c[0x0][0x314], R0, 0x2, P1 ;  /* 0x0000c50008057a11 */ /* 0x000fe200008f1400 */
[----:B------:R-:W-:-:S04]  /*51e0*/  IMAD.WIDE.U32 R6, R6, c[0x0][0x308], R2 ;  /* 0x0000c20006067a25 */ /* 0x000fc800078e0002 */
[----:B------:R-:W-:Y:S01]  /*51f0*/  RED.E.ADD.F32.FTZ.RN.STRONG.GPU [R4.64], R20 ;  /* 0x000000140400798e */ /* 0x000fe2000c10e790 */
[C---:B------:R-:W-:Y:S02]  /*5200*/  LEA R2, P0, R6.reuse, c[0x0][0x2e8], 0x2 ;  /* 0x0000ba0006027a11 */ /* 0x040fe400078010ff */
[----:B------:R-:W-:Y:S01]  /*5210*/  IADD3 R3, R7, UR4, RZ ;  /* 0x0000000407037c10 */ /* 0x000fe2000fffe0ff */
[----:B------:R-:W-:Y:S03]  /*5220*/  RED.E.ADD.F32.FTZ.RN.STRONG.GPU [R4.64+0x400], R21 ;  /* 0x000400150400798e */ /* 0x000fe6000c10e790 */
        /* <DEDUP_REMOVED lines=128> */
.L_x_420:
        /* <DEDUP_REMOVED lines=13> */
.L_x_1155:


//--------------------- .text._ZN7cutlass13device_kernelIN5flash22FlashAttnBwdPreprocessIN4cute5tupleIJNS3_1CILi32EEENS5_ILi256EEEEEENS_6half_tEfNS_4arch4Sm80ELb1ELb0EEEEEvNT_6ParamsE --------------------------
	.section	.text._ZN7cutlass13device_kernelIN5flash22FlashAttnBwdPreprocessIN4cute5tupleIJNS3_1CILi32EEENS5_ILi256EEEEEENS_6half_tEfNS_4arch4Sm80ELb1ELb0EEEEEvNT_6ParamsE,"ax",@progbits
	.sectioninfo	@"SHI_REGISTERS=60"
	.align	128
.text._ZN7cutlass13device_kernelIN5flash22FlashAttnBwdPreprocessIN4cute5tupleIJNS3_1CILi32EEENS5_ILi256EEEEEENS_6half_tEfNS_4arch4Sm80ELb1ELb0EEEEEvNT_6ParamsE:
        .type           _ZN7cutlass13device_kernelIN5flash22FlashAttnBwdPreprocessIN4cute5tupleIJNS3_1CILi32EEENS5_ILi256EEEEEENS_6half_tEfNS_4arch4Sm80ELb1ELb0EEEEEvNT_6ParamsE,@function
        .size           _ZN7cutlass13device_kernelIN5flash22FlashAttnBwdPreprocessIN4cute5tupleIJNS3_1CILi32EEENS5_ILi256EEEEEENS_6half_tEfNS_4arch4Sm80ELb1ELb0EEEEEvNT_6ParamsE,(.L_x_1156 - _ZN7cutlass13device_kernelIN5flash22FlashAttnBwdPreprocessIN4cute5tupleIJNS3_1CILi32EEENS5_ILi256EEEEEENS_6half_tEfNS_4arch4Sm80ELb1ELb0EEEEEvNT_6ParamsE)
        .other          _ZN7cutlass13device_kernelIN5flash22FlashAttnBwdPreprocessIN4cute5tupleIJNS3_1CILi32EEENS5_ILi256EEEEEENS_6half_tEfNS_4arch4Sm80ELb1ELb0EEEEEvNT_6ParamsE,@"STO_CUDA_ENTRY STV_DEFAULT"
_ZN7cutlass13device_kernelIN5flash22FlashAttnBwdPreprocessIN4cute5tupleIJNS3_1CILi32EEENS5_ILi256EEEEEENS_6half_tEfNS_4arch4Sm80ELb1ELb0EEEEEvNT_6ParamsE:
[----:B------:R-:W-:Y:S02]  /*0000*/  MOV R1, c[0x0][0x28] ;  /* 0x00000a0000017a02 */ /* 0x000fe40000000f00 */
[----:B------:R-:W0:Y:S01]  /*0010*/  S2R R11, SR_CTAID.X ;  /* 0x00000000000b7919 */ /* 0x000e220000002500 */
[----:B------:R-:W-:Y:S01]  /*0020*/  MOV R4, 0x7f800000 ;  /* 0x7f80000000047802 */ /* 0x000fe20000000f00 */
[----:B------:R-:W-:Y:S02]  /*0030*/  ULDC.64 UR6, c[0x0][0x118] ;  /* 0x0000460000067ab9 */ /* 0x000fe40000000a00 */
[----:B------:R-:W1:Y:S04]  /*0040*/  S2R R10, SR_TID.X ;  /* 0x00000000000a7919 */ /* 0x000e680000002100 */
[----:B------:R-:W2:Y:S04]  /*0050*/  S2R R8, SR_CTAID.Y ;  /* 0x0000000000087919 */ /* 0x000ea80000002600 */
[----:B------:R-:W3:Y:S01]  /*0060*/  S2R R7, SR_CTAID.Z ;  /* 0x0000000000077919 */ /* 0x000ee20000002700 */
[----:B0-----:R-:W-:-:S02]  /*0070*/  SHF.L.U32 R36, R11, 0x5, RZ ;  /* 0x000000050b247819 */ /* 0x001fc400000006ff */
[----:B-1----:R-:W-:Y:S02]  /*0080*/  ISETP.GT.AND P0, PT, R10, 0x1f, PT ;  /* 0x0000001f0a00780c */ /* 0x002fe40003f04270 */
[----:B------:R-:W-:Y:S02]  /*0090*/  IADD3 R9, -R36, c[0x0][0x168], RZ ;  /* 0x00005a0024097a10 */ /* 0x000fe40007ffe1ff */
[----:B--2---:R-:W-:Y:S02]  /*00a0*/  SHF.R.S32.HI R6, RZ, 0x1f, R8 ;  /* 0x0000001fff067819 */ /* 0x004fe40000011408 */
[----:B------:R-:W-:Y:S02]  /*00b0*/  ISETP.GE.OR P1, PT, R10, R9, P0 ;  /* 0x000000090a00720c */ /* 0x000fe40000726670 */
[----:B---3--:R-:W-:-:S11]  /*00c0*/  SHF.R.S32.HI R5, RZ, 0x1f, R7 ;  /* 0x0000001fff057819 */ /* 0x008fd60000011407 */
[----:B------:R-:W-:Y:S01]  /*00d0*/  @!P1 SHF.R.S32.HI R3, RZ, 0x1f, R10 ;  /* 0x0000001fff039819 */ /* 0x000fe2000001140a */
[----:B------:R-:W-:Y:S01]  /*00e0*/  @!P1 IMAD R13, R6, c[0x0][0x1e0], RZ ;  /* 0x00007800060d9a24 */ /* 0x000fe200078e02ff */
[----:B------:R-:W-:Y:S01]  /*00f0*/  @!P1 IADD3 R2, P2, R36, R10, RZ ;  /* 0x0000000a24029210 */ /* 0x000fe20007f5e0ff */
[----:B------:R-:W-:Y:S02]  /*0100*/  @!P1 IMAD R0, R5, c[0x0][0x1e8], RZ ;  /* 0x00007a0005009a24 */ /* 0x000fe400078e02ff */
[----:B------:R-:W-:Y:S01]  /*0110*/  @!P1 IMAD R13, R8, c[0x0][0x1e4], R13 ;  /* 0x00007900080d9a24 */ /* 0x000fe200078e020d */
[----:B------:R-:W-:-:S05]  /*0120*/  @!P1 LEA.HI.X.SX32 R3, R36, R3, 0x1, P2 ;  /* 0x0000000324039211 */ /* 0x000fca00010f0eff */
[----:B------:R-:W-:-:S05]  /*0130*/  @!P1 IMAD.WIDE.U32 R2, R8, c[0x0][0x1e0], R2 ;  /* 0x0000780008029a25 */ /* 0x000fca00078e0002 */
[----:B------:R-:W-:Y:S01]  /*0140*/  @!P1 IADD3 R3, R3, R13, RZ ;  /* 0x0000000d03039210 */ /* 0x000fe20007ffe0ff */
[----:B------:R-:W-:-:S04]  /*0150*/  @!P1 IMAD R13, R7, c[0x0][0x1ec], R0 ;  /* 0x00007b00070d9a24 */ /* 0x000fc800078e0200 */
[----:B------:R-:W-:-:S04]  /*0160*/  @!P1 IMAD.WIDE.U32 R2, R7, c[0x0][0x1e8], R2 ;  /* 0x00007a0007029a25 */ /* 0x000fc800078e0002 */
[----:B------:R-:W-:Y:S01]  /*0170*/  @!P1 IMAD.IADD R3, R3, 0x1, R13 ;  /* 0x0000000103039824 */ /* 0x000fe200078e020d */
[----:B------:R-:W-:-:S04]  /*0180*/  @!P1 LEA R12, P2, R2, c[0x0][0x1d8], 0x2 ;  /* 0x00007600020c9a11 */ /* 0x000fc800078410ff */
[----:B------:R-:W-:Y:S02]  /*0190*/  @!P1 LEA.HI.X R13, R2, c[0x0][0x1dc], R3, 0x2, P2 ;  /* 0x00007700020d9a11 */ /* 0x000fe400010f1403 */
[----:B------:R-:W-:Y:S01]  /*01a0*/  SHF.R.S32.HI R3, RZ, 0x1f, R10 ;  /* 0x0000001fff037819 */ /* 0x000fe2000001140a */
[----:B------:R-:W-:Y:S02]  /*01b0*/  IMAD R15, R6, c[0x0][0x180], RZ ;  /* 0x00006000060f7a24 */ /* 0x000fe400078e02ff */
[----:B------:R0:W5:Y:S01]  /*01c0*/  @!P1 LDG.E R4, [R12.64] ;  /* 0x000000060c049981 */ /* 0x000162000c1e1900 */
[-C--:B------:R-:W-:Y:S01]  /*01d0*/  LEA.HI R40, R3, R10.reuse, RZ, 0x4 ;  /* 0x0000000a03287211 */ /* 0x080fe200078f20ff */
[----:B------:R-:W-:Y:S01]  /*01e0*/  IMAD R15, R8, c[0x0][0x184], R15 ;  /* 0x00006100080f7a24 */ /* 0x000fe200078e020f */
[----:B------:R-:W-:Y:S01]  /*01f0*/  BSSY B0, `(.L_x_421) ;  /* 0x0000029000007945 */ /* 0x000fe20003800000 */
[----:B------:R-:W-:Y:S01]  /*0200*/  IMAD R17, R6, c[0x0][0x1a0], RZ ;  /* 0x0000680006117a24 */ /* 0x000fe200078e02ff */
[----:B------:R-:W-:Y:S01]  /*0210*/  LOP3.LUT R3, R40, 0xfffffff0, RZ, 0xc0, !PT ;  /* 0xfffffff028037812 */ /* 0x000fe200078ec0ff */
[----:B------:R-:W-:Y:S01]  /*0220*/  IMAD R0, R5, c[0x0][0x188], RZ ;  /* 0x0000620005007a24 */ /* 0x000fe200078e02ff */
[----:B------:R-:W-:Y:S01]  /*0230*/  SHF.R.S32.HI R40, RZ, 0x4, R40 ;  /* 0x00000004ff287819 */ /* 0x000fe20000011428 */
[----:B------:R-:W-:Y:S01]  /*0240*/  IMAD R17, R8, c[0x0][0x1a4], R17 ;  /* 0x0000690008117a24 */ /* 0x000fe200078e0211 */
[----:B------:R-:W-:Y:S01]  /*0250*/  IADD3 R3, -R3, R10, RZ ;  /* 0x0000000a03037210 */ /* 0x000fe20007ffe1ff */
[----:B------:R-:W-:Y:S01]  /*0260*/  IMAD R31, R7, c[0x0][0x18c], R0 ;  /* 0x00006300071f7a24 */ /* 0x000fe200078e0200 */
[C---:B------:R-:W-:Y:S01]  /*0270*/  ISETP.GE.AND P1, PT, R40.reuse, R9, PT ;  /* 0x000000092800720c */ /* 0x040fe20003f26270 */
[----:B------:R-:W-:Y:S01]  /*0280*/  HFMA2.MMA R16, -RZ, RZ, 0, 0 ;  /* 0x00000000ff107435 */ /* 0x000fe200000001ff */
[----:B------:R-:W-:Y:S01]  /*0290*/  SHF.L.U32 R38, R3, 0x3, RZ ;  /* 0x0000000303267819 */ /* 0x000fe200000006ff */
[----:B------:R-:W-:Y:S01]  /*02a0*/  CS2R R24, SRZ ;  /* 0x0000000000187805 */ /* 0x000fe2000001ff00 */
[----:B------:R-:W-:Y:S01]  /*02b0*/  SHF.R.S32.HI R41, RZ, 0x1f, R40 ;  /* 0x0000001fff297819 */ /* 0x000fe20000011428 */
[----:B------:R-:W-:Y:S01]  /*02c0*/  CS2R R20, SRZ ;  /* 0x0000000000147805 */ /* 0x000fe2000001ff00 */
[----:B------:R-:W-:Y:S01]  /*02d0*/  SHF.R.S32.HI R39, RZ, 0x1f, R38 ;  /* 0x0000001fff277819 */ /* 0x000fe20000011426 */
[----:B------:R-:W-:Y:S01]  /*02e0*/  CS2R R22, SRZ ;  /* 0x0000000000167805 */ /* 0x000fe2000001ff00 */
[----:B------:R-:W-:Y:S01]  /*02f0*/  IADD3 R2, R40, 0x10, RZ ;  /* 0x0000001028027810 */ /* 0x000fe20007ffe0ff */
[----:B------:R-:W-:-:S03]  /*0300*/  IMAD.WIDE R42, R11, 0x20, R40 ;  /* 0x000000200b2a7825 */ /* 0x000fc600078e0228 */
[----:B------:R-:W-:Y:S01]  /*0310*/  ISETP.GE.AND P2, PT, R2, R9, PT ;  /* 0x000000090200720c */ /* 0x000fe20003f46270 */
[----:B0-----:R-:W-:-:S04]  /*0320*/  IMAD.WIDE.U32 R12, R8, c[0x0][0x180], R38 ;  /* 0x00006000080c7a25 */ /* 0x001fc800078e0026 */
[----:B------:R-:W-:Y:S01]  /*0330*/  IMAD.IADD R29, R13, 0x1, R15 ;  /* 0x000000010d1d7824 */ /* 0x000fe200078e020f */
[----:B------:R-:W-:Y:S01]  /*0340*/  MOV R28, R12 ;  /* 0x0000000c001c7202 */ /* 0x000fe20000000f00 */
[----:B------:R-:W-:Y:S01]  /*0350*/  IMAD.WIDE.U32 R46, R8, c[0x0][0x1a0], R38 ;  /* 0x00006800082e7a25 */ /* 0x000fe200078e0026 */
[----:B------:R-:W-:Y:S01]  /*0360*/  CS2R R12, SRZ ;  /* 0x00000000000c7805 */ /* 0x000fe2000001ff00 */
[----:B------:R-:W-:Y:S02]  /*0370*/  CS2R R14, SRZ ;  /* 0x00000000000e7805 */ /* 0x000fe4000001ff00 */
[----:B------:R-:W-:Y:S01]  /*0380*/  IMAD.WIDE.U32 R28, R7, c[0x0][0x188], R28 ;  /* 0x00006200071c7a25 */ /* 0x000fe200078e001c */
[----:B------:R-:W-:-:S03]  /*0390*/  IADD3 R47, R47, R17, RZ ;  /* 0x000000112f2f7210 */ /* 0x000fc60007ffe0ff */
[----:B------:R-:W-:Y:S01]  /*03a0*/  IMAD.IADD R31, R29, 0x1, R31 ;  /* 0x000000011d1f7824 */ /* 0x000fe200078e021f */
[----:B------:R-:W-:Y:S05]  /*03b0*/  @P1 BRA `(.L_x_422) ;  /* 0x000000c000001947 */ /* 0x000fea0003800000 */
[----:B------:R-:W-:Y:S01]  /*03c0*/  MOV R30, R28 ;  /* 0x0000001c001e7202 */ /* 0x000fe20000000f00 */
[----:B------:R-:W-:Y:S01]  /*03d0*/  IMAD R17, R43, c[0x0][0x178], RZ ;  /* 0x00005e002b117a24 */ /* 0x000fe200078e02ff */
[C---:B------:R-:W-:Y:S02]  /*03e0*/  IADD3 R0, R38.reuse, 0x80, RZ ;  /* 0x0000008026007810 */ /* 0x040fe40007ffe0ff */
[----:B------:R-:W-:Y:S01]  /*03f0*/  ISETP.GE.AND P3, PT, R38, c[0x0][0x16c], PT ;  /* 0x00005b0026007a0c */ /* 0x000fe20003f66270 */
[----:B------:R-:W-:Y:S01]  /*0400*/  IMAD.WIDE.U32 R26, R42, c[0x0][0x178], R30 ;  /* 0x00005e002a1a7a25 */ /* 0x000fe200078e001e */
[----:B------:R-:W-:-:S03]  /*0410*/  ISETP.GE.AND P4, PT, R0, c[0x0][0x16c], PT ;  /* 0x00005b0000007a0c */ /* 0x000fc60003f86270 */
[----:B------:R-:W-:Y:S01]  /*0420*/  IMAD R17, R42, c[0x0][0x17c], R17 ;  /* 0x00005f002a117a24 */ /* 0x000fe200078e0211 */
[----:B------:R-:W-:-:S04]  /*0430*/  LEA R18, P5, R26, c[0x0][0x160], 0x1 ;  /* 0x000058001a127a11 */ /* 0x000fc800078a08ff */
[----:B------:R-:W-:-:S04]  /*0440*/  IADD3 R17, R27, R17, RZ ;  /* 0x000000111b117210 */ /* 0x000fc80007ffe0ff */
[----:B------:R-:W-:-:S05]  /*0450*/  LEA.HI.X R19, R26, c[0x0][0x164], R17, 0x1, P5 ;  /* 0x000059001a137a11 */ /* 0x000fca00028f0c11 */
[----:B------:R0:W5:Y:S04]  /*0460*/  @!P3 LDG.E.128 R20, [R18.64] ;  /* 0x000000061214b981 */ /* 0x000168000c1e1d00 */
[----:B------:R0:W5:Y:S02]  /*0470*/  @!P4 LDG.E.128 R12, [R18.64+0x100] ;  /* 0x00010006120cc981 */ /* 0x000164000c1e1d00 */
.L_x_422:
[----:B------:R-:W-:Y:S05]  /*0480*/  BSYNC B0 ;  /* 0x0000000000007941 */ /* 0x000fea0003800000 */
.L_x_421:
[----:B------:R-:W-:Y:S01]  /*0490*/  BSSY B0, `(.L_x_423) ;  /* 0x0000018000007945 */ /* 0x000fe20003800000 */
[----:B------:R-:W-:Y:S01]  /*04a0*/  HFMA2.MMA R17, -RZ, RZ, 0, 0 ;  /* 0x00000000ff117435 */ /* 0x000fe200000001ff */
[----:B-----5:R-:W-:Y:S01]  /*04b0*/  MOV R0, R20 ;  /* 0x0000001400007202 */ /* 0x020fe20000000f00 */
[----:B------:R-:W-:Y:S01]  /*04c0*/  IMAD.MOV.U32 R45, RZ, RZ, R21 ;  /* 0x000000ffff2d7224 */ /* 0x000fe200078e0015 */
[----:B------:R-:W-:Y:S01]  /*04d0*/  MOV R44, R22 ;  /* 0x00000016002c7202 */ /* 0x000fe20000000f00 */
[----:B------:R-:W-:Y:S01]  /*04e0*/  CS2R R26, SRZ ;  /* 0x00000000001a7805 */ /* 0x000fe2000001ff00 */
[----:B------:R-:W-:Y:S01]  /*04f0*/  MOV R51, R23 ;  /* 0x0000001700337202 */ /* 0x000fe20000000f00 */
[----:B0-----:R-:W-:Y:S01]  /*0500*/  CS2R R18, SRZ ;  /* 0x0000000000127805 */ /* 0x001fe2000001ff00 */
[----:B------:R-:W-:Y:S05]  /*0510*/  @P2 BRA `(.L_x_424) ;  /* 0x000000f000002947 */ /* 0x000fea0003800000 */
[----:B------:R-:W-:Y:S02]  /*0520*/  IADD3 R23, P3, R42, 0x10, RZ ;  /* 0x000000102a177810 */ /* 0x000fe40007f7e0ff */
[----:B------:R-:W-:-:S02]  /*0530*/  MOV R21, R31 ;  /* 0x0000001f00157202 */ /* 0x000fc40000000f00 */
[----:B------:R-:W-:Y:S01]  /*0540*/  ISETP.GE.AND P4, PT, R38, c[0x0][0x16c], PT ;  /* 0x00005b0026007a0c */ /* 0x000fe20003f86270 */
[----:B------:R-:W-:-:S04]  /*0550*/  IMAD.X R20, RZ, RZ, R43, P3 ;  /* 0x000000ffff147224 */ /* 0x000fc800018e062b */
[----:B------:R-:W-:Y:S01]  /*0560*/  IMAD R22, R20, c[0x0][0x178], RZ ;  /* 0x00005e0014167a24 */ /* 0x000fe200078e02ff */
[----:B------:R-:W-:Y:S02]  /*0570*/  MOV R20, R28 ;  /* 0x0000001c00147202 */ /* 0x000fe40000000f00 */
[----:B------:R-:W-:-:S03]  /*0580*/  IADD3 R28, R38, 0x80, RZ ;  /* 0x00000080261c7810 */ /* 0x000fc60007ffe0ff */
        /* <DEDUP_REMOVED lines=8> */
.L_x_424:
[----:B------:R-:W-:Y:S05]  /*0610*/  BSYNC B0 ;  /* 0x0000000000007941 */ /* 0x000fea0003800000 */
.L_x_423:
[----:B-----5:R-:W-:Y:S01]  /*0620*/  MOV R50, R24 ;  /* 0x0000001800327202 */ /* 0x020fe20000000f00 */
[----:B------:R-:W-:Y:S01]  /*0630*/  IMAD R24, R5, c[0x0][0x1a8], RZ ;  /* 0x00006a0005187a24 */ /* 0x000fe200078e02ff */
[----:B------:R-:W-:Y:S01]  /*0640*/  BSSY B0, `(.L_x_425) ;  /* 0x000001a000007945 */ /* 0x000fe20003800000 */
[C---:B------:R-:W-:Y:S01]  /*0650*/  IMAD.WIDE.U32 R46, R7.reuse, c[0x0][0x1a8], R46 ;  /* 0x00006a00072e7a25 */ /* 0x040fe200078e002e */
[----:B------:R-:W-:Y:S01]  /*0660*/  HFMA2.MMA R32, -RZ, RZ, 0, 0 ;  /* 0x00000000ff207435 */ /* 0x000fe200000001ff */
[----:B------:R-:W-:Y:S01]  /*0670*/  MOV R53, R26 ;  /* 0x0000001a00357202 */ /* 0x000fe20000000f00 */
[----:B------:R-:W-:Y:S01]  /*0680*/  CS2R R28, SRZ ;  /* 0x00000000001c7805 */ /* 0x000fe2000001ff00 */
[----:B------:R-:W-:Y:S01]  /*0690*/  IMAD R49, R7, c[0x0][0x1ac], R24 ;  /* 0x00006b0007317a24 */ /* 0x000fe200078e0218 */
[----:B------:R-:W-:Y:S01]  /*06a0*/  MOV R54, R27 ;  /* 0x0000001b00367202 */ /* 0x000fe20000000f00 */
[----:B------:R-:W-:Y:S01]  /*06b0*/  IMAD.MOV.U32 R52, RZ, RZ, R25 ;  /* 0x000000ffff347224 */ /* 0x000fe200078e0019 */
[----:B------:R-:W-:Y:S01]  /*06c0*/  CS2R R20, SRZ ;  /* 0x0000000000147805 */ /* 0x000fe2000001ff00 */
[----:B0-----:R-:W-:Y:S01]  /*06d0*/  CS2R R22, SRZ ;  /* 0x0000000000167805 */ /* 0x001fe2000001ff00 */
[----:B------:R-:W-:Y:S01]  /*06e0*/  CS2R R24, SRZ ;  /* 0x0000000000187805 */ /* 0x000fe2000001ff00 */
[----:B------:R-:W-:Y:S01]  /*06f0*/  CS2R R26, SRZ ;  /* 0x00000000001a7805 */ /* 0x000fe2000001ff00 */
[----:B------:R-:W-:Y:S01]  /*0700*/  IADD3 R49, R47, R49, RZ ;  /* 0x000000312f317210 */ /* 0x000fe20007ffe0ff */
[----:B------:R-:W-:Y:S05]  /*0710*/  @P1 BRA `(.L_x_426) ;  /* 0x000000c000001947 */ /* 0x000fea0003800000 */
[----:B------:R-:W-:Y:S01]  /*0720*/  IMAD R33, R43, c[0x0][0x198], RZ ;  /* 0x000066002b217a24 */ /* 0x000fe200078e02ff */
[C---:B------:R-:W-:Y:S01]  /*0730*/  IADD3 R34, R38.reuse, 0x80, RZ ;  /* 0x0000008026227810 */ /* 0x040fe20007ffe0ff */
[----:B------:R-:W-:Y:S01]  /*0740*/  IMAD.MOV.U32 R48, RZ, RZ, R46 ;  /* 0x000000ffff307224 */ /* 0x000fe200078e002e */
[----:B------:R-:W-:Y:S01]  /*0750*/  ISETP.GE.AND P3, PT, R38, c[0x0][0x16c], PT ;  /* 0x00005b0026007a0c */ /* 0x000fe20003f66270 */
[----:B------:R-:W-:Y:S01]  /*0760*/  IMAD R33, R42, c[0x0][0x19c], R33 ;  /* 0x000067002a217a24 */ /* 0x000fe200078e0221 */
[----:B------:R-:W-:Y:S01]  /*0770*/  ISETP.GE.AND P4, PT, R34, c[0x0][0x16c], PT ;  /* 0x00005b0022007a0c */ /* 0x000fe20003f86270 */
[----:B------:R-:W-:-:S05]  /*0780*/  IMAD.WIDE.U32 R30, R42, c[0x0][0x198], R48 ;  /* 0x000066002a1e7a25 */ /* 0x000fca00078e0030 */
[----:B------:R-:W-:Y:S02]  /*0790*/  IADD3 R31, R31, R33, RZ ;  /* 0x000000211f1f7210 */ /* 0x000fe40007ffe0ff */
[----:B------:R-:W-:-:S04]  /*07a0*/  LEA R34, P1, R30, c[0x0][0x190], 0x1 ;  /* 0x000064001e227a11 */ /* 0x000fc800078208ff */
[----:B------:R-:W-:-:S05]  /*07b0*/  LEA.HI.X R35, R30, c[0x0][0x194], R31, 0x1, P1 ;  /* 0x000065001e237a11 */ /* 0x000fca00008f0c1f */
[----:B------:R0:W5:Y:S04]  /*07c0*/  @!P3 LDG.E.128 R20, [R34.64] ;  /* 0x000000062214b981 */ /* 0x000168000c1e1d00 */
[----:B------:R0:W5:Y:S02]  /*07d0*/  @!P4 LDG.E.128 R24, [R34.64+0x100] ;  /* 0x000100062218c981 */ /* 0x000164000c1e1d00 */
.L_x_426:
[----:B------:R-:W-:Y:S05]  /*07e0*/  BSYNC B0 ;  /* 0x0000000000007941 */ /* 0x000fea0003800000 */
.L_x_425:
[----:B-----5:R-:W-:Y:S01]  /*07f0*/  MOV R55, R20 ;  /* 0x0000001400377202 */ /* 0x020fe20000000f00 */
[----:B------:R-:W-:Y:S01]  /*0800*/  BSSY B0, `(.L_x_427) ;  /* 0x0000015000007945 */ /* 0x000fe20003800000 */
[----:B------:R-:W-:Y:S01]  /*0810*/  HFMA2.MMA R33, -RZ, RZ, 0, 0 ;  /* 0x00000000ff217435 */ /* 0x000fe200000001ff */
[----:B------:R-:W-:Y:S01]  /*0820*/  CS2R R30, SRZ ;  /* 0x00000000001e7805 */ /* 0x000fe2000001ff00 */
[----:B0-----:R-:W-:Y:S01]  /*0830*/  CS2R R34, SRZ ;  /* 0x0000000000227805 */ /* 0x001fe2000001ff00 */
[----:B------:R-:W-:Y:S02]  /*0840*/  HADD2.F32 R56, -RZ, R0.H1_H1 ;  /* 0x30000000ff387230 */ /* 0x000fe40000004100 */
[----:B------:R-:W-:Y:S01]  /*0850*/  HADD2.F32 R57, -RZ, R55.H1_H1 ;  /* 0x30000037ff397230 */ /* 0x000fe20000004100 */
[----:B------:R-:W-:Y:S05]  /*0860*/  @P2 BRA `(.L_x_428) ;  /* 0x000000e000002947 */ /* 0x000fea0003800000 */
[----:B------:R-:W-:Y:S01]  /*0870*/  IADD3 R39, P1, R42, 0x10, RZ ;  /* 0x000000102a277810 */ /* 0x000fe20007f3e0ff */
[----:B------:R-:W-:Y:S01]  /*0880*/  IMAD.MOV.U32 R47, RZ, RZ, R49 ;  /* 0x000000ffff2f7224 */ /* 0x000fe200078e0031 */
[----:B------:R-:W-:-:S02]  /*0890*/  ISETP.GE.AND P2, PT, R38, c[0x0][0x16c], PT ;  /* 0x00005b0026007a0c */ /* 0x000fc40003f46270 */
[----:B------:R-:W-:Y:S01]  /*08a0*/  IADD3.X R42, RZ, R43, RZ, P1, !PT ;  /* 0x0000002bff2a7210 */ /* 0x000fe20000ffe4ff */
[----:B------:R-:W-:Y:S01]  /*08b0*/  IMAD.WIDE.U32 R46, R39, c[0x0][0x198], R46 ;  /* 0x00006600272e7a25 */ /* 0x000fe200078e002e */
[----:B------:R-:W-:-:S03]  /*08c0*/  IADD3 R43, R38, 0x80, RZ ;  /* 0x00000080262b7810 */ /* 0x000fc60007ffe0ff */
[----:B------:R-:W-:Y:S01]  /*08d0*/  IMAD R42, R42, c[0x0][0x198], RZ ;  /* 0x000066002a2a7a24 */ /* 0x000fe200078e02ff */
[----:B------:R-:W-:Y:S02]  /*08e0*/  ISETP.GE.AND P3, PT, R43, c[0x0][0x16c], PT ;  /* 0x00005b002b007a0c */ /* 0x000fe40003f66270 */
[----:B------:R-:W-:Y:S01]  /*08f0*/  LEA R38, P1, R46, c[0x0][0x190], 0x1 ;  /* 0x000064002e267a11 */ /* 0x000fe200078208ff */
[----:B------:R-:W-:-:S05]  /*0900*/  IMAD R39, R39, c[0x0][0x19c], R42 ;  /* 0x0000670027277a24 */ /* 0x000fca00078e022a */
[----:B------:R-:W-:-:S04]  /*0910*/  IADD3 R39, R47, R39, RZ ;  /* 0x000000272f277210 */ /* 0x000fc80007ffe0ff */
[----:B------:R-:W-:-:S05]  /*0920*/  LEA.HI.X R39, R46, c[0x0][0x194], R39, 0x1, P1 ;  /* 0x000065002e277a11 */ /* 0x000fca00008f0c27 */
[----:B------:R0:W5:Y:S04]  /*0930*/  @!P2 LDG.E.128 R28, [R38.64] ;  /* 0x00000006261ca981 */ /* 0x000168000c1e1d00 */
[----:B------:R0:W5:Y:S02]  /*0940*/  @!P3 LDG.E.128 R32, [R38.64+0x100] ;  /* 0x000100062620b981 */ /* 0x000164000c1e1d00 */
.L_x_428:
[----:B------:R-:W-:Y:S05]  /*0950*/  BSYNC B0 ;  /* 0x0000000000007941 */ /* 0x000fea0003800000 */
.L_x_427:
[----:B------:R-:W-:Y:S01]  /*0960*/  HADD2.F32 R0, -RZ, R0.H0_H0 ;  /* 0x20000000ff007230 */ /* 0x000fe20000004100 */
[----:B------:R-:W-:Y:S01]  /*0970*/  FMUL.FTZ R56, R56, R57 ;  /* 0x0000003938387220 */ /* 0x000fe20000410000 */
[----:B0-----:R-:W-:Y:S01]  /*0980*/  HADD2.F32 R39, -RZ, R55.H0_H0 ;  /* 0x20000037ff277230 */ /* 0x001fe20000004100 */
[----:B------:R-:W-:Y:S01]  /*0990*/  ISETP.NE.AND P1, PT, R3, RZ, PT ;  /* 0x000000ff0300720c */ /* 0x000fe20003f25270 */
[----:B-----5:R-:W-:Y:S01]  /*09a0*/  HADD2.F32 R43, -RZ, R28.H1_H1 ;  /* 0x3000001cff2b7230 */ /* 0x020fe20000004100 */
[----:B------:R-:W-:Y:S01]  /*09b0*/  BSSY B0, `(.L_x_429) ;  /* 0x0000084000007945 */ /* 0x000fe20003800000 */
[----:B------:R-:W-:Y:S01]  /*09c0*/  HADD2.F32 R20, -RZ, R45.H0_H0 ;  /* 0x2000002dff147230 */ /* 0x000fe20000004100 */
[----:B------:R-:W-:Y:S01]  /*09d0*/  FFMA.FTZ R56, R0, R39, R56 ;  /* 0x0000002700387223 */ /* 0x000fe20000010038 */
[----:B------:R-:W-:-:S02]  /*09e0*/  HADD2.F32 R0, -RZ, R50.H1_H1 ;  /* 0x30000032ff007230 */ /* 0x000fc40000004100 */
[----:B------:R-:W-:Y:S02]  /*09f0*/  HADD2.F32 R50, -RZ, R50.H0_H0 ;  /* 0x20000032ff327230 */ /* 0x000fe40000004100 */
[----:B------:R-:W-:Y:S01]  /*0a00*/  HADD2.F32 R39, -RZ, R28.H0_H0 ;  /* 0x2000001cff277230 */ /* 0x000fe20000004100 */
[----:B------:R-:W-:Y:S01]  /*0a10*/  FMUL.FTZ R0, R0, R43 ;  /* 0x0000002b00007220 */ /* 0x000fe20000410000 */
[----:B------:R-:W-:Y:S02]  /*0a20*/  HADD2.F32 R47, -RZ, R21.H0_H0 ;  /* 0x20000015ff2f7230 */ /* 0x000fe40000004100 */
[----:B------:R-:W-:Y:S01]  /*0a30*/  HADD2.F32 R45, -RZ, R45.H1_H1 ;  /* 0x3000002dff2d7230 */ /* 0x000fe20000004100 */
[----:B------:R-:W-:Y:S01]  /*0a40*/  FFMA.FTZ R50, R50, R39, R0 ;  /* 0x0000002732327223 */ /* 0x000fe20000010000 */
[----:B------:R-:W-:Y:S01]  /*0a50*/  HADD2.F32 R0, -RZ, R52.H0_H0 ;  /* 0x20000034ff007230 */ /* 0x000fe20000004100 */
[----:B------:R-:W-:Y:S01]  /*0a60*/  FFMA.FTZ R47, R20, R47, R56 ;  /* 0x0000002f142f7223 */ /* 0x000fe20000010038 */
[----:B------:R-:W-:-:S02]  /*0a70*/  HADD2.F32 R39, -RZ, R29.H0_H0 ;  /* 0x2000001dff277230 */ /* 0x000fc40000004100 */
[----:B------:R-:W-:Y:S02]  /*0a80*/  HADD2.F32 R52, -RZ, R52.H1_H1 ;  /* 0x30000034ff347230 */ /* 0x000fe40000004100 */
[----:B------:R-:W-:Y:S01]  /*0a90*/  HADD2.F32 R29, -RZ, R29.H1_H1 ;  /* 0x3000001dff1d7230 */ /* 0x000fe20000004100 */
[----:B------:R-:W-:Y:S01]  /*0aa0*/  FFMA.FTZ R0, R0, R39, R50 ;  /* 0x0000002700007223 */ /* 0x000fe20000010032 */
[----:B------:R-:W-:Y:S02]  /*0ab0*/  HADD2.F32 R20, -RZ, R21.H1_H1 ;  /* 0x30000015ff147230 */ /* 0x000fe40000004100 */
[----:B------:R-:W-:Y:S01]  /*0ac0*/  HADD2.F32 R42, -RZ, R22.H0_H0 ;  /* 0x20000016ff2a7230 */ /* 0x000fe20000004100 */
[----:B------:R-:W-:Y:S01]  /*0ad0*/  FFMA.FTZ R52, R52, R29, R0 ;  /* 0x0000001d34347223 */ /* 0x000fe20000010000 */
[----:B------:R-:W-:Y:S01]  /*0ae0*/  HADD2.F32 R29, -RZ, R44.H0_H0 ;  /* 0x2000002cff1d7230 */ /* 0x000fe20000004100 */
[----:B------:R-:W-:Y:S01]  /*0af0*/  FFMA.FTZ R45, R45, R20, R47 ;  /* 0x000000142d2d7223 */ /* 0x000fe2000001002f */
[----:B------:R-:W-:-:S02]  /*0b00*/  HADD2.F32 R38, -RZ, R53.H0_H0 ;  /* 0x20000035ff267230 */ /* 0x000fc40000004100 */
[----:B------:R-:W-:Y:S01]  /*0b10*/  HADD2.F32 R39, -RZ, R30.H0_H0 ;  /* 0x2000001eff277230 */ /* 0x000fe20000004100 */
[----:B------:R-:W-:Y:S01]  /*0b20*/  FFMA.FTZ R42, R29, R42, R45 ;  /* 0x0000002a1d2a7223 */ /* 0x000fe2000001002d */
[----:B------:R-:W-:Y:S02]  /*0b30*/  HADD2.F32 R44, -RZ, R44.H1_H1 ;  /* 0x3000002cff2c7230 */ /* 0x000fe40000004100 */
[----:B------:R-:W-:Y:S01]  /*0b40*/  HADD2.F32 R47, -RZ, R22.H1_H1 ;  /* 0x30000016ff2f7230 */ /* 0x000fe20000004100 */
[----:B------:R-:W-:Y:S01]  /*0b50*/  FFMA.FTZ R52, R38, R39, R52 ;  /* 0x0000002726347223 */ /* 0x000fe20000010034 */
[----:B------:R-:W-:Y:S02]  /*0b60*/  HADD2.F32 R53, -RZ, R53.H1_H1 ;  /* 0x30000035ff357230 */ /* 0x000fe40000004100 */
[--C-:B------:R-:W-:Y:S01]  /*0b70*/  HADD2.F32 R45, -RZ, R24.reuse.H0_H0 ;  /* 0x20000018ff2d7230 */ /* 0x100fe20000004100 */
[----:B------:R-:W-:Y:S01]  /*0b80*/  FFMA.FTZ R44, R44, R47, R42 ;  /* 0x0000002f2c2c7223 */ /* 0x000fe2000001002a */
[----:B------:R-:W-:-:S02]  /*0b90*/  HADD2.F32 R43, -RZ, R24.H1_H1 ;  /* 0x30000018ff2b7230 */ /* 0x000fc40000004100 */
[----:B------:R-:W-:Y:S02]  /*0ba0*/  HADD2.F32 R30, -RZ, R30.H1_H1 ;  /* 0x3000001eff1e7230 */ /* 0x000fe40000004100 */
[--C-:B------:R-:W-:Y:S02]  /*0bb0*/  HADD2.F32 R24, -RZ, R26.reuse.H0_H0 ;  /* 0x2000001aff187230 */ /* 0x100fe40000004100 */
[----:B------:R-:W-:Y:S01]  /*0bc0*/  HADD2.F32 R29, -RZ, R26.H1_H1 ;  /* 0x3000001aff1d7230 */ /* 0x000fe20000004100 */
[----:B------:R-:W-:Y:S01]  /*0bd0*/  FFMA.FTZ R52, R53, R30, R52 ;  /* 0x0000001e35347223 */ /* 0x000fe20000010034 */
[--C-:B------:R-:W-:Y:S02]  /*0be0*/  HADD2.F32 R39, -RZ, R25.reuse.H0_H0 ;  /* 0x20000019ff277230 */ /* 0x100fe40000004100 */
[----:B------:R-:W-:Y:S02]  /*0bf0*/  HADD2.F32 R38, -RZ, R25.H1_H1 ;  /* 0x30000019ff267230 */ /* 0x000fe40000004100 */
[----:B------:R-:W-:-:S02]  /*0c00*/  HADD2.F32 R26, -RZ, R51.H0_H0 ;  /* 0x20000033ff1a7230 */ /* 0x000fc40000004100 */
[----:B------:R-:W-:Y:S02]  /*0c10*/  HADD2.F32 R47, -RZ, R23.H0_H0 ;  /* 0x20000017ff2f7230 */ /* 0x000fe40000004100 */
[--C-:B------:R-:W-:Y:S02]  /*0c20*/  HADD2.F32 R25, -RZ, R27.reuse.H0_H0 ;  /* 0x2000001bff197230 */ /* 0x100fe40000004100 */
[----:B------:R-:W-:Y:S01]  /*0c30*/  HADD2.F32 R22, -RZ, R27.H1_H1 ;  /* 0x3000001bff167230 */ /* 0x000fe20000004100 */
[----:B------:R-:W-:Y:S01]  /*0c40*/  FFMA.FTZ R26, R26, R47, R44 ;  /* 0x0000002f1a1a7223 */ /* 0x000fe2000001002c */
[----:B------:R-:W-:Y:S02]  /*0c50*/  HADD2.F32 R27, -RZ, R54.H0_H0 ;  /* 0x20000036ff1b7230 */ /* 0x000fe40000004100 */
[----:B------:R-:W-:Y:S02]  /*0c60*/  HADD2.F32 R42, -RZ, R31.H0_H0 ;  /* 0x2000001fff2a7230 */ /* 0x000fe40000004100 */
[----:B------:R-:W-:-:S02]  /*0c70*/  HADD2.F32 R51, -RZ, R51.H1_H1 ;  /* 0x30000033ff337230 */ /* 0x000fc40000004100 */
[----:B------:R-:W-:Y:S01]  /*0c80*/  HADD2.F32 R30, -RZ, R23.H1_H1 ;  /* 0x30000017ff1e7230 */ /* 0x000fe20000004100 */
[----:B------:R-:W-:Y:S01]  /*0c90*/  FFMA.FTZ R27, R27, R42, R52 ;  /* 0x0000002a1b1b7223 */ /* 0x000fe20000010034 */
[----:B------:R-:W-:Y:S02]  /*0ca0*/  HADD2.F32 R54, -RZ, R54.H1_H1 ;  /* 0x30000036ff367230 */ /* 0x000fe40000004100 */
[----:B------:R-:W-:Y:S01]  /*0cb0*/  HADD2.F32 R31, -RZ, R31.H1_H1 ;  /* 0x3000001fff1f7230 */ /* 0x000fe20000004100 */
[----:B------:R-:W-:Y:S01]  /*0cc0*/  FFMA.FTZ R30, R51, R30, R26 ;  /* 0x0000001e331e7223 */ /* 0x000fe2000001001a */
[----:B------:R-:W-:Y:S02]  /*0cd0*/  HADD2.F32 R0, -RZ, R12.H0_H0 ;  /* 0x2000000cff007230 */ /* 0x000fe40000004100 */
[----:B------:R-:W-:Y:S01]  /*0ce0*/  HADD2.F32 R23, -RZ, R16.H0_H0 ;  /* 0x20000010ff177230 */ /* 0x000fe20000004100 */
[----:B------:R-:W-:Y:S01]  /*0cf0*/  FFMA.FTZ R31, R54, R31, R27 ;  /* 0x0000001f361f7223 */ /* 0x000fe2000001001b */
[----:B------:R-:W-:Y:S01]  /*0d00*/  HADD2.F32 R26, -RZ, R32.H0_H0 ;  /* 0x20000020ff1a7230 */ /* 0x000fe20000004100 */
[----:B------:R-:W-:Y:S01]  /*0d10*/  FFMA.FTZ R0, R0, R45, R30 ;  /* 0x0000002d00007223 */ /* 0x000fe2000001001e */
[----:B------:R-:W-:-:S02]  /*0d20*/  HADD2.F32 R20, -RZ, R12.H1_H1 ;  /* 0x3000000cff147230 */ /* 0x000fc40000004100 */
[----:B------:R-:W-:Y:S01]  /*0d30*/  HADD2.F32 R16, -RZ, R16.H1_H1 ;  /* 0x30000010ff107230 */ /* 0x000fe20000004100 */
[----:B------:R-:W-:Y:S01]  /*0d40*/  FFMA.FTZ R26, R23, R26, R31 ;  /* 0x0000001a171a7223 */ /* 0x000fe2000001001f */
        /* <DEDUP_REMOVED lines=31> */
[----:B------:R-:W-:-:S04]  /*0f40*/  FFMA.FTZ R14, R15, R22, R14 ;  /* 0x000000160f0e7223 */ /* 0x000fc8000001000e */
[----:B------:R-:W-:Y:S01]  /*0f50*/  FFMA.FTZ R12, R19, R12, R0 ;  /* 0x0000000c130c7223 */ /* 0x000fe20000010000 */
[----:B------:R-:W0:Y:S04]  /*0f60*/  SHFL.BFLY PT, R13, R14, 0x8, 0x1f ;  /* 0x0d001f000e0d7f89 */ /* 0x000e2800000e0000 */
[----:B------:R-:W1:Y:S01]  /*0f70*/  SHFL.BFLY PT, R15, R12, 0x8, 0x1f ;  /* 0x0d001f000c0f7f89 */ /* 0x000e6200000e0000 */
[----:B0-----:R-:W-:Y:S02]  /*0f80*/  FADD.FTZ R13, R14, R13 ;  /* 0x0000000d0e0d7221 */ /* 0x001fe40000010000 */
[----:B-1----:R-:W-:-:S03]  /*0f90*/  FADD.FTZ R16, R12, R15 ;  /* 0x0000000f0c107221 */ /* 0x002fc60000010000 */
[----:B------:R-:W0:Y:S01]  /*0fa0*/  SHFL.BFLY PT, R0, R13, 0x4, 0x1f ;  /* 0x0c801f000d007f89 */ /* 0x000e2200000e0000 */
[----:B------:R-:W-:-:S03]  /*0fb0*/  SHF.L.U32 R12, R10, 0x2, RZ ;  /* 0x000000020a0c7819 */ /* 0x000fc600000006ff */
[----:B------:R-:W1:Y:S01]  /*0fc0*/  SHFL.BFLY PT, R15, R16, 0x4, 0x1f ;  /* 0x0c801f00100f7f89 */ /* 0x000e6200000e0000 */
[----:B0-----:R-:W-:Y:S01]  /*0fd0*/  FADD.FTZ R0, R13, R0 ;  /* 0x000000000d007221 */ /* 0x001fe20000010000 */
[----:B------:R-:W-:Y:S01]  /*0fe0*/  SHF.L.U32 R13, R11, 0xd, RZ ;  /* 0x0000000d0b0d7819 */ /* 0x000fe200000006ff */
[----:B-1----:R-:W-:Y:S01]  /*0ff0*/  FADD.FTZ R17, R16, R15 ;  /* 0x0000000f10117221 */ /* 0x002fe20000010000 */
[----:B------:R-:W-:Y:S02]  /*1000*/  SHF.R.S32.HI R16, RZ, 0x1f, R12 ;  /* 0x0000001fff107819 */ /* 0x000fe4000001140c */
[----:B------:R-:W0:Y:S01]  /*1010*/  SHFL.BFLY PT, R15, R0, 0x2, 0x1f ;  /* 0x0c401f00000f7f89 */ /* 0x000e2200000e0000 */
[----:B------:R-:W-:-:S03]  /*1020*/  IADD3 R12, P2, R13, R12, RZ ;  /* 0x0000000c0d0c7210 */ /* 0x000fc60007f5e0ff */
[----:B------:R-:W1:Y:S01]  /*1030*/  SHFL.BFLY PT, R18, R17, 0x2, 0x1f ;  /* 0x0c401f0011127f89 */ /* 0x000e6200000e0000 */
[----:B------:R-:W-:Y:S01]  /*1040*/  LEA.HI.X.SX32 R13, R13, R16, 0x1, P2 ;  /* 0x000000100d0d7211 */ /* 0x000fe200010f0eff */
[----:B0-----:R-:W-:Y:S02]  /*1050*/  FADD.FTZ R15, R0, R15 ;  /* 0x0000000f000f7221 */ /* 0x001fe40000010000 */
[----:B-1----:R-:W-:-:S03]  /*1060*/  FADD.FTZ R18, R17, R18 ;  /* 0x0000001211127221 */ /* 0x002fc60000010000 */
[----:B------:R-:W0:Y:S01]  /*1070*/  SHFL.BFLY PT, R14, R15, 0x1, 0x1f ;  /* 0x0c201f000f0e7f89 */ /* 0x000e2200000e0000 */
[----:B------:R-:W-:-:S03]  /*1080*/  IMAD R17, R6, c[0x0][0x220], RZ ;  /* 0x0000880006117a24 */ /* 0x000fc600078e02ff */
[----:B------:R-:W1:Y:S01]  /*1090*/  SHFL.BFLY PT, R19, R18, 0x1, 0x1f ;  /* 0x0c201f0012137f89 */ /* 0x000e6200000e0000 */
[----:B0-----:R-:W-:Y:S02]  /*10a0*/  FADD.FTZ R16, R15, R14 ;  /* 0x0000000e0f107221 */ /* 0x001fe40000010000 */
[----:B-1----:R-:W-:Y:S01]  /*10b0*/  FADD.FTZ R19, R18, R19 ;  /* 0x0000001312137221 */ /* 0x002fe20000010000 */
[----:B------:R-:W-:Y:S05]  /*10c0*/  @P1 BRA `(.L_x_430) ;  /* 0x0000012000001947 */ /* 0x000fea0003800000 */
[--C-:B------:R-:W-:Y:S01]  /*10d0*/  SHF.R.S32.HI R37, RZ, 0x1f, R36.reuse ;  /* 0x0000001fff257819 */ /* 0x100fe20000011424 */
[----:B------:R-:W-:Y:S01]  /*10e0*/  IMAD R3, R6, c[0x0][0x1c8], RZ ;  /* 0x0000720006037a24 */ /* 0x000fe200078e02ff */
[----:B------:R-:W-:Y:S01]  /*10f0*/  ISETP.GE.AND P2, PT, R40, R9, PT ;  /* 0x000000092800720c */ /* 0x000fe20003f46270 */
[----:B------:R-:W-:Y:S02]  /*1100*/  IMAD R0, R5, c[0x0][0x1d0], RZ ;  /* 0x0000740005007a24 */ /* 0x000fe400078e02ff */
[C---:B------:R-:W-:Y:S02]  /*1110*/  IMAD R3, R8.reuse, c[0x0][0x1cc], R3 ;  /* 0x0000730008037a24 */ /* 0x040fe400078e0203 */
[----:B------:R-:W-:-:S05]  /*1120*/  IMAD.WIDE.U32 R14, R8, c[0x0][0x1c8], R36 ;  /* 0x00007200080e7a25 */ /* 0x000fca00078e0024 */
[----:B------:R-:W-:Y:S01]  /*1130*/  IADD3 R15, R15, R3, RZ ;  /* 0x000000030f0f7210 */ /* 0x000fe20007ffe0ff */
[----:B------:R-:W-:-:S04]  /*1140*/  IMAD R3, R7, c[0x0][0x1d4], R0 ;  /* 0x0000750007037a24 */ /* 0x000fc800078e0200 */
[----:B------:R-:W-:-:S05]  /*1150*/  IMAD.WIDE.U32 R14, R7, c[0x0][0x1d0], R14 ;  /* 0x00007400070e7a25 */ /* 0x000fca00078e000e */
[----:B------:R-:W-:-:S04]  /*1160*/  IADD3 R0, P1, R40, R14, RZ ;  /* 0x0000000e28007210 */ /* 0x000fc80007f3e0ff */
[----:B------:R-:W-:Y:S02]  /*1170*/  IADD3.X R15, R41, R15, R3, P1, !PT ;  /* 0x0000000f290f7210 */ /* 0x000fe40000ffe403 */
[----:B------:R-:W-:Y:S02]  /*1180*/  LEA R14, P3, R0, c[0x0][0x1b0], 0x2 ;  /* 0x00006c00000e7a11 */ /* 0x000fe400078610ff */
[----:B------:R-:W-:Y:S02]  /*1190*/  ISETP.GE.AND P1, PT, R2, R9, PT ;  /* 0x000000090200720c */ /* 0x000fe40003f26270 */
[----:B------:R-:W-:Y:S02]  /*11a0*/  LEA.HI.X R15, R0, c[0x0][0x1b4], R15, 0x2, P3 ;  /* 0x00006d00000f7a11 */ /* 0x000fe400018f140f */
[----:B------:R-:W-:Y:S02]  /*11b0*/  FSEL R3, R16, RZ, !P2 ;  /* 0x000000ff10037208 */ /* 0x000fe40005000000 */
[----:B------:R-:W-:-:S03]  /*11c0*/  FSEL R9, R19, RZ, !P1 ;  /* 0x000000ff13097208 */ /* 0x000fc60004800000 */
[----:B------:R0:W-:Y:S04]  /*11d0*/  STG.E [R14.64], R3 ;  /* 0x000000030e007986 */ /* 0x0001e8000c101906 */
[----:B------:R0:W-:Y:S02]  /*11e0*/  STG.E [R14.64+0x40], R9 ;  /* 0x000040090e007986 */ /* 0x0001e4000c101906 */
.L_x_430:
[----:B------:R-:W-:Y:S05]  /*11f0*/  BSYNC B0 ;  /* 0x0000000000007941 */ /* 0x000fea0003800000 */
.L_x_429:
[----:B------:R-:W-:Y:S01]  /*1200*/  UMOV UR4, 0x1f ;  /* 0x0000001f00047882 */ /* 0x000fe20000000000 */
[C---:B------:R-:W-:Y:S01]  /*1210*/  IMAD R17, R8.reuse, c[0x0][0x224], R17 ;  /* 0x0000890008117a24 */ /* 0x040fe200078e0211 */
[----:B------:R-:W-:Y:S01]  /*1220*/  ULDC UR5, c[0x0][0x168] ;  /* 0x00005a0000057ab9 */ /* 0x000fe20000000800 */
[----:B------:R-:W-:Y:S01]  /*1230*/  IMAD.WIDE.U32 R12, R8, c[0x0][0x220], R12 ;  /* 0x00008800080c7a25 */ /* 0x000fe200078e000c */
[----:B------:R-:W-:Y:S01]  /*1240*/  UIADD3 UR4, UR4, UR5, URZ ;  /* 0x0000000504047290 */ /* 0x000fe2000fffe03f */
[----:B------:R-:W-:Y:S01]  /*1250*/  ISETP.NE.U32.AND P1, PT, RZ, c[0x0][0x238], PT ;  /* 0x00008e00ff007a0c */ /* 0x000fe20003f25070 */
[----:B------:R-:W-:Y:S01]  /*1260*/  BSSY B0, `(.L_x_431) ;  /* 0x0000021000007945 */ /* 0x000fe20003800000 */
[----:B------:R-:W-:Y:S01]  /*1270*/  IMAD.IADD R13, R13, 0x1, R17 ;  /* 0x000000010d0d7824 */ /* 0x000fe200078e0211 */
[----:B------:R-:W-:Y:S01]  /*1280*/  USHF.R.S32.HI UR5, URZ, 0x1f, UR4 ;  /* 0x0000001f3f057899 */ /* 0x000fe20008011404 */
[----:B------:R-:W-:Y:S01]  /*1290*/  IMAD R0, R5, c[0x0][0x228], RZ ;  /* 0x00008a0005007a24 */ /* 0x000fe200078e02ff */
[----:B------:R-:W-:Y:S01]  /*12a0*/  ISETP.NE.AND.EX P1, PT, RZ, c[0x0][0x23c], PT, P1 ;  /* 0x00008f00ff007a0c */ /* 0x000fe20003f25310 */
[----:B0-----:R-:W-:Y:S01]  /*12b0*/  IMAD.WIDE.U32 R2, R7, c[0x0][0x228], R12 ;  /* 0x00008a0007027a25 */ /* 0x001fe200078e000c */
[----:B------:R-:W-:-:S02]  /*12c0*/  ULEA.HI UR5, UR5, UR4, URZ, 0x5 ;  /* 0x0000000405057291 */ /* 0x000fc4000f8f283f */
[----:B------:R-:W-:Y:S01]  /*12d0*/  ISETP.NE.OR P1, PT, R10, RZ, !P1 ;  /* 0x000000ff0a00720c */ /* 0x000fe20004f25670 */
[----:B------:R-:W-:Y:S01]  /*12e0*/  IMAD R15, R7, c[0x0][0x22c], R0 ;  /* 0x00008b00070f7a24 */ /* 0x000fe200078e0200 */
[----:B------:R-:W-:Y:S01]  /*12f0*/  ULOP3.LUT UR5, UR5, 0xffffffe0, URZ, 0xc0, !UPT ;  /* 0xffffffe005057892 */ /* 0x000fe2000f8ec03f */
[----:B------:R-:W-:-:S03]  /*1300*/  LEA R14, P2, R2, c[0x0][0x208], 0x2 ;  /* 0x00008200020e7a11 */ /* 0x000fc600078410ff */
[----:B------:R-:W-:Y:S02]  /*1310*/  IADD3 R3, R3, R15, RZ ;  /* 0x0000000f03037210 */ /* 0x000fe40007ffe0ff */
[----:B------:R-:W-:Y:S02]  /*1320*/  IADD3 R9, -R36, UR5, RZ ;  /* 0x0000000524097c10 */ /* 0x000fe4000fffe1ff */
[----:B------:R-:W-:Y:S02]  /*1330*/  LEA.HI.X R15, R2, c[0x0][0x20c], R3, 0x2, P2 ;  /* 0x00008300020f7a11 */ /* 0x000fe400010f1403 */
[----:B------:R-:W-:-:S13]  /*1340*/  ISETP.GE.OR P0, PT, R10, R9, P0 ;  /* 0x000000090a00720c */ /* 0x000fda0000706670 */
[----:B------:R-:W-:Y:S05]  /*1350*/  @P0 BRA `(.L_x_432) ;  /* 0x0000011000000947 */ /* 0x000fea0003800000 */
[----:B------:R-:W-:Y:S01]  /*1360*/  SHF.R.S32.HI R3, RZ, 0x1f, R10 ;  /* 0x0000001fff037819 */ /* 0x000fe2000001140a */
[----:B------:R-:W-:Y:S01]  /*1370*/  IMAD R9, R6, c[0x0][0x1f8], RZ ;  /* 0x00007e0006097a24 */ /* 0x000fe200078e02ff */
[----:B------:R-:W-:Y:S01]  /*1380*/  IADD3 R2, P0, R36, R10, RZ ;  /* 0x0000000a24027210 */ /* 0x000fe20007f1e0ff */
[----:B------:R-:W-:Y:S02]  /*1390*/  IMAD R0, R5, c[0x0][0x200], RZ ;  /* 0x0000800005007a24 */ /* 0x000fe400078e02ff */
[----:B------:R-:W-:Y:S01]  /*13a0*/  IMAD R9, R8, c[0x0][0x1fc], R9 ;  /* 0x00007f0008097a24 */ /* 0x000fe200078e0209 */
[----:B------:R-:W-:Y:S01]  /*13b0*/  LEA.HI.X.SX32 R3, R36, R3, 0x1, P0 ;  /* 0x0000000324037211 */ /* 0x000fe200000f0eff */
[----:B------:R-:W-:Y:S01]  /*13c0*/  IMAD R5, R7, c[0x0][0x204], R0 ;  /* 0x0000810007057a24 */ /* 0x000fe200078e0200 */
[C---:B------:R-:W-:Y:S01]  /*13d0*/  FSETP.NEU.FTZ.AND P0, PT, R4.reuse, -INF , PT ;  /* 0xff8000000400780b */ /* 0x040fe20003f1d000 */
[----:B------:R-:W-:Y:S02]  /*13e0*/  FMUL.FTZ R0, R4, 1.4426950216293334961 ;  /* 0x3fb8aa3b04007820 */ /* 0x000fe40000410000 */
[----:B------:R-:W-:-:S05]  /*13f0*/  IMAD.WIDE.U32 R2, R8, c[0x0][0x1f8], R2 ;  /* 0x00007e0008027a25 */ /* 0x000fca00078e0002 */
[----:B------:R-:W-:-:S05]  /*1400*/  IADD3 R3, R3, R9, RZ ;  /* 0x0000000903037210 */ /* 0x000fca0007ffe0ff */
[----:B------:R-:W-:-:S05]  /*1410*/  IMAD.WIDE.U32 R2, R7, c[0x0][0x200], R2 ;  /* 0x0000800007027a25 */ /* 0x000fca00078e0002 */
[----:B------:R-:W-:Y:S02]  /*1420*/  IADD3 R3, R3, R5, RZ ;  /* 0x0000000503037210 */ /* 0x000fe40007ffe0ff */
[----:B------:R-:W-:-:S04]  /*1430*/  LEA R12, P2, R2, c[0x0][0x1f0], 0x2 ;  /* 0x00007c00020c7a11 */ /* 0x000fc800078410ff */
[----:B------:R-:W-:Y:S02]  /*1440*/  LEA.HI.X R13, R2, c[0x0][0x1f4], R3, 0x2, P2 ;  /* 0x00007d00020d7a11 */ /* 0x000fe400010f1403 */
[----:B------:R-:W-:-:S05]  /*1450*/  FSEL R3, R0, RZ, P0 ;  /* 0x000000ff00037208 */ /* 0x000fca0000000000 */
[----:B------:R0:W-:Y:S02]  /*1460*/  STG.E [R12.64], R3 ;  /* 0x000000030c007986 */ /* 0x0001e4000c101906 */
.L_x_432:
[----:B------:R-:W-:Y:S05]  /*1470*/  BSYNC B0 ;  /* 0x0000000000007941 */ /* 0x000fea0003800000 */
.L_x_431:
[----:B------:R1:W-:Y:S04]  /*1480*/  STG.E.128 [R14.64], RZ ;  /* 0x000000ff0e007986 */ /* 0x0003e8000c101d06 */
[----:B------:R1:W-:Y:S04]  /*1490*/  STG.E.128 [R14.64+0x1000], RZ ;  /* 0x001000ff0e007986 */ /* 0x0003e8000c101d06 */
[----:B------:R1:W-:Y:S04]  /*14a0*/  STG.E.128 [R14.64+0x2000], RZ ;  /* 0x002000ff0e007986 */ /* 0x0003e8000c101d06 */
[----:B------:R1:W-:Y:S04]  /*14b0*/  STG.E.128 [R14.64+0x3000], RZ ;  /* 0x003000ff0e007986 */ /* 0x0003e8000c101d06 */
[----:B------:R1:W-:Y:S04]  /*14c0*/  STG.E.128 [R14.64+0x4000], RZ ;  /* 0x004000ff0e007986 */ /* 0x0003e8000c101d06 */
[----:B------:R1:W-:Y:S04]  /*14d0*/  STG.E.128 [R14.64+0x5000], RZ ;  /* 0x005000ff0e007986 */ /* 0x0003e8000c101d06 */
[----:B------:R1:W-:Y:S04]  /*14e0*/  STG.E.128 [R14.64+0x6000], RZ ;  /* 0x006000ff0e007986 */ /* 0x0003e8000c101d06 */
[----:B------:R1:W-:Y:S01]  /*14f0*/  STG.E.128 [R14.64+0x7000], RZ ;  /* 0x007000ff0e007986 */ /* 0x0003e2000c101d06 */
[----:B------:R-:W-:Y:S05]  /*1500*/  @P1 EXIT ;  /* 0x000000000000194d */ /* 0x000fea0003800000 */
[----:B0-----:R-:W-:Y:S01]  /*1510*/  HFMA2.MMA R3, -RZ, RZ, 0, 2.384185791015625e-07 ;  /* 0x00000004ff037435 */ /* 0x001fe200000001ff */
[----:B------:R-:W-:-:S04]  /*1520*/  IMAD R7, R11, c[0x0][0x230], R7 ;  /* 0x00008c000b077a24 */ /* 0x000fc800078e0207 */
[----:B------:R-:W-:-:S05]  /*1530*/  IMAD R2, R7, c[0x0][0x170], R8 ;  /* 0x00005c0007027a24 */ /* 0x000fca00078e0208 */
[----:B------:R-:W-:-:S05]  /*1540*/  IMAD.WIDE R2, R2, R3, c[0x0][0x238] ;  /* 0x00008e0002027625 */ /* 0x000fca00078e0203 */
[----:B------:R-:W-:Y:S01]  /*1550*/  STG.E [R2.64], RZ ;  /* 0x000000ff02007986 */ /* 0x000fe2000c101906 */
[----:B------:R-:W-:Y:S05]  /*1560*/  EXIT ;  /* 0x000000000000794d */ /* 0x000fea0003800000 */
.L_x_433:
        /* <DEDUP_REMOVED lines=9> */
.L_x_1156:


//--------------------- .text._ZN7cutlass13device_kernelIN5flash19enable_sm80_to_sm89INS1_16FlashAttnBwdSm80INS1_25CollectiveMainloopBwdSm80ILi1ELi1EN4cute5tupleIJNS5_1CILi32EEENS7_ILi64EEENS7_ILi256EEEEEENS_6half_tEfNS_4arch4Sm80ELb1ELb0ELb0ELb1ELb0ELb0ELb0ELb0ELi2ELi2ELi2ELi1ELb1EEENS1_21CollectiveEpilogueBwdISB_SC_SE_Li256ELb1ELb0ELi4EEENS1_25SingleTileBwdLPTSchedulerILb1ELi64ELb0EEEEEEEEEvNT_6ParamsE --------------------------
	.section	.text._ZN7cutlass13device_kernelIN5flash19enable_sm80_to_sm89INS1_16FlashAttnBwdSm80INS1_25CollectiveMainloopBwdSm80ILi1ELi1EN4cute5tupleIJNS5_1CILi32EEENS7_ILi64EEENS7_ILi256EEEEEENS_6half_tEfNS_4arch4Sm80ELb1ELb0ELb0ELb1ELb0ELb0ELb0ELb0ELi2ELi2ELi2ELi1ELb1EEENS1_21CollectiveEpilogueBwdISB_SC_SE_Li256ELb1ELb0ELi4EEENS1_25SingleTileBwdLPTSchedulerILb1ELi64ELb0EEEEEEEEEvNT_6ParamsE,"ax",@progbits
	.sectioninfo	@"SHI_REGISTERS=255"
	.align	128
.text._ZN7cutlass13device_kernelIN5flash19enable_sm80_to_sm89INS1_16FlashAttnBwdSm80INS1_25CollectiveMainloopBwdSm80ILi1ELi1EN4cute5tupleIJNS5_1CILi32EEENS7_ILi64EEENS7_ILi256EEEEEENS_6half_tEfNS_4arch4Sm80ELb1ELb0ELb0ELb1ELb0ELb0ELb0ELb0ELi2ELi2ELi2ELi1ELb1EEENS1_21CollectiveEpilogueBwdISB_SC_SE_Li256ELb1ELb0ELi4EEENS1_25SingleTileBwdLPTSchedulerILb1ELi64ELb0EEEEEEEEEvNT_6ParamsE:
        .type           _ZN7cutlass13device_kernelIN5flash19enable_sm80_to_sm89INS1_16FlashAttnBwdSm80INS1_25CollectiveMainloopBwdSm80ILi1ELi1EN4cute5tupleIJNS5_1CILi32EEENS7_ILi64EEENS7_ILi256EEEEEENS_6half_tEfNS_4arch4Sm80ELb1ELb0ELb0ELb1ELb0ELb0ELb0ELb0ELi2ELi2ELi2ELi1ELb1EEENS1_21CollectiveEpilogueBwdISB_SC_SE_Li256ELb1ELb0ELi4EEENS1_25SingleTileBwdLPTSchedulerILb1ELi64ELb0EEEEEEEEEvNT_6ParamsE,@function
        .size           _ZN7cutlass13device_kernelIN5flash19enable_sm80_to_sm89INS1_16FlashAttnBwdSm80INS1_25CollectiveMainloopBwdSm80ILi1ELi1EN4cute5tupleIJNS5_1CILi32EEENS7_ILi64EEENS7_ILi256EEEEEENS_6half_tEfNS_4arch4Sm80ELb1ELb0ELb0ELb1ELb0ELb0ELb0ELb0ELi2ELi2ELi2ELi1ELb1EEENS1_21CollectiveEpilogueBwdISB_SC_SE_Li256ELb1ELb0ELi4EEENS1_25SingleTileBwdLPTSchedulerILb1ELi64ELb0EEEEEEEEEvNT_6ParamsE,(.L_x_1157 - _ZN7cutlass13device_kernelIN5flash19enable_sm80_to_sm89INS1_16FlashAttnBwdSm80INS1_25CollectiveMainloopBwdSm80ILi1ELi1EN4cute5tupleIJNS5_1CILi32EEENS7_ILi64EEENS7_ILi256EEEEEENS_6half_tEfNS_4arch4Sm80ELb1ELb0ELb0ELb1ELb0ELb0ELb0ELb0ELi2ELi2ELi2ELi1ELb1EEENS1_21CollectiveEpilogueBwdISB_SC_SE_Li256ELb1ELb0ELi4EEENS1_25SingleTileBwdLPTSchedulerILb1ELi64ELb0EEEEEEEEEvNT_6ParamsE)
        .other          _ZN7cutlass13device_kernelIN5flash19enable_sm80_to_sm89INS1_16FlashAttnBwdSm80INS1_25CollectiveMainloopBwdSm80ILi1ELi1EN4cute5tupleIJNS5_1CILi32EEENS7_ILi64EEENS7_ILi256EEEEEENS_6half_tEfNS_4arch4Sm80ELb1ELb0ELb0ELb1ELb0ELb0ELb0ELb0ELi2ELi2ELi2ELi1ELb1EEENS1_21CollectiveEpilogueBwdISB_SC_SE_Li256ELb1ELb0ELi4EEENS1_25SingleTileBwdLPTSchedulerILb1ELi64ELb0EEEEEEEEEvNT_6ParamsE,@"STO_CUDA_ENTRY STV_DEFAULT"
_ZN7cutlass13device_kernelIN5flash19enable_sm80_to_sm89INS1_16FlashAttnBwdSm80INS1_25CollectiveMainloopBwdSm80ILi1ELi1EN4cute5tupleIJNS5_1CILi32EEENS7_ILi64EEENS7_ILi256EEEEEENS_6half_tEfNS_4arch4Sm80ELb1ELb0ELb0ELb1ELb0ELb0ELb0ELb0ELi2ELi2ELi2ELi1ELb1EEENS1_21CollectiveEpilogueBwdISB_SC_SE_Li256ELb1ELb0ELi4EEENS1_25SingleTileBwdLPTSchedulerILb1ELi64ELb0EEEEEEEEEvNT_6ParamsE:
[----:B------:R-:W-:Y:S02]  /*0000*/  MOV R1, c[0x0][0x28] ;  /* 0x00000a0000017a02 */ /* 0x000fe40000000f00 */
[----:B------:R-:W1:Y:S01]  /*0010*/  S2R R84, SR_TID.X ;  /* 0x0000000000547919 */ /* 0x000e620000002100 */
[----:B------:R-:W2:Y:S01]  /*0020*/  S2UR UR4, SR_CTAID.X ;  /* 0x00000000000479c3 */ /* 0x000ea20000002500 */
[----:B------:R-:W-:Y:S01]  /*0030*/  ULDC.64 UR18, c[0x0][0x118] ;  /* 0x0000460000127ab9 */ /* 0x000fe20000000a00 */
[----:B------:R-:W-:Y:S02]  /*0040*/  IADD3 R1, R1, -0xc8, RZ ;  /* 0xffffff3801017810 */ /* 0x000fe40007ffe0ff */
[----:B-1----:R-:W-:-:S06]  /*0050*/  SHF.R.U32.HI R0, RZ, 0x5, R84 ;  /* 0x00000005ff007819 */ /* 0x002fcc0000011654 */
[----:B------:R-:W1:Y:S02]  /*0060*/  SHFL.IDX PT, R0, R0, RZ, 0x1f ;  /* 0x00001fff00007589 */ /* 0x000e6400000e0000 */
[----:B-1----:R-:W-:-:S13]  /*0070*/  ISETP.NE.AND P0, PT, R0, RZ, PT ;  /* 0x000000ff0000720c */ /* 0x002fda0003f05270 */
[----:B--2---:R-:W-:Y:S05]  /*0080*/  @!P0 BRA `(.L_x_434) ;  /* 0x000004a000008947 */ /* 0x004fea0003800000 */
[----:B------:R-:W-:Y:S02]  /*0090*/  ULDC.64 UR6, c[0x0][0x3b8] ;  /* 0x0000ee0000067ab9 */ /* 0x000fe40000000a00 */
[----:B------:R-:W-:Y:S02]  /*00a0*/  UISETP.NE.AND UP0, UPT, UR6, 0x1, UPT ;  /* 0x000000010600788c */ /* 0x000fe4000bf05270 */
[----:B------:R-:W-:Y:S02]  /*00b0*/  UIMAD.WIDE.U32 UR10, UR4, UR7, URZ ;  /* 0x00000007040a72a5 */ /* 0x000fe4000f8e003f */
[----:B------:R-:W-:Y:S02]  /*00c0*/  ULDC UR5, c[0x0][0x3c0] ;  /* 0x0000f00000057ab9 */ /* 0x000fe40000000800 */
[----:B------:R-:W-:-:S05]  /*00d0*/  UMOV UR8, UR4 ;  /* 0x0000000400087c82 */ /* 0x000fca0008000000 */
[----:B------:R-:W-:Y:S02]  /*00e0*/  @UP0 UMOV UR7, UR11 ;  /* 0x0000000b00070c82 */ /* 0x000fe40008000000 */
        /* <DEDUP_REMOVED lines=12> */
[----:B------:R-:W-:Y:S02]  /*01b0*/  @UP0 UMOV UR9, UR11 ;  /* 0x0000000b00090c82 */ /* 0x000fe40008000000 */
[----:B------:R-:W-:-:S04]  /*01c0*/  @UP0 USHF.R.U32.HI UR17, URZ, UR5, UR9 ;  /* 0x000000053f110299 */ /* 0x000fc80008011609 */
[----:B------:R-:W-:Y:S01]  /*01d0*/  UIMAD UR7, UR17, UR7, URZ ;  /* 0x00000007110772a4 */ /* 0x000fe2000f8e023f */
[----:B------:R-:W-:Y:S05]  /*01e0*/  BRA `(.L_x_436) ;  /* 0x0000008000007947 */ /* 0x000fea0003800000 */
.L_x_435:
[----:B------:R-:W-:Y:S02]  /*01f0*/  ULDC UR7, c[0x0][0x3ac] ;  /* 0x0000eb0000077ab9 */ /* 0x000fe40000000800 */
[----:B------:R-:W-:Y:S02]  /*0200*/  UISETP.NE.AND UP0, UPT, UR7, 0x1, UPT ;  /* 0x000000010700788c */ /* 0x000fe4000bf05270 */
[----:B------:R-:W-:Y:S02]  /*0210*/  ULDC.64 UR4, c[0x0][0x3b0] ;  /* 0x0000ec0000047ab9 */ /* 0x000fe40000000a00 */
[----:B------:R-:W-:Y:S02]  /*0220*/  UIMAD.WIDE.U32 UR10, UR6, UR4, URZ ;  /* 0x00000004060a72a5 */ /* 0x000fe4000f8e003f */
[----:B------:R-:W-:-:S05]  /*0230*/  UMOV UR17, UR6 ;  /* 0x0000000600117c82 */ /* 0x000fca0008000000 */
[----:B------:R-:W-:Y:S02]  /*0240*/  @UP0 UMOV UR9, UR11 ;  /* 0x0000000b00090c82 */ /* 0x000fe40008000000 */
[----:B------:R-:W-:-:S04]  /*0250*/  @UP0 USHF.R.U32.HI UR17, URZ, UR5, UR9 ;  /* 0x000000053f110299 */ /* 0x000fc80008011609 */
[----:B------:R-:W-:-:S04]  /*0260*/  UIMAD UR7, UR17, UR7, URZ ;  /* 0x00000007110772a4 */ /* 0x000fc8000f8e023f */
.L_x_436:
[----:B------:R-:W-:Y:S01]  /*0270*/  UIADD3 UR9, UR6, -UR7, URZ ;  /* 0x8000000706097290 */ /* 0x000fe2000fffe03f */
[----:B------:R-:W-:Y:S01]  /*0280*/  ISETP.NE.U32.AND P0, PT, RZ, c[0x0][0x3e0], PT ;  /* 0x0000f800ff007a0c */ /* 0x000fe20003f05070 */
[----:B------:R-:W-:Y:S02]  /*0290*/  ULDC.64 UR4, c[0x0][0x3a8] ;  /* 0x0000ea0000047ab9 */ /* 0x000fe40000000a00 */
[----:B------:R-:W-:Y:S01]  /*02a0*/  ULDC.64 UR6, c[0x0][0x3a0] ;  /* 0x0000e80000067ab9 */ /* 0x000fe20000000a00 */
[----:B------:R-:W-:Y:S01]  /*02b0*/  ISETP.NE.AND.EX P0, PT, RZ, c[0x0][0x3e4], PT, P0 ;  /* 0x0000f900ff007a0c */ /* 0x000fe20003f05300 */
[----:B------:R-:W-:Y:S02]  /*02c0*/  UISETP.NE.AND UP0, UPT, UR6, 0x1, UPT ;  /* 0x000000010600788c */ /* 0x000fe4000bf05270 */
[----:B------:R-:W-:-:S04]  /*02d0*/  UIMAD UR5, UR8, UR5, UR9 ;  /* 0x00000005080572a4 */ /* 0x000fc8000f8e0209 */
[----:B------:R-:W-:-:S03]  /*02e0*/  UIMAD.WIDE.U32 UR8, UR5, UR7, URZ ;  /* 0x00000007050872a5 */ /* 0x000fc6000f8e003f */
[----:B------:R-:W-:-:S04]  /*02f0*/  UMOV UR15, UR5 ;  /* 0x00000005000f7c82 */ /* 0x000fc80008000000 */
[----:B------:R-:W-:Y:S02]  /*0300*/  @UP0 UMOV UR7, UR9 ;  /* 0x0000000900070c82 */ /* 0x000fe40008000000 */
[----:B------:R-:W-:-:S04]  /*0310*/  @UP0 USHF.R.U32.HI UR15, URZ, UR4, UR7 ;  /* 0x000000043f0f0299 */ /* 0x000fc80008011607 */
[----:B------:R-:W-:-:S04]  /*0320*/  UIADD3 UR16, -UR15, URZ, URZ ;  /* 0x0000003f0f107290 */ /* 0x000fc8000fffe13f */
[----:B------:R-:W-:Y:S01]  /*0330*/  UIMAD UR16, UR16, UR6, UR5 ;  /* 0x00000006101072a4 */ /* 0x000fe2000f8e0205 */
[----:B------:R-:W-:Y:S05]  /*0340*/  @!P0 BRA `(.L_x_437) ;  /* 0x0000008000008947 */ /* 0x000fea0003800000 */
[----:B------:R-:W-:Y:S02]  /*0350*/  UMOV UR4, 0x4 ;  /* 0x0000000400047882 */ /* 0x000fe40000000000 */
[----:B------:R-:W-:Y:S02]  /*0360*/  ULDC.64 UR6, c[0x0][0x3e0] ;  /* 0x0000f80000067ab9 */ /* 0x000fe40000000a00 */
[----:B------:R-:W-:-:S06]  /*0370*/  UIMAD.WIDE UR4, UR15, UR4, UR6 ;  /* 0x000000040f0472a5 */ /* 0x000fcc000f8e0206 */
[----:B------:R-:W-:Y:S02]  /*0380*/  MOV R2, UR4 ;  /* 0x0000000400027c02 */ /* 0x000fe40008000f00 */
[----:B------:R-:W-:-:S05]  /*0390*/  MOV R3, UR5 ;  /* 0x0000000500037c02 */ /* 0x000fca0008000f00 */
[----:B------:R-:W2:Y:S02]  /*03a0*/  LDG.E R0, [R2.64] ;  /* 0x0000001202007981 */ /* 0x000ea4000c1e1900 */
[----:B--2---:R1:W2:Y:S02]  /*03b0*/  R2UR UR5, R0 ;  /* 0x00000000000573c2 */ /* 0x0042a400000e0000 */
[----:B-12---:R-:W-:Y:S05]  /*03c0*/  BRA `(.L_x_438) ;  /* 0x000000f000007947 */ /* 0x006fea0003800000 */
.L_x_437:
[----:B------:R-:W-:-:S04]  /*03d0*/  ISETP.NE.U32.AND P0, PT, RZ, c[0x0][0x3d8], PT ;  /* 0x0000f600ff007a0c */ /* 0x000fc80003f05070 */
[----:B------:R-:W-:-:S13]  /*03e0*/  ISETP.NE.AND.EX P0, PT, RZ, c[0x0][0x3dc], PT, P0 ;  /* 0x0000f700ff007a0c */ /* 0x000fda0003f05300 */
[----:B------:R-:W-:Y:S05]  /*03f0*/  @!P0 BRA `(.L_x_439) ;  /* 0x000000b000008947 */ /* 0x000fea0003800000 */
[----:B------:R-:W-:Y:S02]  /*0400*/  UMOV UR4, 0x4 ;  /* 0x0000000400047882 */ /* 0x000fe40000000000 */
[----:B------:R-:W-:Y:S02]  /*0410*/  ULDC.64 UR6, c[0x0][0x3d8] ;  /* 0x0000f60000067ab9 */ /* 0x000fe40000000a00 */
[----:B------:R-:W-:-:S06]  /*0420*/  UIMAD.WIDE UR4, UR15, UR4, UR6 ;  /* 0x000000040f0472a5 */ /* 0x000fcc000f8e0206 */
[----:B------:R-:W-:Y:S02]  /*0430*/  MOV R2, UR4 ;  /* 0x0000000400027c02 */ /* 0x000fe40008000f00 */
[----:B------:R-:W-:-:S05]  /*0440*/  MOV R3, UR5 ;  /* 0x0000000500037c02 */ /* 0x000fca0008000f00 */
[----:B------:R-:W2:Y:S04]  /*0450*/  LDG.E R4, [R2.64] ;  /* 0x0000001202047981 */ /* 0x000ea8000c1e1900 */
[----:B------:R-:W3:Y:S01]  /*0460*/  LDG.E R0, [R2.64+0x4] ;  /* 0x0000041202007981 */ /* 0x000ee2000c1e1900 */
[----:B--2---:R-:W1:Y:S08]  /*0470*/  R2UR UR5, R4 ;  /* 0x00000000040573c2 */ /* 0x004e7000000e0000 */
[----:B---3--:R-:W1:Y:S02]  /*0480*/  R2UR UR4, R0 ;  /* 0x00000000000473c2 */ /* 0x008e6400000e0000 */
[----:B-1----:R-:W-:Y:S01]  /*0490*/  UIADD3 UR5, -UR5, UR4, URZ ;  /* 0x0000000405057290 */ /* 0x002fe2000fffe13f */
[----:B------:R-:W-:Y:S05]  /*04a0*/  BRA `(.L_x_438) ;  /* 0x0000001000007947 */ /* 0x000fea0003800000 */
.L_x_439:
[----:B------:R-:W-:Y:S02]  /*04b0*/  ULDC UR5, c[0x0][0x3d4] ;  /* 0x0000f50000057ab9 */ /* 0x000fe40000000800 */
.L_x_438:
[----:B------:R-:W-:-:S04]  /*04c0*/  UIADD3 UR5, UR5, 0x3f, URZ ;  /* 0x0000003f05057890 */ /* 0x000fc8000fffe03f */
[----:B------:R-:W-:-:S04]  /*04d0*/  USHF.R.S32.HI UR4, URZ, 0x1f, UR5 ;  /* 0x0000001f3f047899 */ /* 0x000fc80008011405 */
[----:B------:R-:W-:-:S04]  /*04e0*/  ULEA.HI UR4, UR4, UR5, URZ, 0x6 ;  /* 0x0000000504047291 */ /* 0x000fc8000f8f303f */
[----:B------:R-:W-:-:S04]  /*04f0*/  USHF.R.S32.HI UR4, URZ, 0x6, UR4 ;  /* 0x000000063f047899 */ /* 0x000fc80008011404 */
[----:B------:R-:W-:-:S04]  /*0500*/  UISETP.GE.AND UP0, UPT, UR17, UR4, UPT ;  /* 0x000000041100728c */ /* 0x000fc8000bf06270 */
[----:B------:R-:W-:Y:S01]  /*0510*/  USEL UR15, UR15, 0xffffffff, !UP0 ;  /* 0xffffffff0f0f7887 */ /* 0x000fe2000c000000 */
[----:B------:R-:W-:Y:S05]  /*0520*/  BRA `(.L_x_440) ;  /* 0x0000049000007947 */ /* 0x000fea0003800000 */
.L_x_434:
        /* <DEDUP_REMOVED lines=22> */
.L_x_441:
        /* <DEDUP_REMOVED lines=8> */
.L_x_442:
        /* <DEDUP_REMOVED lines=22> */
.L_x_443:
        /* <DEDUP_REMOVED lines=14> */
.L_x_445:
[----:B------:R-:W-:Y:S02]  /*0950*/  ULDC UR5, c[0x0][0x3d4] ;  /* 0x0000f50000057ab9 */ /* 0x000fe40000000800 */
.L_x_444:
[----:B------:R-:W-:-:S04]  /*0960*/  UIADD3 UR5, UR5, 0x3f, URZ ;  /* 0x0000003f05057890 */ /* 0x000fc8000fffe03f */
[----:B------:R-:W-:-:S04]  /*0970*/  USHF.R.S32.HI UR4, URZ, 0x1f, UR5 ;  /* 0x0000001f3f047899 */ /* 0x000fc80008011405 */
[----:B------:R-:W-:-:S04]  /*0980*/  ULEA.HI UR4, UR4, UR5, URZ, 0x6 ;  /* 0x0000000504047291 */ /* 0x000fc8000f8f303f */
[----:B------:R-:W-:-:S04]  /*0990*/  USHF.R.S32.HI UR4, URZ, 0x6, UR4 ;  /* 0x000000063f047899 */ /* 0x000fc80008011404 */
[----:B------:R-:W-:-:S04]  /*09a0*/  UISETP.GE.AND UP0, UPT, UR17, UR4, UPT ;  /* 0x000000041100728c */ /* 0x000fc8000bf06270 */
[----:B------:R-:W-:-:S06]  /*09b0*/  USEL UR15, UR15, 0xffffffff, !UP0 ;  /* 0xffffffff0f0f7887 */ /* 0x000fcc000c000000 */
.L_x_440:
[----:B------:R-:W-:-:S13]  /*09c0*/  ISETP.LE.AND P0, PT, RZ, UR15, PT ;  /* 0x0000000fff007c0c */ /* 0x000fda000bf03270 */
[----:B------:R-:W-:Y:S05]  /*09d0*/  @!P0 EXIT ;  /* 0x000000000000894d */ /* 0x000fea0003800000 */
[----:B------:R-:W-:Y:S02]  /*09e0*/  ULDC.64 UR4, c[0x0][0x2c8] ;  /* 0x0000b20000047ab9 */ /* 0x000fe40000000a00 */
[----:B------:R-:W-:Y:S02]  /*09f0*/  UISETP.NE.U32.AND UP2, UPT, URZ, UR4, UPT ;  /* 0x000000043f00728c */ /* 0x000fe4000bf45070 */
[----:B------:R-:W-:Y:S02]  /*0a00*/  UMOV UR6, 0x4 ;  /* 0x0000000400067882 */ /* 0x000fe40000000000 */
[----:B------:R-:W-:Y:S02]  /*0a10*/  UISETP.NE.AND.EX UP2, UPT, URZ, UR5, UPT, UP2 ;  /* 0x000000053f00728c */ /* 0x000fe4000bf45320 */
[----:B------:R-:W-:Y:S02]  /*0a20*/  ULDC.64 UR8, c[0x0][0x2c8] ;  /* 0x0000b20000087ab9 */ /* 0x000fe40000000a00 */
[----:B------:R-:W-:-:S02]  /*0a30*/  UIMAD.WIDE UR8, UR15, UR6, UR8 ;  /* 0x000000060f0872a5 */ /* 0x000fc4000f8e0208 */
[----:B------:R-:W-:Y:S01]  /*0a40*/  PLOP3.LUT P0, PT, PT, PT, UP2, 0x80, 0x0 ;  /* 0x000000000000781c */ /* 0x000fe20003f0f028 */
[----:B------:R-:W-:Y:S02]  /*0a50*/  ULDC.64 UR4, c[0x0][0x2d8] ;  /* 0x0000b60000047ab9 */ /* 0x000fe40000000a00 */
[----:B------:R-:W-:Y:S01]  /*0a60*/  UISETP.NE.U32.AND UP0, UPT, URZ, UR4, UPT ;  /* 0x000000043f00728c */ /* 0x000fe2000bf05070 */
[----:B------:R-:W-:Y:S02]  /*0a70*/  IMAD.U32 R6, RZ, RZ, UR8 ;  /* 0x00000008ff067e24 */ /* 0x000fe4000f8e00ff */
[----:B------:R-:W-:Y:S01]  /*0a80*/  IMAD.U32 R7, RZ, RZ, UR9 ;  /* 0x00000009ff077e24 */ /* 0x000fe2000f8e00ff */
[----:B------:R-:W-:-:S06]  /*0a90*/  UISETP.NE.AND.EX UP0, UPT, URZ, UR5, UPT, UP0 ;  /* 0x000000053f00728c */ /* 0x000fcc000bf05300 */
[----:B------:R-:W2:Y:S01]  /*0aa0*/  @P0 LDG.E R4, [R6.64] ;  /* 0x0000001206040981 */ /* 0x000ea2000c1e1900 */
[----:B------:R-:W-:Y:S01]  /*0ab0*/  ULDC.64 UR4, c[0x0][0x2d8] ;  /* 0x0000b60000047ab9 */ /* 0x000fe20000000a00 */
[----:B------:R-:W-:-:S03]  /*0ac0*/  PLOP3.LUT P1, PT, PT, PT, UP0, 0x80, 0x0 ;  /* 0x000000000000781c */ /* 0x000fc60003f2f008 */
[----:B------:R-:W-:-:S06]  /*0ad0*/  @UP0 UIMAD.WIDE UR4, UR15, UR6, UR4 ;  /* 0x000000060f0402a5 */ /* 0x000fcc000f8e0204 */
[----:B------:R-:W-:Y:S01]  /*0ae0*/  MOV R2, UR4 ;  /* 0x0000000400027c02 */ /* 0x000fe20008000f00 */
[----:B------:R-:W-:Y:S01]  /*0af0*/  IMAD.U32 R3, RZ, RZ, UR5 ;  /* 0x00000005ff037e24 */ /* 0x000fe2000f8e00ff */
[----:B------:R-:W-:Y:S02]  /*0b00*/  ULDC.64 UR4, c[0x0][0x2d0] ;  /* 0x0000b40000047ab9 */ /* 0x000fe40000000a00 */
[----:B------:R-:W-:Y:S01]  /*0b10*/  UISETP.NE.U32.AND UP1, UPT, URZ, UR4, UPT ;  /* 0x000000043f00728c */ /* 0x000fe2000bf25070 */
[----:B------:R-:W-:Y:S01]  /*0b20*/  MOV R13, RZ ;  /* 0x000000ff000d7202 */ /* 0x000fe20000000f00 */
[----:B------:R1:W3:Y:S01]  /*0b30*/  @P1 LDG.E R0, [R2.64] ;  /* 0x0000001202001981 */ /* 0x0002e2000c1e1900 */
[----:B------:R-:W-:Y:S01]  /*0b40*/  IMAD.MOV.U32 R8, RZ, RZ, RZ ;  /* 0x000000ffff087224 */ /* 0x000fe200078e00ff */
[----:B------:R-:W-:-:S03]  /*0b50*/  UISETP.NE.AND.EX UP1, UPT, URZ, UR5, UPT, UP1 ;  /* 0x000000053f00728c */ /* 0x000fc6000bf25310 */
[----:B------:R-:W-:Y:S01]  /*0b60*/  ULDC.64 UR4, c[0x0][0x2d0] ;  /* 0x0000b40000047ab9 */ /* 0x000fe20000000a00 */
[----:B------:R4:W5:Y:S01]  /*0b70*/  @P0 LDG.E R13, [R6.64] ;  /* 0x00000012060d0981 */ /* 0x000962000c1e1900 */
[----:B------:R-:W-:Y:S01]  /*0b80*/  UIMAD.WIDE UR4, UR15, UR6, UR4 ;  /* 0x000000060f0472a5 */ /* 0x000fe2000f8e0204 */
[----:B------:R-:W-:-:S05]  /*0b90*/  PLOP3.LUT P2, PT, PT, PT, UP1, 0x80, 0x0 ;  /* 0x000000000000781c */ /* 0x000fca0003f4f018 */
[----:B-1----:R-:W-:Y:S01]  /*0ba0*/  MOV R2, UR4 ;  /* 0x0000000400027c02 */ /* 0x002fe20008000f00 */
[----:B------:R-:W-:-:S07]  /*0bb0*/  IMAD.U32 R3, RZ, RZ, UR5 ;  /* 0x00000005ff037e24 */ /* 0x000fce000f8e00ff */
[----:B------:R4:W5:Y:S01]  /*0bc0*/  @P2 LDG.E R8, [R2.64] ;  /* 0x0000001202082981 */ /* 0x000962000c1e1900 */
[----:B------:R-:W-:Y:S02]  /*0bd0*/  ULDC UR14, c[0x0][0x168] ;  /* 0x00005a00000e7ab9 */ /* 0x000fe40000000800 */
[----:B------:R-:W-:Y:S02]  /*0be0*/  UMOV UR7, URZ ;  /* 0x0000003f00077c82 */ /* 0x000fe40008000000 */
[----:B------:R-:W-:Y:S01]  /*0bf0*/  ULDC UR13, c[0x0][0x198] ;  /* 0x00006600000d7ab9 */ /* 0x000fe20000000800 */
[----:B--2---:R-:W1:Y:S02]  /*0c00*/  @P0 R2UR UR5, R4 ;  /* 0x00000000040503c2 */ /* 0x004e6400000e0000 */
[----:B-1----:R-:W-:-:S04]  /*0c10*/  @UP2 ULEA UR5, UR15, UR5, 0x5 ;  /* 0x000000050f052291 */ /* 0x002fc8000f8e283f */
[----:B------:R-:W-:-:S04]  /*0c20*/  @UP2 USHF.R.S32.HI UR4, URZ, 0x1f, UR5 ;  /* 0x0000001f3f042899 */ /* 0x000fc80008011405 */
[----:B------:R-:W-:Y:S01]  /*0c30*/  @UP2 ULEA.HI UR4, UR4, UR5, URZ, 0x5 ;  /* 0x0000000504042291 */ /* 0x000fe2000f8f283f */
[----:B---3--:R4:W1:Y:S03]  /*0c40*/  @P1 R2UR UR14, R0 ;  /* 0x00000000000e13c2 */ /* 0x00886600000e0000 */
[----:B------:R-:W-:Y:S01]  /*0c50*/  @UP2 ULOP3.LUT UR7, UR4, 0xffffffe0, URZ, 0xc0, !UPT ;  /* 0xffffffe004072892 */ /* 0x000fe2000f8ec03f */
[----:B-1--4-:R-:W-:Y:S06]  /*0c60*/  @P1 BRA `(.L_x_446) ;  /* 0x0000006000001947 */ /* 0x012fec0003800000 */
[----:B------:R-:W-:Y:S05]  /*0c70*/  @!P0 BRA `(.L_x_446) ;  /* 0x0000005000008947 */ /* 0x000fea0003800000 */
[----:B------:R-:W2:Y:S04]  /*0c80*/  LDG.E R4, [R6.64] ;  /* 0x0000001206047981 */ /* 0x000ea8000c1e1900 */
[----:B------:R-:W3:Y:S01]  /*0c90*/  LDG.E R0, [R6.64+0x4] ;  /* 0x0000041206007981 */ /* 0x000ee2000c1e1900 */
[----:B--2---:R-:W1:Y:S08]  /*0ca0*/  R2UR UR14, R4 ;  /* 0x00000000040e73c2 */ /* 0x004e7000000e0000 */
[----:B---3--:R-:W1:Y:S02]  /*0cb0*/  R2UR UR4, R0 ;  /* 0x00000000000473c2 */ /* 0x008e6400000e0000 */
[----:B-1----:R-:W-:-:S06]  /*0cc0*/  UIADD3 UR14, -UR14, UR4, URZ ;  /* 0x000000040e0e7290 */ /* 0x002fcc000fffe13f */
.L_x_446:
[----:B------:R-:W-:-:S04]  /*0cd0*/  ISETP.NE.U32.AND P0, PT, RZ, c[0x0][0x2e0], PT ;  /* 0x0000b800ff007a0c */ /* 0x000fc80003f05070 */
[----:B------:R-:W-:-:S13]  /*0ce0*/  ISETP.NE.AND.EX P0, PT, RZ, c[0x0][0x2e4], PT, P0 ;  /* 0x0000b900ff007a0c */ /* 0x000fda0003f05300 */
[----:B------:R-:W-:Y:S05]  /*0cf0*/  @!P0 BRA `(.L_x_447) ;  /* 0x0000007000008947 */ /* 0x000fea0003800000 */
[----:B------:R-:W-:Y:S02]  /*0d00*/  ULDC.64 UR4, c[0x0][0x2e0] ;  /* 0x0000b80000047ab9 */ /* 0x000fe40000000a00 */
[----:B------:R-:W-:-:S06]  /*0d10*/  UIMAD.WIDE UR4, UR15, UR6, UR4 ;  /* 0x000000060f0472a5 */ /* 0x000fcc000f8e0204 */
[----:B------:R-:W-:Y:S02]  /*0d20*/  MOV R2, UR4 ;  /* 0x0000000400027c02 */ /* 0x000fe40008000f00 */
[----:B------:R-:W-:-:S05]  /*0d30*/  MOV R3, UR5 ;  /* 0x0000000500037c02 */ /* 0x000fca0008000f00 */
[----:B------:R-:W2:Y:S02]  /*0d40*/  LDG.E R0, [R2.64] ;  /* 0x0000001202007981 */ /* 0x000ea4000c1e1900 */
[----:B--2---:R1:W2:Y:S02]  /*0d50*/  R2UR UR13, R0 ;  /* 0x00000000000d73c2 */ /* 0x0042a400000e0000 */
[----:B-12---:R-:W-:Y:S05]  /*0d60*/  BRA `(.L_x_448) ;  /* 0x0000006000007947 */ /* 0x006fea0003800000 */
.L_x_447:
[----:B------:R-:W-:Y:S05]  /*0d70*/  @!P2 BRA `(.L_x_448) ;  /* 0x000000500000a947 */ /* 0x000fea0003800000 */
[----:B------:R1:W2:Y:S04]  /*0d80*/  LDG.E R0, [R2.64] ;  /* 0x0000001202007981 */ /* 0x0002a8000c1e1900 */
[----:B-1----:R-:W3:Y:S01]  /*0d90*/  LDG.E R2, [R2.64+0x4] ;  /* 0x0000041202027981 */ /* 0x002ee2000c1e1900 */
[----:B--2---:R-:W1:Y:S08]  /*0da0*/  R2UR UR13, R0 ;  /* 0x00000000000d73c2 */ /* 0x004e7000000e0000 */
[----:B---3--:R-:W1:Y:S02]  /*0db0*/  R2UR UR4, R2 ;  /* 0x00000000020473c2 */ /* 0x008e6400000e0000 */
[----:B-1----:R-:W-:-:S06]  /*0dc0*/  UIADD3 UR13, -UR13, UR4, URZ ;  /* 0x000000040d0d7290 */ /* 0x002fcc000fffe13f */
.L_x_448:
[----:B------:R-:W-:Y:S01]  /*0dd0*/  USHF.L.U32 UR9, UR17, 0x6, URZ ;  /* 0x0000000611097899 */ /* 0x000fe2000800063f */
[----:B------:R-:W-:Y:S01]  /*0de0*/  PLOP3.LUT P0, PT, PT, PT, PT, 0x80, 0x0 ;  /* 0x000000000000781c */ /* 0x000fe20003f0f070 */
[----:B------:R-:W-:Y:S01]  /*0df0*/  ULDC UR4, c[0x0][0x2a4] ;  /* 0x0000a90000047ab9 */ /* 0x000fe20000000800 */
[----:B------:R-:W-:Y:S01]  /*0e00*/  CS2R R142, SRZ ;  /* 0x00000000008e7805 */ /* 0x000fe2000001ff00 */
[----:B------:R-:W-:Y:S01]  /*0e10*/  UIADD3 UR6, UR9, UR14, -UR13 ;  /* 0x0000000e09067290 */ /* 0x000fe2000fffe80d */
[----:B------:R-:W-:Y:S01]  /*0e20*/  CS2R R140, SRZ ;  /* 0x00000000008c7805 */ /* 0x000fe2000001ff00 */
[----:B------:R-:W-:Y:S01]  /*0e30*/  UIADD3 UR5, UR14, 0x1f, URZ ;  /* 0x0000001f0e057890 */ /* 0x000fe2000fffe03f */
[----:B------:R-:W-:Y:S01]  /*0e40*/  CS2R R146, SRZ ;  /* 0x0000000000927805 */ /* 0x000fe2000001ff00 */
[----:B------:R-:W-:Y:S01]  /*0e50*/  UIADD3 UR4, UR6, -UR4, URZ ;  /* 0x8000000406047290 */ /* 0x000fe2000fffe03f */
[----:B------:R-:W-:Y:S01]  /*0e60*/  CS2R R144, SRZ ;  /* 0x0000000000907805 */ /* 0x000fe2000001ff00 */
[----:B------:R-:W-:Y:S01]  /*0e70*/  CS2R R6, SRZ ;  /* 0x0000000000067805 */ /* 0x000fe2000001ff00 */
[----:B------:R-:W-:Y:S01]  /*0e80*/  IMAD.MOV.U32 R138, RZ, RZ, RZ ;  /* 0x000000ffff8a7224 */ /* 0x000fe200078e00ff */
[----:B------:R-:W-:Y:S01]  /*0e90*/  USHF.R.S32.HI UR23, URZ, 0x1f, UR4 ;  /* 0x0000001f3f177899 */ /* 0x000fe20008011404 */
[----:B------:R-:W-:Y:S01]  /*0ea0*/  CS2R R136, SRZ ;  /* 0x0000000000887805 */ /* 0x000fe2000001ff00 */
[----:B------:R-:W-:Y:S01]  /*0eb0*/  IMAD.MOV.U32 R9, RZ, RZ, RZ ;  /* 0x000000ffff097224 */ /* 0x000fe200078e00ff */
[----:B------:R-:W-:Y:S01]  /*0ec0*/  MOV R134, RZ ;  /* 0x000000ff00867202 */ /* 0x000fe20000000f00 */
[----:B------:R-:W-:Y:S01]  /*0ed0*/  ULEA.HI UR23, UR23, UR4, URZ, 0x5 ;  /* 0x0000000417177291 */ /* 0x000fe2000f8f283f */
[----:B------:R-:W-:Y:S01]  /*0ee0*/  CS2R R10, SRZ ;  /* 0x00000000000a7805 */ /* 0x000fe2000001ff00 */
[----:B------:R-:W-:Y:S01]  /*0ef0*/  USHF.R.S32.HI UR4, URZ, 0x1f, UR5 ;  /* 0x0000001f3f047899 */ /* 0x000fe20008011405 */
[----:B------:R-:W-:Y:S01]  /*0f00*/  IMAD.MOV.U32 R132, RZ, RZ, RZ ;  /* 0x000000ffff847224 */ /* 0x000fe200078e00ff */
[----:B------:R-:W-:Y:S01]  /*0f10*/  USHF.R.S32.HI UR23, URZ, 0x5, UR23 ;  /* 0x000000053f177899 */ /* 0x000fe20008011417 */
[----:B------:R-:W-:Y:S01]  /*0f20*/  MOV R126, RZ ;  /* 0x000000ff007e7202 */ /* 0x000fe20000000f00 */
[----:B------:R-:W-:Y:S01]  /*0f30*/  ULEA.HI UR4, UR4, UR5, URZ, 0x5 ;  /* 0x0000000504047291 */ /* 0x000fe2000f8f283f */
[----:B------:R-:W-:Y:S01]  /*0f40*/  IMAD.MOV.U32 R12, RZ, RZ, RZ ;  /* 0x000000ffff0c7224 */ /* 0x000fe200078e00ff */
[----:B------:R-:W-:Y:S01]  /*0f50*/  UISETP.LT.AND UP0, UPT, URZ, UR23, UPT ;  /* 0x000000173f00728c */ /* 0x000fe2000bf01270 */
[----:B------:R-:W-:Y:S01]  /*0f60*/  MOV R124, RZ ;  /* 0x000000ff007c7202 */ /* 0x000fe20000000f00 */
[----:B------:R-:W-:Y:S01]  /*0f70*/  USHF.R.S32.HI UR10, URZ, 0x5, UR4 ;  /* 0x000000053f0a7899 */ /* 0x000fe20008011404 */
[----:B------:R-:W-:Y:S01]  /*0f80*/  CS2R R130, SRZ ;  /* 0x0000000000827805 */ /* 0x000fe2000001ff00 */
[----:B------:R-:W-:Y:S01]  /*0f90*/  USEL UR23, URZ, UR23, !UP0 ;  /* 0x000000173f177287 */ /* 0x000fe2000c000000 */
[----:B------:R-:W-:Y:S01]  /*0fa0*/  CS2R R14, SRZ ;  /* 0x00000000000e7805 */ /* 0x000fe2000001ff00 */
[----:B------:R-:W-:Y:S01]  /*0fb0*/  IMAD.MOV.U32 R128, RZ, RZ, RZ ;  /* 0x000000ffff807224 */ /* 0x000fe200078e00ff */
[----:B------:R-:W-:Y:S01]  /*0fc0*/  MOV R122, RZ ;  /* 0x000000ff007a7202 */ /* 0x000fe20000000f00 */
[----:B------:R-:W-:Y:S01]  /*0fd0*/  UISETP.GT.AND UP0, UPT, UR10, UR23, UPT ;  /* 0x000000170a00728c */ /* 0x000fe2000bf04270 */
[----:B------:R-:W-:Y:S01]  /*0fe0*/  CS2R R16, SRZ ;  /* 0x0000000000107805 */ /* 0x000fe2000001ff00 */
[----:B------:R-:W-:Y:S01]  /*0ff0*/  IMAD.MOV.U32 R120, RZ, RZ, RZ ;  /* 0x000000ffff787224 */ /* 0x000fe200078e00ff */
[----:B------:R-:W-:Y:S01]  /*1000*/  MOV R118, RZ ;  /* 0x000000ff00767202 */ /* 0x000fe20000000f00 */
[----:B------:R-:W-:Y:S01]  /*1010*/  CS2R R18, SRZ ;  /* 0x0000000000127805 */ /* 0x000fe2000001ff00 */
[----:B------:R-:W-:Y:S01]  /*1020*/  IMAD.MOV.U32 R116, RZ, RZ, RZ ;  /* 0x000000ffff747224 */ /* 0x000fe200078e00ff */
[----:B------:R-:W-:Y:S01]  /*1030*/  PLOP3.LUT P1, PT, PT, PT, UP0, 0x80, 0x0 ;  /* 0x000000000000781c */ /* 0x000fe20003f2f008 */
[----:B------:R-:W-:Y:S01]  /*1040*/  CS2R R108, SRZ ;  /* 0x00000000006c7805 */ /* 0x000fe2000001ff00 */
        /* <DEDUP_REMOVED lines=48> */
[----:B------:R-:W-:Y:S01]  /*1350*/  USHF.L.U32 UR4, UR7, 0x8, URZ ;  /* 0x0000000807047899 */ /* 0x000fe2000800063f */
[C---:B------:R-:W-:Y:S01]  /*1360*/  IMAD.SHL.U32 R3, R84.reuse, 0x4, RZ ;  /* 0x0000000454037824 */ /* 0x040fe200078e00ff */
[----:B------:R-:W-:Y:S01]  /*1370*/  USHF.R.S32.HI UR6, URZ, 0x1f, UR7 ;  /* 0x0000001f3f067899 */ /* 0x000fe20008011407 */
[--C-:B------:R-:W-:Y:S01]  /*1380*/  SHF.R.S32.HI R5, RZ, 0x1f, R84.reuse ;  /* 0x0000001fff057819 */ /* 0x100fe20000011454 */
[----:B------:R-:W-:Y:S01]  /*1390*/  IMAD.U32 R6, RZ, RZ, UR16 ;  /* 0x00000010ff067e24 */ /* 0x000fe2000f8e00ff */
[----:B------:R-:W-:Y:S01]  /*13a0*/  SHF.R.S32.HI R35, RZ, 0x1f, R84 ;  /* 0x0000001fff237819 */ /* 0x000fe20000011454 */
[----:B------:R-:W-:Y:S01]  /*13b0*/  IMAD.U32 R0, RZ, RZ, UR4 ;  /* 0x00000004ff007e24 */ /* 0x000fe2000f8e00ff */
[----:B------:R-:W-:Y:S01]  /*13c0*/  IADD3 R4, P0, R84, UR4, RZ ;  /* 0x0000000454047c10 */ /* 0x000fe2000ff1e0ff */
[----:B------:R-:W-:Y:S01]  /*13d0*/  ULDC.64 UR4, c[0x0][0x248] ;  /* 0x0000920000047ab9 */ /* 0x000fe20000000a00 */
[C---:B------:R-:W-:Y:S01]  /*13e0*/  IADD3 R2, P1, R3.reuse, UR7, RZ ;  /* 0x0000000703027c10 */ /* 0x040fe2000ff3e0ff */
[----:B------:R-:W-:Y:S01]  /*13f0*/  UISETP.NE.AND UP0, UPT, UR4, 0x1, UPT ;  /* 0x000000010400788c */ /* 0x000fe2000bf05270 */
[----:B------:R-:W-:Y:S01]  /*1400*/  LEA.HI.X.SX32 R5, R0, R5, 0x1, P0 ;  /* 0x0000000500057211 */ /* 0x000fe200000f0eff */
[----:B------:R-:W-:Y:S01]  /*1410*/  IMAD.U32 R0, RZ, RZ, UR16 ;  /* 0x00000010ff007e24 */ /* 0x000fe2000f8e00ff */
[----:B------:R-:W-:Y:S01]  /*1420*/  LEA.HI.X.SX32 R3, R3, UR6, 0x1, P1 ;  /* 0x0000000603037c11 */ /* 0x000fe200088f0eff */
[----:B------:R-:W-:Y:S01]  /*1430*/  UIMAD.WIDE.U32 UR24, UR16, UR5, URZ ;  /* 0x00000005101872a5 */ /* 0x000fe2000f8e003f */
[CC--:B------:R-:W-:Y:S01]  /*1440*/  LEA.HI R37, R35.reuse, R84.reuse, RZ, 0x3 ;  /* 0x0000005423257211 */ /* 0x0c0fe200078f18ff */
[----:B------:R-:W-:Y:S01]  /*1450*/  IMAD.WIDE.U32 R26, R0, c[0x0][0x238], R4 ;  /* 0x00008e00001a7a25 */ /* 0x000fe200078e0004 */
[----:B------:R-:W-:Y:S01]  /*1460*/  ULDC UR6, c[0x0][0x250] ;  /* 0x0000940000067ab9 */ /* 0x000fe20000000800 */
[CC--:B------:R-:W-:Y:S01]  /*1470*/  LEA.HI R39, R35.reuse, R84.reuse, RZ, 0x4 ;  /* 0x0000005423277211 */ /* 0x0c0fe200078f20ff */
[----:B------:R-:W-:Y:S01]  /*1480*/  UMOV UR21, UR16 ;  /* 0x0000001000157c82 */ /* 0x000fe20008000000 */
[----:B------:R-:W-:Y:S01]  /*1490*/  IMAD.WIDE.U32 R30, R6, c[0x0][0x270], R2 ;  /* 0x00009c00061e7a25 */ /* 0x000fe200078e0002 */
[----:B------:R-:W-:Y:S01]  /*14a0*/  SHF.R.S32.HI R41, RZ, 0x3, R37 ;  /* 0x00000003ff297819 */ /* 0x000fe20000011425 */
[----:B------:R-:W-:Y:S01]  /*14b0*/  @UP0 USHF.R.U32.HI UR21, URZ, UR6, UR25 ;  /* 0x000000063f150299 */ /* 0x000fe20008011619 */
[----:B------:R-:W-:Y:S01]  /*14c0*/  LEA.HI R25, R35, R84, RZ, 0x2 ;  /* 0x0000005423197211 */ /* 0x000fe200078f10ff */
[----:B------:R-:W-:Y:S01]  /*14d0*/  IMAD.WIDE.U32 R28, R0, c[0x0][0x288], R2 ;  /* 0x0000a200001c7a25 */ /* 0x000fe200078e0002 */
[----:B------:R-:W-:Y:S01]  /*14e0*/  LOP3.LUT R2, R37, 0xfffffff8, RZ, 0xc0, !PT ;  /* 0xfffffff825027812 */ /* 0x000fe200078ec0ff */
[----:B------:R-:W-:Y:S01]  /*14f0*/  USHF.R.S32.HI UR20, URZ, 0x1f, UR21 ;  /* 0x0000001f3f147899 */ /* 0x000fe20008011415 */
[----:B------:R-:W-:Y:S01]  /*1500*/  SHF.R.S32.HI R0, RZ, 0x1f, R41 ;  /* 0x0000001fff007819 */ /* 0x000fe20000011429 */
[----:B------:R-:W-:Y:S01]  /*1510*/  ULDC.64 UR4, c[0x0][0x1e0] ;  /* 0x0000780000047ab9 */ /* 0x000fe20000000a00 */
[C---:B-----5:R-:W-:Y:S01]  /*1520*/  IADD3 R14, P1, R41.reuse, R13, RZ ;  /* 0x0000000d290e7210 */ /* 0x060fe20007f3e0ff */
[----:B------:R-:W-:Y:S01]  /*1530*/  IMAD.IADD R20, R84, 0x1, -R2 ;  /* 0x0000000154147824 */ /* 0x000fe200078e0a02 */
[----:B------:R-:W-:Y:S01]  /*1540*/  IADD3 R6, P0, R41, R8, RZ ;  /* 0x0000000829067210 */ /* 0x000fe20007f1e0ff */
[----:B------:R-:W-:Y:S01]  /*1550*/  UIMAD UR4, UR20, UR4, URZ ;  /* 0x00000004140472a4 */ /* 0x000fe2000f8e023f */
[-C--:B------:R-:W-:Y:S01]  /*1560*/  LEA.HI.X.SX32 R13, R13, R0.reuse, 0x1, P1 ;  /* 0x000000000d0d7211 */ /* 0x080fe200008f0eff */
[----:B------:R-:W-:Y:S01]  /*1570*/  IMAD.SHL.U32 R16, R20, 0x8, RZ ;  /* 0x0000000814107824 */ /* 0x000fe200078e00ff */
[----:B------:R-:W-:Y:S01]  /*1580*/  LEA.HI.X.SX32 R7, R8, R0, 0x1, P0 ;  /* 0x0000000008077211 */ /* 0x000fe200000f0eff */
[----:B------:R-:W-:Y:S01]  /*1590*/  IMAD.U32 R4, RZ, RZ, UR21 ;  /* 0x00000015ff047e24 */ /* 0x000fe2000f8e00ff */
[----:B------:R-:W-:Y:S01]  /*15a0*/  SHF.R.S32.HI R8, RZ, 0x4, R39 ;  /* 0x00000004ff087819 */ /* 0x000fe20000011427 */
[----:B------:R-:W-:Y:S01]  /*15b0*/  UIMAD UR6, UR21, UR5, UR4 ;  /* 0x00000005150672a4 */ /* 0x000fe2000f8e0204 */
[--C-:B------:R-:W-:Y:S01]  /*15c0*/  SHF.R.S32.HI R9, RZ, 0x2, R25.reuse ;  /* 0x00000002ff097819 */ /* 0x100fe20000011419 */
[----:B------:R-:W-:Y:S01]  /*15d0*/  USHF.R.S32.HI UR11, URZ, 0x1f, UR15 ;  /* 0x0000001f3f0b7899 */ /* 0x000fe2000801140f */
[----:B------:R-:W-:Y:S01]  /*15e0*/  SHF.R.S32.HI R0, RZ, 0x1f, R25 ;  /* 0x0000001fff007819 */ /* 0x000fe20000011419 */
[----:B------:R-:W-:Y:S01]  /*15f0*/  USEL UR12, UR15, URZ, !UP1 ;  /* 0x0000003f0f0c7287 */ /* 0x000fe2000c800000 */
[----:B------:R-:W-:Y:S01]  /*1600*/  LEA.HI R5, R39, R8, RZ, 0x1 ;  /* 0x0000000827057211 */ /* 0x000fe200078f08ff */
[----:B------:R-:W-:Y:S01]  /*1610*/  USEL UR8, UR11, URZ, !UP1 ;  /* 0x0000003f0b087287 */ /* 0x000fe2000c800000 */
[----:B------:R-:W-:Y:S01]  /*1620*/  LEA.HI R0, R0, R9, RZ, 0x3 ;  /* 0x0000000900007211 */ /* 0x000fe200078f18ff */
[----:B------:R-:W-:Y:S01]  /*1630*/  ULDC.64 UR4, c[0x0][0x1b0] ;  /* 0x00006c0000047ab9 */ /* 0x000fe20000000a00 */
[--C-:B------:R-:W-:Y:S01]  /*1640*/  SHF.R.S32.HI R17, RZ, 0x1f, R16.reuse ;  /* 0x0000001fff117819 */ /* 0x100fe20000011410 */
[----:B------:R-:W-:Y:S01]  /*1650*/  UIMAD UR4, UR20, UR4, URZ ;  /* 0x00000004140472a4 */ /* 0x000fe2000f8e023f */
[----:B------:R-:W-:Y:S01]  /*1660*/  LOP3.LUT R5, R5, 0xfffffffe, RZ, 0xc0, !PT ;  /* 0xfffffffe05057812 */ /* 0x000fe200078ec0ff */
[----:B------:R-:W-:Y:S01]  /*1670*/  IMAD.U32 R10, RZ, RZ, UR12 ;  /* 0x0000000cff0a7e24 */ /* 0x000fe2000f8e00ff */
[----:B------:R-:W-:Y:S01]  /*1680*/  LOP3.LUT R0, R0, 0xfffffff8, RZ, 0xc0, !PT ;  /* 0xfffffff800007812 */ /* 0x000fe200078ec0ff */
[----:B------:R-:W-:Y:S01]  /*1690*/  IMAD.WIDE.U32 R2, R4, c[0x0][0x1e0], R16 ;  /* 0x0000780004027a25 */ /* 0x000fe200078e0010 */
[----:B------:R-:W-:Y:S01]  /*16a0*/  UIMAD UR4, UR21, UR5, UR4 ;  /* 0x00000005150472a4 */ /* 0x000fe2000f8e0204 */
[----:B------:R-:W-:Y:S01]  /*16b0*/  IADD3 R32, R16, 0x40, RZ ;  /* 0x0000004010207810 */ /* 0x000fe20007ffe0ff */
[----:B------:R-:W-:Y:S01]  /*16c0*/  USEL UR11, UR11, URZ, !UP2 ;  /* 0x0000003f0b0b7287 */ /* 0x000fe2000d000000 */
[----:B------:R-:W-:Y:S01]  /*16d0*/  IMAD.IADD R24, R8, 0x1, -R5 ;  /* 0x0000000108187824 */ /* 0x000fe200078e0a05 */
[----:B------:R-:W-:Y:S01]  /*16e0*/  IADD3 R3, R3, UR6, RZ ;  /* 0x0000000603037c10 */ /* 0x000fe2000fffe0ff */
[----:B------:R-:W-:Y:S01]  /*16f0*/  IMAD.IADD R21, R9, 0x1, -R0 ;  /* 0x0000000109157824 */ /* 0x000fe200078e0a00 */
[----:B------:R-:W-:Y:S01]  /*1700*/  LEA.HI R0, R35, R84, RZ, 0x6 ;  /* 0x0000005423007211 */ /* 0x000fe200078f30ff */
[----:B------:R-:W-:Y:S01]  /*1710*/  IMAD.SHL.U32 R5, R41, 0x40, RZ ;  /* 0x0000004029057824 */ /* 0x000fe200078e00ff */
[----:B------:R-:W-:Y:S01]  /*1720*/  ULDC.64 UR6, c[0x0][0x1e8] ;  /* 0x00007a0000067ab9 */ /* 0x000fe20000000a00 */
[----:B------:R-:W-:Y:S01]  /*1730*/  IMAD.U32 R11, RZ, RZ, UR17 ;  /* 0x00000011ff0b7e24 */ /* 0x000fe2000f8e00ff */
[----:B------:R-:W-:Y:S01]  /*1740*/  UIMAD UR6, UR8, UR6, URZ ;  /* 0x00000006080672a4 */ /* 0x000fe2000f8e023f */
[----:B------:R-:W-:Y:S01]  /*1750*/  SHF.R.S32.HI R23, RZ, 0x6, R0 ;  /* 0x00000006ff177819 */ /* 0x000fe20000011400 */
[----:B------:R-:W-:Y:S01]  /*1760*/  IMAD.WIDE.U32 R8, R10, c[0x0][0x1e8], R2 ;  /* 0x00007a000a087a25 */ /* 0x000fe200078e0002 */
[----:B------:R-:W-:Y:S01]  /*1770*/  LOP3.LUT R0, R5, 0x1c0, RZ, 0xc0, !PT ;  /* 0x000001c005007812 */ /* 0x000fe200078ec0ff */
[----:B------:R-:W-:Y:S01]  /*1780*/  UIMAD UR6, UR12, UR7, UR6 ;  /* 0x000000070c0672a4 */ /* 0x000fe2000f8e0206 */
[----:B------:R-:W-:Y:S01]  /*1790*/  ISETP.GE.AND P3, PT, R16, c[0x0][0x1cc], PT ;  /* 0x0000730010007a0c */ /* 0x000fe20003f66270 */
[----:B------:R-:W-:Y:S01]  /*17a0*/  IMAD.WIDE.U32 R4, R4, c[0x0][0x1b0], R16 ;  /* 0x00006c0004047a25 */ /* 0x000fe200078e0010 */
[----:B------:R-:W-:Y:S01]  /*17b0*/  LOP3.LUT R12, R0, 0x38, R16, 0xf8, !PT ;  /* 0x00000038000c7812 */ /* 0x000fe200078ef810 */
[----:B------:R-:W-:Y:S01]  /*17c0*/  ULDC.64 UR20, c[0x0][0x208] ;  /* 0x0000820000147ab9 */ /* 0x000fe20000000a00 */
[----:B------:R-:W-:Y:S01]  /*17d0*/  SHF.R.U32.HI R0, RZ, 0x3, R0 ;  /* 0x00000003ff007819 */ /* 0x000fe20000011600 */
[----:B------:R-:W-:Y:S01]  /*17e0*/  IMAD.SHL.U32 R38, R23, 0x200, RZ ;  /* 0x0000020017267824 */ /* 0x000fe200078e00ff */
[----:B------:R-:W-:Y:S01]  /*17f0*/  IADD3 R3, R5, UR4, RZ ;  /* 0x0000000405037c10 */ /* 0x000fe2000fffe0ff */
[----:B------:R-:W-:Y:S01]  /*1800*/  IMAD.WIDE R6, R11, 0x40, R6 ;  /* 0x000000400b067825 */ /* 0x000fe200078e0206 */
[----:B------:R-:W-:Y:S01]  /*1810*/  IADD3 R5, R9, UR6, RZ ;  /* 0x0000000609057c10 */ /* 0x000fe2000fffe0ff */
[----:B------:R-:W-:Y:S01]  /*1820*/  ULDC.64 UR4, c[0x0][0x1b8] ;  /* 0x00006e0000047ab9 */ /* 0x000fe20000000a00 */
[----:B------:R-:W-:Y:S01]  /*1830*/  LOP3.LUT R22, R38, R12, R0, 0xf6, !PT ;  /* 0x0000000c26167212 */ /* 0x000fe200078ef600 */
[----:B------:R-:W-:Y:S01]  /*1840*/  IMAD.MOV.U32 R2, RZ, RZ, R4 ;  /* 0x000000ffff027224 */ /* 0x000fe200078e0004 */
[----:B------:R-:W-:Y:S01]  /*1850*/  UIMAD UR4, UR8, UR4, URZ ;  /* 0x00000004080472a4 */ /* 0x000fe2000f8e023f */
[----:B------:R-:W-:Y:S01]  /*1860*/  IMAD.MOV.U32 R4, RZ, RZ, R8 ;  /* 0x000000ffff047224 */ /* 0x000fe200078e0008 */
[----:B------:R-:W-:Y:S01]  /*1870*/  UIADD3 UR8, -UR9, UR13, URZ ;  /* 0x0000000d09087290 */ /* 0x000fe2000fffe13f */
[----:B------:R-:W-:Y:S01]  /*1880*/  IMAD R0, R7, c[0x0][0x1d8], RZ ;  /* 0x0000760007007a24 */ /* 0x000fe200078e02ff */
[----:B------:R-:W-:Y:S01]  /*1890*/  ISETP.GE.AND P2, PT, R32, c[0x0][0x1cc], PT ;  /* 0x0000730020007a0c */ /* 0x000fe20003f46270 */
[----:B------:R-:W-:Y:S01]  /*18a0*/  IMAD.WIDE.U32 R10, R10, c[0x0][0x1b8], R2 ;  /* 0x00006e000a0a7a25 */ /* 0x000fe200078e0002 */
[----:B------:R-:W-:Y:S01]  /*18b0*/  UIMAD UR4, UR12, UR5, UR4 ;  /* 0x000000050c0472a4 */ /* 0x000fe2000f8e0204 */
[----:B------:R-:W-:Y:S01]  /*18c0*/  IADD3 R34, R16, 0x80, RZ ;  /* 0x0000008010227810 */ /* 0x000fe20007ffe0ff */
[----:B------:R-:W-:Y:S01]  /*18d0*/  USHF.L.U32 UR22, UR20, 0x5, URZ ;  /* 0x0000000514167899 */ /* 0x000fe2000800063f */
[----:B------:R-:W-:Y:S01]  /*18e0*/  IMAD R0, R6, c[0x0][0x1dc], R0 ;  /* 0x0000770006007a24 */ /* 0x000fe200078e0200 */
[----:B------:R-:W-:Y:S01]  /*18f0*/  IADD3 R33, R16, 0xc0, RZ ;  /* 0x000000c010217810 */ /* 0x000fe20007ffe0ff */
[----:B------:R-:W-:Y:S01]  /*1900*/  IMAD.WIDE.U32 R2, R6, c[0x0][0x1d8], R4 ;  /* 0x0000760006027a25 */ /* 0x000fe200078e0004 */
[----:B------:R-:W-:Y:S01]  /*1910*/  ISETP.GE.AND P1, PT, R34, c[0x0][0x1cc], PT ;  /* 0x0000730022007a0c */ /* 0x000fe20003f26270 */
[----:B------:R-:W-:Y:S01]  /*1920*/  ULDC.64 UR6, c[0x0][0x188] ;  /* 0x0000620000067ab9 */ /* 0x000fe20000000a00 */
[----:B------:R-:W-:Y:S01]  /*1930*/  LEA.HI R35, R35, R84, RZ, 0x5 ;  /* 0x0000005423237211 */ /* 0x000fe200078f28ff */
[----:B------:R-:W-:Y:S01]  /*1940*/  IMAD.IADD R0, R3, 0x1, R0 ;  /* 0x0000000103007824 */ /* 0x000fe200078e0200 */
[C---:B------:R-:W-:Y:S01]  /*1950*/  LEA R4, P0, R2.reuse, c[0x0][0x1c0], 0x1 ;  /* 0x0000700002047a11 */ /* 0x040fe200078008ff */
[C---:B------:R-:W-:Y:S01]  /*1960*/  IMAD R9, R13.reuse, c[0x0][0x178], RZ ;  /* 0x00005e000d097a24 */ /* 0x040fe200078e02ff */
[----:B------:R-:W-:Y:S01]  /*1970*/  SHF.R.S32.HI R36, RZ, 0x5, R35 ;  /* 0x00000005ff247819 */ /* 0x000fe20000011423 */
[----:B------:R-:W-:Y:S01]  /*1980*/  IMAD R8, R13, c[0x0][0x208], RZ ;  /* 0x000082000d087a24 */ /* 0x000fe200078e02ff */
[----:B------:R-:W-:Y:S01]  /*1990*/  LEA.HI.X R5, R2, c[0x0][0x1c4], R0, 0x1, P0 ;  /* 0x0000710002057a11 */ /* 0x000fe200000f0c00 */
[----:B------:R-:W-:Y:S01]  /*19a0*/  IMAD.MOV.U32 R3, RZ, RZ, c[0x0][0x1d8] ;  /* 0x00007600ff037624 */ /* 0x000fe200078e00ff */
[----:B------:R-:W-:Y:S01]  /*19b0*/  IADD3 R0, -R41, UR8, RZ ;  /* 0x0000000829007c10 */ /* 0x000fe2000fffe1ff */
[----:B------:R-:W-:Y:S01]  /*19c0*/  IMAD R2, R7, c[0x0][0x1a8], RZ ;  /* 0x00006a0007027a24 */ /* 0x000fe200078e02ff */
[----:B------:R-:W-:Y:S01]  /*19d0*/  UIMAD UR6, UR11, UR6, URZ ;  /* 0x000000060b0672a4 */ /* 0x000fe2000f8e023f */
[----:B------:R-:W-:Y:S01]  /*19e0*/  IMAD R18, R14, c[0x0][0x17c], R9 ;  /* 0x00005f000e127a24 */ /* 0x000fe200078e0209 */
[----:B------:R-:W-:Y:S01]  /*19f0*/  ISETP.LT.OR P5, PT, R0, 0x1, P3 ;  /* 0x000000010000780c */ /* 0x000fe20001fa1670 */
[----:B------:R-:W-:Y:S01]  /*1a00*/  IMAD R19, R14, c[0x0][0x20c], R8 ;  /* 0x000083000e137a24 */ /* 0x000fe200078e0208 */
[C---:B------:R-:W-:Y:S01]  /*1a10*/  ISETP.LT.OR P4, PT, R0.reuse, 0x1, P2 ;  /* 0x000000010000780c */ /* 0x040fe20001781670 */
[----:B------:R-:W-:Y:S01]  /*1a20*/  IMAD.MOV.U32 R8, RZ, RZ, R10 ;  /* 0x000000ffff087224 */ /* 0x000fe200078e000a */
[----:B------:R-:W-:Y:S01]  /*1a30*/  IADD3 R9, R11, UR4, RZ ;  /* 0x000000040b097c10 */ /* 0x000fe2000fffe0ff */
[----:B------:R-:W-:Y:S01]  /*1a40*/  IMAD.MOV.U32 R11, RZ, RZ, c[0x0][0x1dc] ;  /* 0x00007700ff0b7624 */ /* 0x000fe200078e00ff */
[----:B------:R-:W-:Y:S01]  /*1a50*/  ISETP.LT.OR P6, PT, R0, 0x1, P1 ;  /* 0x000000010000780c */ /* 0x000fe20000fc1670 */
[----:B------:R-:W-:Y:S01]  /*1a60*/  IMAD R10, R6, c[0x0][0x1ac], R2 ;  /* 0x00006b00060a7a24 */ /* 0x000fe200078e0202 */
[C---:B------:R-:W-:Y:S01]  /*1a70*/  LEA R2, P0, R3.reuse, R4, 0x6 ;  /* 0x0000000403027211 */ /* 0x040fe200078030ff */
[----:B------:R-:W-:Y:S01]  /*1a80*/  IMAD.SHL.U32 R40, R22, 0x2, RZ ;  /* 0x0000000216287824 */ /* 0x000fe200078e00ff */
[----:B------:R-:W-:Y:S01]  /*1a90*/  ISETP.LT.OR P2, PT, R0, 0x21, P2 ;  /* 0x000000210000780c */ /* 0x000fe20001741670 */
[----:B------:R-:W-:Y:S01]  /*1aa0*/  IMAD.WIDE.U32 R6, R6, c[0x0][0x1a8], R8 ;  /* 0x00006a0006067a25 */ /* 0x000fe200078e0008 */
[----:B------:R-:W-:Y:S01]  /*1ab0*/  LEA.HI.X R3, R3, R5, R11, 0x6, P0 ;  /* 0x0000000503037211 */ /* 0x000fe200000f340b */
[----:B------:R-:W-:Y:S01]  /*1ac0*/  UMOV UR4, 0x5 ;  /* 0x0000000500047882 */ /* 0x000fe20000000000 */
[----:B------:R-:W-:Y:S01]  /*1ad0*/  @!PT LDS RZ, [RZ] ;  /* 0x00000000fffff984 */ /* 0x000fe20000000800 */
[----:B------:R-:W-:Y:S01]  /*1ae0*/  @!PT LDS RZ, [RZ] ;  /* 0x00000000fffff984 */ /* 0x000fe20000000800 */
[----:B------:R-:W-:Y:S01]  /*1af0*/  @!PT LDS RZ, [RZ] ;  /* 0x00000000fffff984 */ /* 0x000fe20000000800 */
[----:B------:R1:W-:Y:S01]  /*1b00*/  LDGSTS.E.BYPASS.LTC128B.128 [R40+0x8080], [R4.64], !P5 ;  /* 0x0808000004287fae */ /* 0x0003e2000e901d52 */
[----:B------:R-:W-:Y:S01]  /*1b10*/  ISETP.GE.AND P0, PT, R33, c[0x0][0x1cc], PT ;  /* 0x0000730021007a0c */ /* 0x000fe20003f06270 */
[----:B------:R-:W-:Y:S01]  /*1b20*/  IMAD.IADD R7, R7, 0x1, R10 ;  /* 0x0000000107077824 */ /* 0x000fe200078e020a */
[C---:B------:R-:W-:Y:S01]  /*1b30*/  ISETP.LT.OR P1, PT, R0.reuse, 0x21, P1 ;  /* 0x000000210000780c */ /* 0x040fe20000f21670 */
[----:B------:R1:W-:Y:S01]  /*1b40*/  LDGSTS.E.BYPASS.LTC128B.128 [R40+0xa080], [R4.64+0x80], !P4 ;  /* 0x0a08008004287fae */ /* 0x0003e2000e101d52 */
[----:B------:R-:W-:Y:S01]  /*1b50*/  ISETP.LT.OR P4, PT, R0, 0x21, P3 ;  /* 0x000000210000780c */ /* 0x000fe20001f81670 */
[----:B------:R-:W-:Y:S01]  /*1b60*/  USHF.L.U64.HI UR21, UR20, UR4, UR21 ;  /* 0x0000000414157299 */ /* 0x000fe20008010215 */
[----:B------:R-:W-:Y:S01]  /*1b70*/  LEA R8, P3, R6, c[0x0][0x190], 0x1 ;  /* 0x0000640006087a11 */ /* 0x000fe200078608ff */
[----:B------:R1:W-:Y:S01]  /*1b80*/  LDGSTS.E.BYPASS.LTC128B.128 [R40+0xc080], [R4.64+0x100], !P6 ;  /* 0x0c08010004287fae */ /* 0x0003e2000f101d52 */
[----:B------:R-:W-:Y:S01]  /*1b90*/  ISETP.LT.OR P5, PT, R0, 0x1, P0 ;  /* 0x000000010000780c */ /* 0x000fe200007a1670 */
[----:B------:R-:W-:Y:S01]  /*1ba0*/  USHF.R.S32.HI UR20, URZ, 0x1f, UR16 ;  /* 0x0000001f3f147899 */ /* 0x000fe20008011410 */
[----:B------:R-:W-:Y:S01]  /*1bb0*/  LEA.HI.X R9, R6, c[0x0][0x194], R7, 0x1, P3 ;  /* 0x0000650006097a11 */ /* 0x000fe200018f0c07 */
[--C-:B------:R-:W-:Y:S01]  /*1bc0*/  IMAD.WIDE.U32 R12, R14, c[0x0][0x178], R16.reuse ;  /* 0x00005e000e0c7a25 */ /* 0x100fe200078e0010 */
[----:B------:R-:W-:Y:S01]  /*1bd0*/  ISETP.GE.AND P3, PT, R16, c[0x0][0x19c], PT ;  /* 0x0000670010007a0c */ /* 0x000fe20003f66270 */
[----:B------:R-:W-:Y:S01]  /*1be0*/  ULDC.64 UR4, c[0x0][0x180] ;  /* 0x0000600000047ab9 */ /* 0x000fe20000000a00 */
[----:B------:R-:W-:Y:S01]  /*1bf0*/  ISETP.LT.OR P0, PT, R0, 0x21, P0 ;  /* 0x000000210000780c */ /* 0x000fe20000701670 */
[----:B------:R-:W-:Y:S01]  /*1c00*/  IMAD.WIDE.U32 R14, R14, c[0x0][0x208], R16 ;  /* 0x000082000e0e7a25 */ /* 0x000fe200078e0010 */
[C---:B------:R-:W-:Y:S01]  /*1c10*/  ISETP.LT.OR P6, PT, R0.reuse, 0x1, P3 ;  /* 0x000000010000780c */ /* 0x040fe20001fc1670 */
[----:B------:R-:W-:Y:S01]  /*1c20*/  UIMAD UR4, UR20, UR4, URZ ;  /* 0x00000004140472a4 */ /* 0x000fe2000f8e023f */
[----:B------:R-:W-:Y:S01]  /*1c30*/  LEA.HI R11, R35, R36, RZ, 0x1 ;  /* 0x00000024230b7211 */ /* 0x000fe200078f08ff */
[----:B------:R-:W-:Y:S01]  /*1c40*/  USEL UR12, UR15, URZ, !UP2 ;  /* 0x0000003f0f0c7287 */ /* 0x000fe2000d000000 */
[----:B------:R-:W-:Y:S01]  /*1c50*/  STL [R1+0x50], R40 ;  /* 0x0000502801007387 */ /* 0x000fe20000100800 */
[----:B------:R-:W-:Y:S01]  /*1c60*/  UIMAD UR24, UR16, UR5, UR4 ;  /* 0x00000005101872a4 */ /* 0x000fe2000f8e0204 */
[----:B------:R-:W-:Y:S01]  /*1c70*/  LOP3.LUT R11, R11, 0xfffffffe, RZ, 0xc0, !PT ;  /* 0xfffffffe0b0b7812 */ /* 0x000fe200078ec0ff */
[----:B------:R-:W-:Y:S01]  /*1c80*/  UIMAD UR7, UR12, UR7, UR6 ;  /* 0x000000070c0772a4 */ /* 0x000fe2000f8e0206 */
[----:B------:R1:W-:Y:S01]  /*1c90*/  LDGSTS.E.BYPASS.LTC128B.128 [R40+0xe080], [R4.64+0x180], !P5 ;  /* 0x0e08018004287fae */ /* 0x0003e2000e901d52 */
[----:B------:R-:W-:Y:S01]  /*1ca0*/  ULDC.64 UR4, c[0x0][0x210] ;  /* 0x0000840000047ab9 */ /* 0x000fe20000000a00 */
[----:B------:R-:W-:Y:S01]  /*1cb0*/  IMAD.MOV.U32 R148, RZ, RZ, 0x20 ;  /* 0x00000020ff947424 */ /* 0x000fe200078e00ff */
[----:B------:R-:W-:Y:S01]  /*1cc0*/  UIMAD UR4, UR20, UR4, URZ ;  /* 0x00000004140472a4 */ /* 0x000fe2000f8e023f */
[----:B------:R2:W-:Y:S01]  /*1cd0*/  LDGSTS.E.BYPASS.LTC128B.128 [R40+0x9080], [R2.64], !P4 ;  /* 0x0908000002287fae */ /* 0x0005e2000e101d52 */
[----:B------:R-:W-:Y:S01]  /*1ce0*/  ISETP.LT.OR P4, PT, R0, 0x21, P3 ;  /* 0x000000210000780c */ /* 0x000fe20001f81670 */
[----:B------:R-:W-:Y:S01]  /*1cf0*/  UMOV UR6, UR23 ;  /* 0x0000001700067c82 */ /* 0x000fe20008000000 */
[----:B------:R-:W-:Y:S01]  /*1d00*/  CS2R R146, SRZ ;  /* 0x0000000000927805 */ /* 0x000fe2000001ff00 */
[----:B------:R2:W-:Y:S01]  /*1d10*/  LDGSTS.E.BYPASS.LTC128B.128 [R40+0xb080], [R2.64+0x80], !P2 ;  /* 0x0b08008002287fae */ /* 0x0005e2000d101d52 */
[----:B------:R-:W-:Y:S01]  /*1d20*/  ISETP.GE.AND P2, PT, R32, c[0x0][0x19c], PT ;  /* 0x0000670020007a0c */ /* 0x000fe20003f46270 */
[----:B------:R-:W-:Y:S01]  /*1d30*/  UIMAD UR25, UR16, UR5, UR4 ;  /* 0x00000005101972a4 */ /* 0x000fe2000f8e0204 */
[----:B------:R-:W-:Y:S01]  /*1d40*/  P2R R22, PR, RZ, 0x10 ;  /* 0x00000010ff167803 */ /* 0x000fe20000000000 */
[----:B------:R2:W-:Y:S01]  /*1d50*/  LDGSTS.E.BYPASS.LTC128B.128 [R40+0xd080], [R2.64+0x100], !P1 ;  /* 0x0d08010002287fae */ /* 0x0005e2000c901d52 */
[----:B------:R-:W-:Y:S01]  /*1d60*/  ISETP.GE.AND P1, PT, R34, c[0x0][0x19c], PT ;  /* 0x0000670022007a0c */ /* 0x000fe20003f26270 */
[----:B------:R-:W-:Y:S01]  /*1d70*/  ULDC.64 UR4, c[0x0][0x218] ;  /* 0x0000860000047ab9 */ /* 0x000fe20000000a00 */
[C---:B------:R-:W-:Y:S01]  /*1d80*/  ISETP.LT.OR P3, PT, R0.reuse, 0x1, P2 ;  /* 0x000000010000780c */ /* 0x040fe20001761670 */
[----:B------:R2:W-:Y:S01]  /*1d90*/  LDGSTS.E.BYPASS.LTC128B.128 [R40+0xf080], [R2.64+0x180], !P0 ;  /* 0x0f08018002287fae */ /* 0x0005e2000c101d52 */
[----:B------:R-:W-:Y:S01]  /*1da0*/  ISETP.GE.AND P0, PT, R33, c[0x0][0x19c], PT ;  /* 0x0000670021007a0c */ /* 0x000fe20003f06270 */
[----:B------:R-:W-:Y:S01]  /*1db0*/  UIMAD UR4, UR11, UR4, URZ ;  /* 0x000000040b0472a4 */ /* 0x000fe2000f8e023f */
[C---:B------:R-:W-:Y:S01]  /*1dc0*/  ISETP.LT.OR P5, PT, R0.reuse, 0x1, P1 ;  /* 0x000000010000780c */ /* 0x040fe20000fa1670 */
[----:B------:R-:W0:Y:S01]  /*1dd0*/  LDGDEPBAR ;  /* 0x00000000000079af */ /* 0x000e220000000000 */
[C---:B------:R-:W-:Y:S01]  /*1de0*/  ISETP.LT.OR P4, PT, R0.reuse, 0x1, P0 ;  /* 0x000000010000780c */ /* 0x040fe20000781670 */
[----:B------:R-:W-:Y:S01]  /*1df0*/  USHF.R.S32.HI UR23, URZ, 0x1f, UR6 ;  /* 0x0000001f3f177899 */ /* 0x000fe20008011406 */
[C---:B------:R-:W-:Y:S01]  /*1e00*/  ISETP.LT.OR P2, PT, R0.reuse, 0x21, P2 ;  /* 0x000000210000780c */ /* 0x040fe20001741670 */
[----:B------:R3:W-:Y:S01]  /*1e10*/  LDGSTS.E.BYPASS.LTC128B.128 [R40+0x80], [R8.64], !P6 ;  /* 0x0008000008287fae */ /* 0x0007e2000f101d52 */
[C---:B------:R-:W-:Y:S01]  /*1e20*/  ISETP.LT.OR P6, PT, R0.reuse, 0x21, P1 ;  /* 0x000000210000780c */ /* 0x040fe20000fc1670 */
[----:B------:R-:W-:Y:S01]  /*1e30*/  UIMAD UR26, UR12, UR5, UR4 ;  /* 0x000000050c1a72a4 */ /* 0x000fe2000f8e0204 */
[----:B------:R-:W-:Y:S01]  /*1e40*/  ISETP.LT.OR P1, PT, R0, 0x21, P0 ;  /* 0x000000210000780c */ /* 0x000fe20000721670 */
[----:B------:R-:W-:Y:S01]  /*1e50*/  IMAD.MOV.U32 R0, RZ, RZ, c[0x0][0x1a8] ;  /* 0x00006a00ff007624 */ /* 0x000fe200078e00ff */
[----:B------:R-:W-:Y:S01]  /*1e60*/  P2R R17, PR, RZ, 0x4 ;  /* 0x00000004ff117803 */ /* 0x000fe20000000000 */
[----:B-1----:R-:W-:Y:S01]  /*1e70*/  IMAD.MOV.U32 R4, RZ, RZ, R12 ;  /* 0x000000ffff047224 */ /* 0x002fe200078e000c */
[----:B------:R3:W-:Y:S01]  /*1e80*/  LDGSTS.E.BYPASS.LTC128B.128 [R40+0x2080], [R8.64+0x80], !P3 ;  /* 0x0208008008287fae */ /* 0x0007e2000d901d52 */
[----:B------:R-:W-:Y:S01]  /*1e90*/  IMAD.IADD R5, R13, 0x1, R18 ;  /* 0x000000010d057824 */ /* 0x000fe200078e0212 */
[----:B------:R-:W-:Y:S01]  /*1ea0*/  LEA R6, P0, R0, R8, 0x6 ;  /* 0x0000000800067211 */ /* 0x000fe200078030ff */
[----:B------:R-:W-:Y:S01]  /*1eb0*/  IMAD.IADD R18, R36, 0x1, -R11 ;  /* 0x0000000124127824 */ /* 0x000fe200078e0a0b */
[----:B------:R3:W-:Y:S01]  /*1ec0*/  LDGSTS.E.BYPASS.LTC128B.128 [R40+0x4080], [R8.64+0x100], !P5 ;  /* 0x0408010008287fae */ /* 0x0007e2000e901d52 */
[----:B------:R-:W-:Y:S01]  /*1ed0*/  ISETP.NE.AND P5, PT, R17, RZ, PT ;  /* 0x000000ff1100720c */ /* 0x000fe20003fa5270 */
[----:B------:R-:W-:Y:S01]  /*1ee0*/  IMAD.U32 R11, RZ, RZ, UR16 ;  /* 0x00000010ff0b7e24 */ /* 0x000fe2000f8e00ff */
[----:B------:R-:W-:Y:S01]  /*1ef0*/  ULDC.64 UR4, c[0x0][0x178] ;  /* 0x00005e0000047ab9 */ /* 0x000fe20000000a00 */
[----:B------:R3:W-:Y:S01]  /*1f00*/  LDGSTS.E.BYPASS.LTC128B.128 [R40+0x6080], [R8.64+0x180], !P4 ;  /* 0x0608018008287fae */ /* 0x0007e2000e101d52 */
[----:B------:R-:W-:Y:S01]  /*1f10*/  ISETP.NE.AND P4, PT, R22, RZ, PT ;  /* 0x000000ff1600720c */ /* 0x000fe20003f85270 */
[----:B------:R-:W-:Y:S01]  /*1f20*/  IMAD.WIDE.U32 R4, R11, c[0x0][0x180], R4 ;  /* 0x000060000b047a25 */ /* 0x000fe200078e0004 */
[----:B------:R-:W-:Y:S01]  /*1f30*/  UIMAD.WIDE.U32 UR28, UR6, UR4, URZ ;  /* 0x00000004061c72a5 */ /* 0x000fe2000f8e003f */
[----:B------:R-:W-:Y:S01]  /*1f40*/  LOP3.LUT P2, RZ, R20, 0x4, RZ, 0xc0, !PT ;  /* 0x0000000414ff7812 */ /* 0x000fe2000784c0ff */
[----:B------:R-:W-:Y:S01]  /*1f50*/  UIMAD UR21, UR21, UR6, URZ ;  /* 0x00000006151572a4 */ /* 0x000fe2000f8e023f */
[----:B--2---:R-:W-:Y:S01]  /*1f60*/  IMAD.MOV.U32 R2, RZ, RZ, c[0x0][0x1ac] ;  /* 0x00006b00ff027624 */ /* 0x004fe200078e00ff */
[----:B------:R-:W-:Y:S01]  /*1f70*/  IADD3 R5, R5, UR24, RZ ;  /* 0x0000001805057c10 */ /* 0x000fe2000fffe0ff */
[----:B------:R-:W-:Y:S01]  /*1f80*/  IMAD.IADD R3, R15, 0x1, R19 ;  /* 0x000000010f037824 */ /* 0x000fe200078e0213 */
[----:B------:R-:W-:Y:S01]  /*1f90*/  UIMAD UR24, UR23, UR4, URZ ;  /* 0x00000004171872a4 */ /* 0x000fe2000f8e023f */
[----:B------:R-:W-:Y:S01]  /*1fa0*/  IMAD.U32 R15, RZ, RZ, UR12 ;  /* 0x0000000cff0f7e24 */ /* 0x000fe2000f8e00ff */
[----:B------:R-:W-:Y:S01]  /*1fb0*/  LEA.HI.X R7, R0, R9, R2, 0x6, P0 ;  /* 0x0000000900077211 */ /* 0x000fe200000f3402 */
[C---:B------:R-:W-:Y:S01]  /*1fc0*/  IMAD.SHL.U32 R0, R21.reuse, 0x40, RZ ;  /* 0x0000004015007824 */ /* 0x040fe200078e00ff */
[----:B------:R-:W-:Y:S01]  /*1fd0*/  LOP3.LUT P0, RZ, R21, 0x4, RZ, 0xc0, !PT ;  /* 0x0000000415ff7812 */ /* 0x000fe2000780c0ff */
[----:B------:R-:W-:Y:S01]  /*1fe0*/  IMAD.SHL.U32 R2, R23, 0x8, RZ ;  /* 0x0000000817027824 */ /* 0x000fe200078e00ff */
[----:B------:R-:W-:Y:S01]  /*1ff0*/  UIMAD UR24, UR6, UR5, UR24 ;  /* 0x00000005061872a4 */ /* 0x000fe2000f8e0218 */
[----:B------:R-:W-:Y:S01]  /*2000*/  IMAD.SHL.U32 R21, R18, 0x400, RZ ;  /* 0x0000040012157824 */ /* 0x000fe200078e00ff */
[----:B------:R-:W-:Y:S01]  /*2010*/  LOP3.LUT R0, R0, 0x1c0, RZ, 0xc0, !PT ;  /* 0x000001c000007812 */ /* 0x000fe200078ec0ff */
[----:B------:R1:W-:Y:S01]  /*2020*/  LDGSTS.E.BYPASS.LTC128B.128 [R40+0x1080], [R6.64], !P4 ;  /* 0x0108000006287fae */ /* 0x0003e2000e101d52 */
[----:B------:R-:W-:Y:S01]  /*2030*/  LOP3.LUT R19, R2, 0x18, RZ, 0xc0, !PT ;  /* 0x0000001802137812 */ /* 0x000fe200078ec0ff */
[----:B------:R-:W-:Y:S01]  /*2040*/  IMAD.MOV.U32 R2, RZ, RZ, R14 ;  /* 0x000000ffff027224 */ /* 0x000fe200078e000e */
[----:B------:R-:W-:Y:S01]  /*2050*/  SHF.R.U32.HI R10, RZ, 0x3, R0 ;  /* 0x00000003ff0a7819 */ /* 0x000fe20000011600 */
[----:B------:R1:W-:Y:S01]  /*2060*/  LDGSTS.E.BYPASS.LTC128B.128 [R40+0x3080], [R6.64+0x80], !P5 ;  /* 0x0308008006287fae */ /* 0x0003e2000e901d52 */
[----:B------:R-:W-:Y:S01]  /*2070*/  UIADD3 UR24, UR29, UR24, URZ ;  /* 0x000000181d187290 */ /* 0x000fe2000fffe03f */
[----:B------:R-:W-:Y:S01]  /*2080*/  LOP3.LUT P3, RZ, R20, 0x2, RZ, 0xc0, !PT ;  /* 0x0000000214ff7812 */ /* 0x000fe2000786c0ff */
[----:B------:R-:W-:Y:S01]  /*2090*/  UIMAD UR21, UR23, UR22, UR21 ;  /* 0x00000016171572a4 */ /* 0x000fe2000f8e0215 */
[----:B------:R-:W-:Y:S01]  /*20a0*/  LOP3.LUT R12, R10, R0, R19, 0x1e, !PT ;  /* 0x000000000a0c7212 */ /* 0x000fe200078e1e13 */
[----:B------:R-:W-:Y:S01]  /*20b0*/  IMAD.U32 R0, RZ, RZ, UR16 ;  /* 0x00000010ff007e24 */ /* 0x000fe2000f8e00ff */
[----:B------:R-:W-:Y:S01]  /*20c0*/  LOP3.LUT R10, R25, 0x3ffffffc, RZ, 0xc0, !PT ;  /* 0x3ffffffc190a7812 */ /* 0x000fe200078ec0ff */
[----:B------:R1:W-:Y:S01]  /*20d0*/  LDGSTS.E.BYPASS.LTC128B.128 [R40+0x5080], [R6.64+0x100], !P6 ;  /* 0x0508010006287fae */ /* 0x0003e2000f101d52 */
[----:B---3--:R-:W-:Y:S01]  /*20e0*/  IMAD.SHL.U32 R8, R20, 0x40, RZ ;  /* 0x0000004014087824 */ /* 0x008fe200078e00ff */
[----:B------:R-:W-:Y:S01]  /*20f0*/  ULDC.64 UR4, c[0x0][0x270] ;  /* 0x00009c0000047ab9 */ /* 0x000fe20000000a00 */
[----:B------:R-:W-:Y:S01]  /*2100*/  IMAD.WIDE.U32 R2, R0, c[0x0][0x210], R2 ;  /* 0x0000840000027a25 */ /* 0x000fe200078e0002 */
[----:B------:R1:W-:Y:S01]  /*2110*/  LDGSTS.E.BYPASS.LTC128B.128 [R40+0x7080], [R6.64+0x180], !P1 ;  /* 0x0708018006287fae */ /* 0x0003e2000c901d52 */
[----:B------:R-:W-:Y:S01]  /*2120*/  UIMAD UR4, UR20, UR4, URZ ;  /* 0x00000004140472a4 */ /* 0x000fe2000f8e023f */
[----:B------:R-:W-:Y:S01]  /*2130*/  LOP3.LUT R14, R8, 0x1c0, RZ, 0xc0, !PT ;  /* 0x000001c0080e7812 */ /* 0x000fe200078ec0ff */
[----:B------:R-:W-:Y:S01]  /*2140*/  IMAD.IADD R10, R84, 0x1, -R10 ;  /* 0x00000001540a7824 */ /* 0x000fe200078e0a0a */
[----:B------:R-:W-:Y:S01]  /*2150*/  IADD3 R3, R3, UR25, RZ ;  /* 0x0000001903037c10 */ /* 0x000fe2000fffe0ff */
[----:B------:R-:W0:Y:S01]  /*2160*/  LDGDEPBAR ;  /* 0x00000000000079af */ /* 0x000e220000000000 */
[----:B------:R-:W-:Y:S01]  /*2170*/  SHF.R.U32.HI R20, RZ, 0x3, R14 ;  /* 0x00000003ff147819 */ /* 0x000fe2000001160e */
[----:B------:R-:W-:Y:S01]  /*2180*/  IMAD R0, R10, 0x2, R21 ;  /* 0x000000020a007824 */ /* 0x000fe200078e0215 */
[----:B------:R-:W-:Y:S01]  /*2190*/  ISETP.GE.AND P5, PT, R16, c[0x0][0x16c], PT ;  /* 0x00005b0010007a0c */ /* 0x000fe20003fa6270 */
[----:B------:R-:W-:Y:S01]  /*21a0*/  IMAD.WIDE.U32 R42, R15, c[0x0][0x218], R2 ;  /* 0x000086000f2a7a25 */ /* 0x000fe200078e0002 */
[----:B------:R-:W-:Y:S01]  /*21b0*/  CS2R R144, SRZ ;  /* 0x0000000000907805 */ /* 0x000fe2000001ff00 */
[----:B------:R-:W-:Y:S01]  /*21c0*/  CS2R R142, SRZ ;  /* 0x00000000008e7805 */ /* 0x000fe2000001ff00 */
[----:B------:R-:W-:Y:S01]  /*21d0*/  CS2R R140, SRZ ;  /* 0x00000000008c7805 */ /* 0x000fe2000001ff00 */
[----:B------:R-:W-:Y:S01]  /*21e0*/  IMAD.IADD R0, R0, 0x1, R12 ;  /* 0x0000000100007824 */ /* 0x000fe200078e020c */
[----:B------:R-:W-:Y:S01]  /*21f0*/  IADD3 R11, R43, UR26, RZ ;  /* 0x0000001a2b0b7c10 */ /* 0x000fe2000fffe0ff */
[----:B------:R-:W-:Y:S01]  /*2200*/  IMAD.MOV.U32 R10, RZ, RZ, R42 ;  /* 0x000000ffff0a7224 */ /* 0x000fe200078e002a */
[----:B------:R-:W-:Y:S01]  /*2210*/  CS2R R138, SRZ ;  /* 0x00000000008a7805 */ /* 0x000fe2000001ff00 */
[----:B------:R-:W-:Y:S01]  /*2220*/  IMAD.SHL.U32 R44, R0, 0x2, RZ ;  /* 0x00000002002c7824 */ /* 0x000fe200078e00ff */
[----:B------:R-:W-:Y:S01]  /*2230*/  CS2R R136, SRZ ;  /* 0x0000000000887805 */ /* 0x000fe2000001ff00 */
[----:B------:R-:W-:Y:S01]  /*2240*/  IMAD.U32 R2, RZ, RZ, UR22 ;  /* 0x00000016ff027e24 */ /* 0x000fe2000f8e00ff */
[----:B------:R-:W-:Y:S01]  /*2250*/  UIMAD UR22, UR16, UR5, UR4 ;  /* 0x00000005101672a4 */ /* 0x000fe2000f8e0204 */
[----:B------:R-:W-:Y:S01]  /*2260*/  IMAD.MOV.U32 R12, RZ, RZ, R28 ;  /* 0x000000ffff0c7224 */ /* 0x000fe200078e001c */
[C---:B------:R-:W-:Y:S01]  /*2270*/  IADD3 R0, R44.reuse, 0x14180, RZ ;  /* 0x000141802c007810 */ /* 0x040fe20007ffe0ff */
[----:B------:R-:W-:Y:S01]  /*2280*/  STL [R1+0x64], R44 ;  /* 0x0000642c01007387 */ /* 0x000fe20000100800 */
[----:B------:R-:W-:Y:S01]  /*2290*/  IADD3 R3, R44, 0x141c0, RZ ;  /* 0x000141c02c037810 */ /* 0x000fe20007ffe0ff */
[----:B------:R-:W-:Y:S01]  /*22a0*/  ULDC.64 UR4, c[0x0][0x288] ;  /* 0x0000a20000047ab9 */ /* 0x000fe20000000a00 */
[----:B------:R-:W-:Y:S01]  /*22b0*/  @P0 IADD3 R3, R0, -0x40, RZ ;  /* 0xffffffc000030810 */ /* 0x000fe20007ffe0ff */
[----:B------:R2:W-:Y:S01]  /*22c0*/  STL.64 [R1+0x98], R42 ;  /* 0x0000982a01007387 */ /* 0x0005e20000100a00 */
[----:B------:R-:W-:Y:S01]  /*22d0*/  IMAD.U32 R0, RZ, RZ, UR24 ;  /* 0x00000018ff007e24 */ /* 0x000fe2000f8e00ff */
[----:B------:R-:W-:-:S04]  /*22e0*/  DEPBAR.LE SB0, 0x1 ;  /* 0x000080400000791a */ /* 0x000fc80000000000 */
[----:B------:R-:W-:Y:S01]  /*22f0*/  STL.64 [R1+0x70], R10 ;  /* 0x0000700a01007387 */ /* 0x000fe20000100a00 */
[----:B------:R-:W-:Y:S01]  /*2300*/  UIMAD UR4, UR20, UR4, URZ ;  /* 0x00000004140472a4 */ /* 0x000fe2000f8e023f */
[----:B------:R-:W-:Y:S01]  /*2310*/  SEL R28, RZ, 0x1, P5 ;  /* 0x00000001ff1c7807 */ /* 0x000fe20002800000 */
        /* <DEDUP_REMOVED lines=22> */
[----:B------:R-:W-:Y:S01]  /*2480*/  IMAD.U32 R4, RZ, RZ, UR28 ;  /* 0x0000001cff047e24 */ /* 0x000fe2000f8e00ff */
[----:B------:R-:W-:Y:S01]  /*2490*/  STL.64 [R1+0x88], R42 ;  /* 0x0000882a01007387 */ /* 0x000fe20000100a00 */
[----:B------:R-:W-:Y:S01]  /*24a0*/  IMAD.U32 R5, RZ, RZ, UR29 ;  /* 0x0000001dff057e24 */ /* 0x000fe2000f8e00ff */
[----:B------:R-:W-:Y:S01]  /*24b0*/  CS2R R94, SRZ ;  /* 0x00000000005e7805 */ /* 0x000fe2000001ff00 */
[----:B---3--:R-:W-:Y:S01]  /*24c0*/  IMAD.WIDE.U32 R2, R2, UR6, R10 ;  /* 0x0000000602027c25 */ /* 0x008fe2000f8e000a */
[----:B------:R-:W-:Y:S01]  /*24d0*/  IADD3 R10, R43, UR7, RZ ;  /* 0x000000072b0a7c10 */ /* 0x000fe2000fffe0ff */
[----:B------:R-:W-:Y:S01]  /*24e0*/  USHF.L.U32 UR7, UR6, 0x5, URZ ;  /* 0x0000000506077899 */ /* 0x000fe2000800063f */
[C---:B------:R-:W-:Y:S01]  /*24f0*/  LEA R5, P0, R4.reuse, R42, 0x5 ;  /* 0x0000002a04057211 */ /* 0x040fe200078028ff */
[----:B------:R-:W-:Y:S01]  /*2500*/  CS2R R92, SRZ ;  /* 0x00000000005c7805 */ /* 0x000fe2000001ff00 */
[----:B------:R-:W-:Y:S01]  /*2510*/  CS2R R90, SRZ ;  /* 0x00000000005a7805 */ /* 0x000fe2000001ff00 */
[----:B------:R2:W-:Y:S01]  /*2520*/  STL [R1+0xb0], R10 ;  /* 0x0000b00a01007387 */ /* 0x0005e20000100800 */
[----:B------:R-:W-:Y:S01]  /*2530*/  LEA.HI.X R4, R4, R10, R0, 0x5, P0 ;  /* 0x0000000a04047211 */ /* 0x000fe200000f2c00 */
[----:B------:R-:W-:Y:S01]  /*2540*/  CS2R R88, SRZ ;  /* 0x0000000000587805 */ /* 0x000fe2000001ff00 */
[----:B------:R-:W-:Y:S01]  /*2550*/  IADD3 R0, R3, UR21, RZ ;  /* 0x0000001503007c10 */ /* 0x000fe2000fffe0ff */
[----:B------:R-:W-:Y:S01]  /*2560*/  UIMAD UR21, UR16, UR5, UR4 ;  /* 0x00000005101572a4 */ /* 0x000fe2000f8e0204 */
[----:B------:R-:W-:Y:S01]  /*2570*/  LOP3.LUT R3, R14, 0x8, R37, 0xf8, !PT ;  /* 0x000000080e037812 */ /* 0x000fe200078ef825 */
[----:B------:R-:W-:Y:S01]  /*2580*/  CS2R R86, SRZ ;  /* 0x0000000000567805 */ /* 0x000fe2000001ff00 */
[----:B------:R-:W-:Y:S01]  /*2590*/  ULDC.64 UR4, c[0x0][0x238] ;  /* 0x00008e0000047ab9 */ /* 0x000fe20000000a00 */
[----:B------:R-:W-:Y:S01]  /*25a0*/  CS2R R82, SRZ ;  /* 0x0000000000527805 */ /* 0x000fe2000001ff00 */
[----:B------:R-:W-:Y:S01]  /*25b0*/  UIMAD UR4, UR20, UR4, URZ ;  /* 0x00000004140472a4 */ /* 0x000fe2000f8e023f */
[----:B------:R-:W-:Y:S01]  /*25c0*/  IADD3 R13, R29, UR21, RZ ;  /* 0x000000151d0d7c10 */ /* 0x000fe2000fffe0ff */
[----:B------:R-:W-:Y:S01]  /*25d0*/  UIADD3 UR20, -UR7, UR14, URZ ;  /* 0x0000000e07147290 */ /* 0x000fe2000fffe13f */
[----:B------:R-:W-:Y:S01]  /*25e0*/  CS2R R80, SRZ ;  /* 0x0000000000507805 */ /* 0x000fe2000001ff00 */
[----:B------:R-:W-:Y:S01]  /*25f0*/  UIMAD UR4, UR16, UR5, UR4 ;  /* 0x00000005100472a4 */ /* 0x000fe2000f8e0204 */
[----:B------:R-:W-:Y:S01]  /*2600*/  CS2R R78, SRZ ;  /* 0x00000000004e7805 */ /* 0x000fe2000001ff00 */
[----:B------:R-:W-:Y:S01]  /*2610*/  CS2R R76, SRZ ;  /* 0x00000000004c7805 */ /* 0x000fe2000001ff00 */
[----:B------:R-:W-:Y:S01]  /*2620*/  CS2R R74, SRZ ;  /* 0x00000000004a7805 */ /* 0x000fe2000001ff00 */
[----:B------:R-:W-:Y:S01]  /*2630*/  ISETP.LT.AND P1, PT, R41, UR20, PT ;  /* 0x0000001429007c0c */ /* 0x000fe2000bf21270 */
[----:B------:R-:W-:Y:S01]  /*2640*/  USHF.R.S32.HI UR20, URZ, 0x1f, UR7 ;  /* 0x0000001f3f147899 */ /* 0x000fe20008011407 */
[----:B-1----:R-:W-:Y:S01]  /*2650*/  IADD3 R7, R27, UR4, RZ ;  /* 0x000000041b077c10 */ /* 0x002fe2000fffe0ff */
[----:B------:R-:W-:Y:S01]  /*2660*/  ULDC.64 UR4, c[0x0][0x278] ;  /* 0x00009e0000047ab9 */ /* 0x000fe20000000a00 */
[C---:B------:R-:W-:Y:S01]  /*2670*/  ISETP.GE.OR P4, PT, R16.reuse, c[0x0][0x16c], !P1 ;  /* 0x00005b0010007a0c */ /* 0x040fe20004f86670 */
[----:B------:R-:W-:Y:S01]  /*2680*/  UIMAD UR4, UR11, UR4, URZ ;  /* 0x000000040b0472a4 */ /* 0x000fe2000f8e023f */
[----:B------:R-:W-:Y:S01]  /*2690*/  ISETP.GE.OR P6, PT, R16, c[0x0][0x1fc], !P1 ;  /* 0x00007f0010007a0c */ /* 0x000fe20004fc6670 */
[----:B------:R-:W-:Y:S01]  /*26a0*/  CS2R R72, SRZ ;  /* 0x0000000000487805 */ /* 0x000fe2000001ff00 */
[C---:B--2---:R-:W-:Y:S01]  /*26b0*/  LEA R10, P0, R2.reuse, c[0x0][0x1f0], 0x1 ;  /* 0x00007c00020a7a11 */ /* 0x044fe200078008ff */
[----:B------:R-:W-:Y:S01]  /*26c0*/  UIMAD UR5, UR12, UR5, UR4 ;  /* 0x000000050c0572a4 */ /* 0x000fe2000f8e0204 */
[----:B------:R-:W-:Y:S01]  /*26d0*/  P2R R29, PR, RZ, 0x40 ;  /* 0x00000040ff1d7803 */ /* 0x000fe20000000000 */
[----:B------:R-:W-:Y:S01]  /*26e0*/  CS2R R70, SRZ ;  /* 0x0000000000467805 */ /* 0x000fe2000001ff00 */
[----:B------:R-:W-:Y:S01]  /*26f0*/  LEA.HI.X R11, R2, c[0x0][0x1f4], R0, 0x1, P0 ;  /* 0x00007d00020b7a11 */ /* 0x000fe200000f0c00 */
[----:B------:R-:W-:Y:S01]  /*2700*/  IMAD R0, R24, 0x800, R38 ;  /* 0x0000080018007824 */ /* 0x000fe200078e0226 */
[----:B------:R-:W-:Y:S01]  /*2710*/  LOP3.LUT R2, R3, R20, RZ, 0x3c, !PT ;  /* 0x0000001403027212 */ /* 0x000fe200078e3cff */
[----:B------:R-:W-:Y:S01]  /*2720*/  IMAD.MOV.U32 R3, RZ, RZ, 0x40 ;  /* 0x00000040ff037424 */ /* 0x000fe200078e00ff */
[C---:B------:R-:W-:Y:S01]  /*2730*/  LEA R8, P0, R5.reuse, c[0x0][0x160], 0x1 ;  /* 0x0000580005087a11 */ /* 0x040fe200078008ff */
[----:B------:R-:W-:Y:S01]  /*2740*/  CS2R R68, SRZ ;  /* 0x0000000000447805 */ /* 0x000fe2000001ff00 */
[----:B------:R-:W-:Y:S01]  /*2750*/  ISETP.GT.AND P6, PT, R84, 0x7, PT ;  /* 0x000000075400780c */ /* 0x000fe20003fc4270 */
[----:B------:R-:W-:Y:S01]  /*2760*/  IMAD.IADD R2, R0, 0x1, R2 ;  /* 0x0000000100027824 */ /* 0x000fe200078e0202 */
[----:B------:R-:W-:Y:S01]  /*2770*/  SHF.R.S32.HI R0, RZ, 0x1f, R23 ;  /* 0x0000001fff007819 */ /* 0x000fe20000011417 */
[----:B------:R-:W-:Y:S01]  /*2780*/  CS2R R66, SRZ ;  /* 0x0000000000427805 */ /* 0x000fe2000001ff00 */
[----:B------:R-:W-:Y:S01]  /*2790*/  LEA.HI.X R9, R5, c[0x0][0x164], R4, 0x1, P0 ;  /* 0x0000590005097a11 */ /* 0x000fe200000f0c04 */
[----:B------:R-:W-:Y:S01]  /*27a0*/  BAR.SYNC.DEFER_BLOCKING 0x0 ;  /* 0x0000000000007b1d */ /* 0x000fe20000010000 */
[----:B------:R-:W-:Y:S01]  /*27b0*/  LEA.HI R4, R0, R23, RZ, 0x2 ;  /* 0x0000001700047211 */ /* 0x000fe200078f10ff */
[----:B------:R-:W-:Y:S01]  /*27c0*/  IMAD.SHL.U32 R2, R2, 0x2, RZ ;  /* 0x0000000202027824 */ /* 0x000fe200078e00ff */
[----:B------:R-:W-:Y:S01]  /*27d0*/  SEL R0, R148, 0xffffffe0, !P3 ;  /* 0xffffffe094007807 */ /* 0x000fe20005800000 */
[----:B------:R-:W-:Y:S01]  /*27e0*/  CS2R R64, SRZ ;  /* 0x0000000000407805 */ /* 0x000fe2000001ff00 */
[----:B------:R-:W-:Y:S01]  /*27f0*/  SEL R3, R3, 0xffffffc0, !P2 ;  /* 0xffffffc003037807 */ /* 0x000fe20005000000 */
[----:B------:R-:W-:Y:S01]  /*2800*/  CS2R R62, SRZ ;  /* 0x00000000003e7805 */ /* 0x000fe2000001ff00 */
[----:B------:R-:W-:Y:S01]  /*2810*/  ISETP.GE.AND P0, PT, R16, c[0x0][0x1fc], PT ;  /* 0x00007f0010007a0c */ /* 0x000fe20003f06270 */
[----:B------:R-:W-:Y:S01]  /*2820*/  IMAD.IADD R38, R2, 0x1, R0 ;  /* 0x0000000102267824 */ /* 0x000fe200078e0200 */
[----:B------:R-:W-:Y:S01]  /*2830*/  ISETP.GE.OR P3, PT, R32, c[0x0][0x16c], !P1 ;  /* 0x00005b0020007a0c */ /* 0x000fe20004f66670 */
[----:B------:R-:W-:Y:S01]  /*2840*/  IMAD.IADD R25, R2, 0x1, R3 ;  /* 0x0000000102197824 */ /* 0x000fe200078e0203 */
[----:B------:R-:W-:Y:S01]  /*2850*/  P2R R6, PR, RZ, 0x1 ;  /* 0x00000001ff067803 */ /* 0x000fe20000000000 */
[----:B------:R-:W-:Y:S01]  /*2860*/  IMAD.IADD R22, R3, 0x1, R38 ;  /* 0x0000000103167824 */ /* 0x000fe200078e0226 */
[----:B------:R-:W-:Y:S01]  /*2870*/  ISETP.GE.OR P2, PT, R34, c[0x0][0x16c], !P1 ;  /* 0x00005b0022007a0c */ /* 0x000fe20004f46670 */
[----:B------:R-:W-:Y:S01]  /*2880*/  STL [R1+0x28], R2 ;  /* 0x0000280201007387 */ /* 0x000fe20000100800 */
[----:B------:R-:W-:Y:S01]  /*2890*/  ISETP.GE.OR P0, PT, R33, c[0x0][0x16c], !P1 ;  /* 0x00005b0021007a0c */ /* 0x000fe20004f06670 */
[----:B------:R-:W-:Y:S01]  /*28a0*/  CS2R R60, SRZ ;  /* 0x00000000003c7805 */ /* 0x000fe2000001ff00 */
[----:B------:R-:W-:Y:S01]  /*28b0*/  IADD3 R5, R31, UR22, RZ ;  /* 0x000000161f057c10 */ /* 0x000fe2000fffe0ff */
[----:B------:R-:W-:Y:S01]  /*28c0*/  STL [R1+0x2c], R38 ;  /* 0x00002c2601007387 */ /* 0x000fe20000100800 */
[----:B------:R-:W-:Y:S01]  /*28d0*/  LOP3.LUT R0, R4, 0x1ffffffc, RZ, 0xc0, !PT ;  /* 0x1ffffffc04007812 */ /* 0x000fe200078ec0ff */
[----:B------:R-:W-:Y:S01]  /*28e0*/  IMAD.MOV.U32 R4, RZ, RZ, R30 ;  /* 0x000000ffff047224 */ /* 0x000fe200078e001e */
[----:B------:R-:W-:Y:S01]  /*28f0*/  ISETP.GE.OR P5, PT, R32, c[0x0][0x1fc], !P1 ;  /* 0x00007f0020007a0c */ /* 0x000fe20004fa6670 */
[----:B------:R-:W-:Y:S01]  /*2900*/  STL [R1+0x34], R25 ;  /* 0x0000341901007387 */ /* 0x000fe20000100800 */
[C---:B------:R-:W-:Y:S01]  /*2910*/  IMAD.WIDE.U32 R30, R15.reuse, c[0x0][0x290], R12 ;  /* 0x0000a4000f1e7a25 */ /* 0x040fe200078e000c */
[----:B------:R-:W-:Y:S01]  /*2920*/  CS2R R58, SRZ ;  /* 0x00000000003a7805 */ /* 0x000fe2000001ff00 */
[----:B------:R-:W-:Y:S01]  /*2930*/  CS2R R56, SRZ ;  /* 0x0000000000387805 */ /* 0x000fe2000001ff00 */
[----:B------:R-:W1:Y:S01]  /*2940*/  LDSM.16.M88.4 R164, [R2+0x8080] ;  /* 0x0080800002a4783b */ /* 0x000e620000000200 */
[----:B------:R-:W-:Y:S01]  /*2950*/  IMAD.WIDE.U32 R42, R15, c[0x0][0x278], R4 ;  /* 0x00009e000f2a7a25 */ /* 0x000fe200078e0004 */
[----:B------:R-:W-:Y:S01]  /*2960*/  CS2R R54, SRZ ;  /* 0x0000000000367805 */ /* 0x000fe2000001ff00 */
[----:B------:R-:W-:Y:S01]  /*2970*/  CS2R R52, SRZ ;  /* 0x0000000000347805 */ /* 0x000fe2000001ff00 */
[----:B------:R-:W2:Y:S01]  /*2980*/  LDSM.16.M88.4 R168, [R38+0x8080] ;  /* 0x0080800026a8783b */ /* 0x000ea20000000200 */
[----:B------:R-:W-:Y:S01]  /*2990*/  IMAD.IADD R23, R23, 0x1, -R0 ;  /* 0x0000000117177824 */ /* 0x000fe200078e0a00 */
[----:B------:R-:W-:Y:S01]  /*29a0*/  LOP3.LUT R0, R35, 0xffffffe0, RZ, 0xc0, !PT ;  /* 0xffffffe023007812 */ /* 0x000fe200078ec0ff */
[----:B------:R-:W-:Y:S01]  /*29b0*/  IMAD.SHL.U32 R12, R24, 0x20, RZ ;  /* 0x00000020180c7824 */ /* 0x000fe200078e00ff */
[----:B------:R-:W3:Y:S01]  /*29c0*/  LDSM.16.M88.4 R172, [R25+0x8080] ;  /* 0x0080800019ac783b */ /* 0x000ee20000000200 */
[----:B------:R-:W-:Y:S01]  /*29d0*/  CS2R R50, SRZ ;  /* 0x0000000000327805 */ /* 0x000fe2000001ff00 */
[----:B------:R-:W-:Y:S01]  /*29e0*/  CS2R R48, SRZ ;  /* 0x0000000000307805 */ /* 0x000fe2000001ff00 */
[----:B------:R-:W-:Y:S01]  /*29f0*/  IMAD.IADD R0, R84, 0x1, -R0 ;  /* 0x0000000154007824 */ /* 0x000fe200078e0a00 */
[----:B------:R-:W4:Y:S01]  /*2a00*/  LDSM.16.M88.4 R176, [R22+0x8080] ;  /* 0x0080800016b0783b */ /* 0x000f220000000200 */
        /* <DEDUP_REMOVED lines=16> */
[----:B--2---:R-:W-:-:S03]  /*2b10*/  LOP3.LUT R2, R39, 0xfffffff0, RZ, 0xc0, !PT ;  /* 0xfffffff027027812 */ /* 0x004fc600078ec0ff */
[----:B------:R2:W-:Y:S01]  /*2b20*/  STL.64 [R1+0x80], R42 ;  /* 0x0000802a01007387 */ /* 0x0005e20000100a00 */
[----:B---3--:R-:W-:Y:S01]  /*2b30*/  CS2R R38, SRZ ;  /* 0x0000000000267805 */ /* 0x008fe2000001ff00 */
[----:B------:R-:W-:-:S05]  /*2b40*/  IMAD.IADD R2, R84, 0x1, -R2 ;  /* 0x0000000154027824 */ /* 0x000fca00078e0a02 */
[----:B------:R-:W-:-:S04]  /*2b50*/  SHF.R.S32.HI R16, RZ, 0x1f, R2 ;  /* 0x0000001fff107819 */ /* 0x000fc80000011402 */
[----:B------:R-:W-:Y:S01]  /*2b60*/  LEA.HI R16, R16, R2, RZ, 0x3 ;  /* 0x0000000210107211 */ /* 0x000fe200078f18ff */
[----:B------:R-:W-:Y:S01]  /*2b70*/  @!PT LDS RZ, [RZ] ;  /* 0x00000000fffff984 */ /* 0x000fe20000000800 */
[----:B------:R-:W-:Y:S01]  /*2b80*/  @!PT LDS RZ, [RZ] ;  /* 0x00000000fffff984 */ /* 0x000fe20000000800 */
[----:B------:R-:W-:Y:S01]  /*2b90*/  @!PT LDS RZ, [RZ] ;  /* 0x00000000fffff984 */ /* 0x000fe20000000800 */
[----:B------:R3:W-:Y:S01]  /*2ba0*/  LDGSTS.E.BYPASS.LTC128B.128 [R40+0x8080], [R8.64], !P4 ;  /* 0x0808000008287fae */ /* 0x0007e2000e101d52 */
[----:B------:R-:W-:Y:S01]  /*2bb0*/  ISETP.NE.AND P4, PT, R6, RZ, PT ;  /* 0x000000ff0600720c */ /* 0x000fe20003f85270 */
[----:B------:R-:W-:Y:S02]  /*2bc0*/  IMAD.MOV.U32 R6, RZ, RZ, R26 ;  /* 0x000000ffff067224 */ /* 0x000fe400078e001a */
[----:B------:R3:W-:Y:S01]  /*2bd0*/  LDGSTS.E.BYPASS.LTC128B.128 [R40+0x9080], [R8.64+0x80], !P3 ;  /* 0x0908008008287fae */ /* 0x0007e2000d901d52 */
[----:B------:R-:W-:Y:S01]  /*2be0*/  ISETP.GE.AND P3, PT, R32, c[0x0][0x1fc], PT ;  /* 0x00007f0020007a0c */ /* 0x000fe20003f66270 */
[----:B------:R-:W-:Y:S01]  /*2bf0*/  IMAD.WIDE.U32 R150, R15, c[0x0][0x240], R6 ;  /* 0x000090000f967a25 */ /* 0x000fe200078e0006 */
[----:B----4-:R-:W-:Y:S01]  /*2c00*/  IADD3 R22, R43, UR5, RZ ;  /* 0x000000052b167c10 */ /* 0x010fe2000fffe0ff */
[----:B------:R3:W-:Y:S01]  /*2c10*/  LDGSTS.E.BYPASS.LTC128B.128 [R40+0xa080], [R8.64+0x100], !P2 ;  /* 0x0a08010008287fae */ /* 0x0007e2000d101d52 */
[----:B------:R-:W-:Y:S01]  /*2c20*/  LOP3.LUT R6, R16, 0xfffffff8, RZ, 0xc0, !PT ;  /* 0xfffffff810067812 */ /* 0x000fe200078ec0ff */
[----:B------:R-:W-:Y:S01]  /*2c30*/  ULDC.64 UR4, c[0x0][0x290] ;  /* 0x0000a40000047ab9 */ /* 0x000fe20000000a00 */
[----:B------:R-:W-:Y:S01]  /*2c40*/  ISETP.GE.AND P2, PT, R32, c[0x0][0x16c], PT ;  /* 0x00005b0020007a0c */ /* 0x000fe20003f46270 */
[----:B------:R3:W-:Y:S01]  /*2c50*/  LDGSTS.E.BYPASS.LTC128B.128 [R40+0xb080], [R8.64+0x180], !P0 ;  /* 0x0b08018008287fae */ /* 0x0007e2000c101d52 */
[----:B------:R-:W-:Y:S01]  /*2c60*/  ISETP.GE.AND P0, PT, R34, c[0x0][0x16c], PT ;  /* 0x00005b0022007a0c */ /* 0x000fe20003f06270 */
[----:B------:R-:W-:Y:S01]  /*2c70*/  UIMAD UR4, UR11, UR4, URZ ;  /* 0x000000040b0472a4 */ /* 0x000fe2000f8e023f */
[----:B------:R-:W-:Y:S01]  /*2c80*/  SEL R17, RZ, 0x1, P4 ;  /* 0x00000001ff117807 */ /* 0x000fe20002000000 */
[----:B------:R4:W-:Y:S01]  /*2c90*/  STL [R1+0xa8], R22 ;  /* 0x0000a81601007387 */ /* 0x0009e20000100800 */
[----:B------:R-:W-:Y:S01]  /*2ca0*/  SEL R27, RZ, 0x4, P0 ;  /* 0x00000004ff1b7807 */ /* 0x000fe20000000000 */
[----:B------:R-:W-:Y:S01]  /*2cb0*/  IMAD.IADD R2, R2, 0x1, -R6 ;  /* 0x0000000102027824 */ /* 0x000fe200078e0a06 */
[----:B------:R-:W-:Y:S01]  /*2cc0*/  ISETP.GE.AND P0, PT, R33, c[0x0][0x16c], PT ;  /* 0x00005b0021007a0c */ /* 0x000fe20003f06270 */
[----:B------:R-:W-:Y:S01]  /*2cd0*/  STL.64 [R1+0x78], R30 ;  /* 0x0000781e01007387 */ /* 0x000fe20000100a00 */
[----:B------:R-:W-:Y:S01]  /*2ce0*/  ISETP.GE.OR P4, PT, R34, c[0x0][0x1fc], !P1 ;  /* 0x00007f0022007a0c */ /* 0x000fe20004f86670 */
[----:B------:R-:W-:Y:S01]  /*2cf0*/  UIMAD UR4, UR12, UR5, UR4 ;  /* 0x000000050c0472a4 */ /* 0x000fe2000f8e0204 */
[----:B------:R-:W-:Y:S01]  /*2d00*/  SEL R26, RZ, 0x8, P0 ;  /* 0x00000008ff1a7807 */ /* 0x000fe20000000000 */
[----:B------:R-:W-:Y:S01]  /*2d10*/  STL.64 [R1+0xa0], R150 ;  /* 0x0000a09601007387 */ /* 0x000fe20000100a00 */
[----:B------:R-:W-:-:S02]  /*2d20*/  @!P6 IADD3 R5, P0, R42, UR7, RZ ;  /* 0x000000072a05ec10 */ /* 0x000fc4000ff1e0ff */
[----:B------:R-:W-:Y:S01]  /*2d30*/  SEL R25, RZ, 0xffffffff, P2 ;  /* 0xffffffffff197807 */ /* 0x000fe20001000000 */
[----:B--2---:R-:W-:Y:S01]  /*2d40*/  CS2R R42, SRZ ;  /* 0x00000000002a7805 */ /* 0x004fe2000001ff00 */
[----:B------:R-:W-:Y:S02]  /*2d50*/  ISETP.GE.AND P2, PT, R34, c[0x0][0x1fc], PT ;  /* 0x00007f0022007a0c */ /* 0x000fe40003f46270 */
[----:B------:R-:W-:Y:S01]  /*2d60*/  CS2R R34, SRZ ;  /* 0x0000000000227805 */ /* 0x000fe2000001ff00 */
[----:B---3--:R-:W-:Y:S01]  /*2d70*/  @!P6 IADD3.X R8, R22, UR20, RZ, P0, !PT ;  /* 0x000000141608ec10 */ /* 0x008fe200087fe4ff */
[----:B------:R-:W-:Y:S01]  /*2d80*/  IMAD.SHL.U32 R9, R18, 0x10, RZ ;  /* 0x0000001012097824 */ /* 0x000fe200078e00ff */
[C---:B------:R-:W-:Y:S02]  /*2d90*/  @!P6 LEA R4, P0, R5.reuse, c[0x0][0x258], 0x2 ;  /* 0x000096000504ea11 */ /* 0x040fe400078010ff */
[----:B----4-:R-:W-:Y:S02]  /*2da0*/  SEL R22, RZ, 0xffffffff, P3 ;  /* 0xffffffffff167807 */ /* 0x010fe40001800000 */
[----:B------:R-:W-:-:S02]  /*2db0*/  @!P6 LEA.HI.X R5, R5, c[0x0][0x25c], R8, 0x2, P0 ;  /* 0x000097000505ea11 */ /* 0x000fc400000f1408 */
[----:B------:R-:W-:Y:S02]  /*2dc0*/  SHF.R.S32.HI R8, RZ, 0x1f, R0 ;  /* 0x0000001fff087819 */ /* 0x000fe40000011400 */
[----:B------:R-:W-:Y:S02]  /*2dd0*/  LOP3.LUT R14, R14, 0x10, R9, 0xf8, !PT ;  /* 0x000000100e0e7812 */ /* 0x000fe400078ef809 */
[----:B------:R-:W-:Y:S02]  /*2de0*/  LEA.HI R8, R8, R0, RZ, 0x2 ;  /* 0x0000000008087211 */ /* 0x000fe400078f10ff */
[----:B------:R-:W-:Y:S02]  /*2df0*/  ISETP.GE.OR P3, PT, R33, c[0x0][0x1fc], !P1 ;  /* 0x00007f0021007a0c */ /* 0x000fe40004f66670 */
[----:B------:R-:W-:Y:S02]  /*2e00*/  LOP3.LUT R7, R8, 0x7ffffffc, RZ, 0xc0, !PT ;  /* 0x7ffffffc08077812 */ /* 0x000fe400078ec0ff */
[----:B------:R-:W-:-:S02]  /*2e10*/  ISETP.NE.AND P1, PT, R29, RZ, PT ;  /* 0x000000ff1d00720c */ /* 0x000fc40003f25270 */
[----:B------:R-:W-:Y:S01]  /*2e20*/  LOP3.LUT R6, R14, 0x8, R37, 0xf8, !PT ;  /* 0x000000080e067812 */ /* 0x000fe200078ef825 */
[----:B------:R-:W-:Y:S01]  /*2e30*/  IMAD.IADD R0, R0, 0x1, -R7 ;  /* 0x0000000100007824 */ /* 0x000fe200078e0a07 */
[----:B------:R-:W-:Y:S02]  /*2e40*/  LEA.HI.SX32 R7, R8, R9, 0x1e ;  /* 0x0000000908077211 */ /* 0x000fe400078ff2ff */
[----:B------:R-:W-:Y:S01]  /*2e50*/  ISETP.GE.AND P0, PT, R33, c[0x0][0x1fc], PT ;  /* 0x00007f0021007a0c */ /* 0x000fe20003f06270 */
[----:B------:R-:W-:Y:S01]  /*2e60*/  IMAD R15, R23, 0x4, R0 ;  /* 0x00000004170f7824 */ /* 0x000fe200078e0200 */
[----:B------:R-:W-:Y:S01]  /*2e70*/  LOP3.LUT R8, R6, R20, RZ, 0x3c, !PT ;  /* 0x0000001406087212 */ /* 0x000fe200078e3cff */
[----:B------:R2:W-:Y:S01]  /*2e80*/  STL [R1+0x58], R7 ;  /* 0x0000580701007387 */ /* 0x0005e20000100800 */
[----:B------:R-:W-:Y:S01]  /*2e90*/  IMAD.SHL.U32 R0, R22, 0x2, RZ ;  /* 0x0000000216007824 */ /* 0x000fe200078e00ff */
[----:B------:R-:W-:Y:S01]  /*2ea0*/  LOP3.LUT R14, R19, 0x20, R12, 0xf8, !PT ;  /* 0x00000020130e7812 */ /* 0x000fe200078ef80c */
[----:B------:R-:W-:Y:S01]  /*2eb0*/  IMAD.SHL.U32 R6, R25, 0x2, RZ ;  /* 0x0000000219067824 */ /* 0x000fe200078e00ff */
[----:B------:R-:W-:Y:S01]  /*2ec0*/  IADD3 R12, R31, UR4, RZ ;  /* 0x000000041f0c7c10 */ /* 0x000fe2000fffe0ff */
[----:B------:R-:W-:Y:S01]  /*2ed0*/  ULDC.64 UR4, c[0x0][0x240] ;  /* 0x0000900000047ab9 */ /* 0x000fe20000000a00 */
[----:B------:R-:W-:Y:S01]  /*2ee0*/  LOP3.LUT R17, R0, 0x2, R17, 0xe2, !PT ;  /* 0x0000000200117812 */ /* 0x000fe200078ee211 */
[----:B------:R-:W-:Y:S01]  /*2ef0*/  UIMAD UR4, UR11, UR4, URZ ;  /* 0x000000040b0472a4 */ /* 0x000fe2000f8e023f */
[----:B------:R-:W-:Y:S01]  /*2f00*/  LOP3.LUT R6, R6, 0x2, R28, 0xe2, !PT ;  /* 0x0000000206067812 */ /* 0x000fe200078ee21c */
[----:B------:R-:W-:Y:S01]  /*2f10*/  STL [R1+0x94], R12 ;  /* 0x0000940c01007387 */ /* 0x000fe20000100800 */
[----:B------:R-:W-:Y:S01]  /*2f20*/  CS2R R32, SRZ ;  /* 0x0000000000207805 */ /* 0x000fe2000001ff00 */
[----:B------:R-:W-:Y:S01]  /*2f30*/  UIMAD UR4, UR12, UR5, UR4 ;  /* 0x000000050c0472a4 */ /* 0x000fe2000f8e0204 */
[----:B------:R-:W-:Y:S01]  /*2f40*/  LOP3.LUT R6, R26, R6, R27, 0xfe, !PT ;  /* 0x000000061a067212 */ /* 0x000fe200078efe1b */
[----:B------:R-:W-:Y:S01]  /*2f50*/  CS2R R28, SRZ ;  /* 0x00000000001c7805 */ /* 0x000fe2000001ff00 */
[----:B------:R-:W-:Y:S01]  /*2f60*/  CS2R R26, SRZ ;  /* 0x00000000001a7805 */ /* 0x000fe2000001ff00 */
[----:B------:R-:W-:-:S02]  /*2f70*/  CS2R R22, SRZ ;  /* 0x0000000000167805 */ /* 0x000fc4000001ff00 */
[----:B------:R3:W-:Y:S01]  /*2f80*/  STL [R1+0x60], R6 ;  /* 0x0000600601007387 */ /* 0x0007e20000100800 */
[----:B--2---:R-:W-:-:S05]  /*2f90*/  @!P6 IMAD.SHL.U32 R7, R84, 0x10, RZ ;  /* 0x000000105407e824 */ /* 0x004fca00078e00ff */
[----:B------:R2:W-:Y:S04]  /*2fa0*/  @!P6 LDGSTS.E.BYPASS.LTC128B.128 [R7+0x14080], [R4.64] ;  /* 0x140800000407efae */ /* 0x0005e8000b901d52 */
[----:B------:R-:W0:Y:S04]  /*2fb0*/  LDGDEPBAR ;  /* 0x00000000000079af */ /* 0x000e280000000000 */
[----:B------:R4:W-:Y:S01]  /*2fc0*/  LDGSTS.E.BYPASS.LTC128B.128 [R40+0x10080], [R10.64], !P1 ;  /* 0x100800000a287fae */ /* 0x0009e2000c901d52 */
[----:B------:R-:W-:Y:S01]  /*2fd0*/  LOP3.LUT P1, RZ, R2, 0x2, RZ, 0xc0, !PT ;  /* 0x0000000202ff7812 */ /* 0x000fe2000782c0ff */
[----:B---3--:R-:W-:-:S02]  /*2fe0*/  IMAD.SHL.U32 R6, R16, 0x40, RZ ;  /* 0x0000004010067824 */ /* 0x008fc400078e00ff */
[----:B------:R4:W-:Y:S03]  /*2ff0*/  LDGSTS.E.BYPASS.LTC128B.128 [R40+0x11080], [R10.64+0x80], !P5 ;  /* 0x110800800a287fae */ /* 0x0009e6000e901d52 */
[----:B------:R-:W-:Y:S01]  /*3000*/  LOP3.LUT R6, R6, 0xfffffe00, RZ, 0xc0, !PT ;  /* 0xfffffe0006067812 */ /* 0x000fe200078ec0ff */
[----:B------:R4:W-:Y:S04]  /*3010*/  LDGSTS.E.BYPASS.LTC128B.128 [R40+0x12080], [R10.64+0x100], !P4 ;  /* 0x120801000a287fae */ /* 0x0009e8000e101d52 */
[----:B------:R4:W-:Y:S01]  /*3020*/  LDGSTS.E.BYPASS.LTC128B.128 [R40+0x13080], [R10.64+0x180], !P3 ;  /* 0x130801800a287fae */ /* 0x0009e2000d901d52 */
[----:B--2---:R-:W-:Y:S02]  /*3030*/  SEL R5, RZ, 0x8, P0 ;  /* 0x00000008ff057807 */ /* 0x004fe40000000000 */
[----:B------:R-:W-:-:S02]  /*3040*/  IADD3 R0, P0, R30, UR7, RZ ;  /* 0x000000071e007c10 */ /* 0x000fc4000ff1e0ff */
[----:B------:R-:W-:Y:S01]  /*3050*/  SEL R7, RZ, 0x4, P2 ;  /* 0x00000004ff077807 */ /* 0x000fe20001000000 */
[----:B------:R-:W-:Y:S01]  /*3060*/  CS2R R30, SRZ ;  /* 0x00000000001e7805 */ /* 0x000fe2000001ff00 */
[C---:B------:R-:W-:Y:S01]  /*3070*/  LOP3.LUT P2, RZ, R2.reuse, 0x4, RZ, 0xc0, !PT ;  /* 0x0000000402ff7812 */ /* 0x040fe2000784c0ff */
[----:B------:R-:W-:Y:S01]  /*3080*/  IMAD.SHL.U32 R2, R2, 0x40, RZ ;  /* 0x0000004002027824 */ /* 0x000fe200078e00ff */
[----:B------:R-:W-:Y:S02]  /*3090*/  IADD3.X R4, R12, UR20, RZ, P0, !PT ;  /* 0x000000140c047c10 */ /* 0x000fe400087fe4ff */
[C---:B------:R-:W-:Y:S02]  /*30a0*/  LEA R12, P0, R0.reuse, c[0x0][0x280], 0x2 ;  /* 0x0000a000000c7a11 */ /* 0x040fe400078010ff */
[----:B------:R-:W-:Y:S02]  /*30b0*/  LOP3.LUT R5, R5, R17, R7, 0xfe, !PT ;  /* 0x0000001105057212 */ /* 0x000fe400078efe07 */
[----:B------:R-:W-:Y:S01]  /*30c0*/  LEA.HI.X R13, R0, c[0x0][0x284], R4, 0x2, P0 ;  /* 0x0000a100000d7a11 */ /* 0x000fe200000f1404 */
[----:B------:R-:W-:Y:S01]  /*30d0*/  IMAD.SHL.U32 R4, R36, 0x8, RZ ;  /* 0x0000000824047824 */ /* 0x000fe200078e00ff */
[----:B------:R-:W-:Y:S01]  /*30e0*/  LOP3.LUT R0, R2, 0x1c0, RZ, 0xc0, !PT ;  /* 0x000001c002007812 */ /* 0x000fe200078ec0ff */
[----:B------:R2:W-:Y:S01]  /*30f0*/  STL [R1+0x5c], R5 ;  /* 0x00005c0501007387 */ /* 0x0005e20000100800 */
[----:B------:R-:W-:Y:S01]  /*3100*/  ISETP.GE.AND P0, PT, R84, 0x8, PT ;  /* 0x000000085400780c */ /* 0x000fe20003f06270 */
[----:B------:R-:W-:Y:S01]  /*3110*/  CS2R R36, SRZ ;  /* 0x0000000000247805 */ /* 0x000fe2000001ff00 */
[----:B------:R-:W-:-:S02]  /*3120*/  SHF.R.U32.HI R2, RZ, 0x3, R0 ;  /* 0x00000003ff027819 */ /* 0x000fc40000011600 */
[----:B----4-:R-:W-:Y:S01]  /*3130*/  IADD3 R10, R151, UR4, RZ ;  /* 0x00000004970a7c10 */ /* 0x010fe2000fffe0ff */
[----:B------:R-:W-:Y:S01]  /*3140*/  CS2R R40, SRZ ;  /* 0x0000000000287805 */ /* 0x000fe2000001ff00 */
[----:B------:R-:W-:-:S03]  /*3150*/  LOP3.LUT R9, R2, R14, R0, 0x1e, !PT ;  /* 0x0000000e02097212 */ /* 0x000fc600078e1e00 */
[----:B------:R-:W-:Y:S01]  /*3160*/  STL [R1+0xac], R10 ;  /* 0x0000ac0a01007387 */ /* 0x000fe20000100800 */
[----:B--2---:R-:W-:-:S05]  /*3170*/  IMAD.SHL.U32 R5, R24, 0x8, RZ ;  /* 0x0000000818057824 */ /* 0x004fca00078e00ff */
[C---:B------:R-:W-:Y:S02]  /*3180*/  LOP3.LUT R7, R0.reuse, 0x8, R5, 0xf8, !PT ;  /* 0x0000000800077812 */ /* 0x040fe400078ef805 */
[----:B------:R-:W-:Y:S01]  /*3190*/  LOP3.LUT R5, R0, 0x38, R4, 0xf8, !PT ;  /* 0x0000003800057812 */ /* 0x000fe200078ef804 */
[C---:B------:R-:W-:Y:S01]  /*31a0*/  IMAD R0, R24.reuse, 0x200, R8 ;  /* 0x0000020018007824 */ /* 0x040fe200078e0208 */
[----:B------:R-:W-:Y:S01]  /*31b0*/  LOP3.LUT R4, R7, R2, RZ, 0x3c, !PT ;  /* 0x0000000207047212 */ /* 0x000fe200078e3cff */
[----:B------:R-:W-:Y:S01]  /*31c0*/  IMAD R8, R24, 0x1000, R6 ;  /* 0x0000100018087824 */ /* 0x000fe200078e0206 */
[----:B------:R-:W-:Y:S01]  /*31d0*/  LOP3.LUT R7, R9, R6, RZ, 0xfc, !PT ;  /* 0x0000000609077212 */ /* 0x000fe200078efcff */
[----:B------:R-:W-:Y:S01]  /*31e0*/  IMAD.SHL.U32 R9, R15, 0x2, RZ ;  /* 0x000000020f097824 */ /* 0x000fe200078e00ff */
[----:B------:R-:W-:Y:S01]  /*31f0*/  LOP3.LUT R5, R5, R2, RZ, 0x3c, !PT ;  /* 0x0000000205057212 */ /* 0x000fe200078e3cff */
[----:B------:R-:W-:Y:S01]  /*3200*/  IMAD R3, R0, 0x2, R3 ;  /* 0x0000000200037824 */ /* 0x000fe200078e0203 */
[-C--:B------:R-:W-:Y:S01]  /*3210*/  IADD3 R2, R4, R6.reuse, R21 ;  /* 0x0000000604027210 */ /* 0x080fe20007ffe015 */
[----:B------:R-:W-:Y:S01]  /*3220*/  IMAD.SHL.U32 R0, R0, 0x2, RZ ;  /* 0x0000000200007824 */ /* 0x000fe200078e00ff */
[----:B------:R2:W-:Y:S01]  /*3230*/  STL [R1+0x90], R9 ;  /* 0x0000900901007387 */ /* 0x0005e20000100800 */
[----:B------:R-:W-:Y:S01]  /*3240*/  IMAD.IADD R8, R8, 0x1, R5 ;  /* 0x0000000108087824 */ /* 0x000fe200078e0205 */
[----:B------:R-:W-:Y:S01]  /*3250*/  LOP3.LUT R6, R4, R6, RZ, 0xfc, !PT ;  /* 0x0000000604067212 */ /* 0x000fe200078efcff */
[----:B------:R-:W-:Y:S01]  /*3260*/  IMAD.MOV.U32 R5, RZ, RZ, 0x10 ;  /* 0x00000010ff057424 */ /* 0x000fe200078e00ff */
[----:B------:R-:W-:Y:S01]  /*3270*/  CS2R R24, SRZ ;  /* 0x0000000000187805 */ /* 0x000fe2000001ff00 */
[----:B------:R-:W-:Y:S01]  /*3280*/  @!P0 IMAD.SHL.U32 R4, R84, 0x10, RZ ;  /* 0x0000001054048824 */ /* 0x000fe200078e00ff */
[----:B------:R-:W-:Y:S01]  /*3290*/  CS2R R20, SRZ ;  /* 0x0000000000147805 */ /* 0x000fe2000001ff00 */
[----:B------:R-:W-:Y:S01]  /*32a0*/  IMAD.SHL.U32 R2, R2, 0x2, RZ ;  /* 0x0000000202027824 */ /* 0x000fe200078e00ff */
[----:B------:R-:W-:Y:S01]  /*32b0*/  SEL R5, R5, 0xfffffff0, !P1 ;  /* 0xfffffff005057807 */ /* 0x000fe20004800000 */
[----:B------:R-:W-:Y:S01]  /*32c0*/  CS2R R84, SRZ ;  /* 0x0000000000547805 */ /* 0x000fe2000001ff00 */
[----:B------:R3:W-:Y:S04]  /*32d0*/  @!P0 LDGSTS.E.BYPASS.LTC128B.128 [R4+0x14100], [R12.64] ;  /* 0x141000000c048fae */ /* 0x0007e8000b901d52 */
[----:B------:R-:W0:Y:S01]  /*32e0*/  LDGDEPBAR ;  /* 0x00000000000079af */ /* 0x000e220000000000 */
[----:B--2---:R-:W-:-:S05]  /*32f0*/  IADD3 R9, -R9, UR8, RZ ;  /* 0x0000000809097c10 */ /* 0x004fca000fffe1ff */
[----:B------:R2:W-:Y:S04]  /*3300*/  STL [R1+0x6c], R9 ;  /* 0x00006c0901007387 */ /* 0x0005e80000100800 */
[----:B------:R4:W-:Y:S01]  /*3310*/  STL [R1+0x38], R3 ;  /* 0x0000380301007387 */ /* 0x0009e20000100800 */
[----:B---3--:R-:W-:-:S03]  /*3320*/  SEL R4, R148, 0xffffffe0, !P2 ;  /* 0xffffffe094047807 */ /* 0x008fc60005000000 */
[----:B------:R3:W-:Y:S01]  /*3330*/  STL [R1+0x3c], R0 ;  /* 0x00003c0001007387 */ /* 0x0007e20000100800 */
[----:B--2---:R-:W-:Y:S02]  /*3340*/  LEA R9, R6, 0x15180, 0x1 ;  /* 0x0001518006097811 */ /* 0x004fe400078e08ff */
[----:B------:R-:W-:Y:S01]  /*3350*/  LEA R6, R8, 0x80, 0x1 ;  /* 0x0000008008067811 */ /* 0x000fe200078e08ff */
[----:B----4-:R-:W-:Y:S02]  /*3360*/  IMAD R3, R5, 0x2, R2 ;  /* 0x0000000205037824 */ /* 0x010fe400078e0202 */
[----:B------:R-:W-:Y:S01]  /*3370*/  STL [R1+0x40], R9 ;  /* 0x0000400901007387 */ /* 0x000fe20000100800 */
[----:B---3--:R-:W-:-:S03]  /*3380*/  IMAD.SHL.U32 R0, R7, 0x2, RZ ;  /* 0x0000000207007824 */ /* 0x008fc600078e00ff */
[----:B------:R2:W-:Y:S01]  /*3390*/  STL [R1+0x24], R6 ;  /* 0x0000240601007387 */ /* 0x0005e20000100800 */
[C---:B------:R-:W-:Y:S02]  /*33a0*/  IMAD R7, R4.reuse, 0x2, R2 ;  /* 0x0000000204077824 */ /* 0x040fe400078e0202 */
[----:B------:R-:W-:-:S03]  /*33b0*/  IMAD R252, R4, 0x2, R3 ;  /* 0x0000000204fc7824 */ /* 0x000fc600078e0203 */
[----:B------:R3:W-:Y:S01]  /*33c0*/  STL [R1+0x20], R7 ;  /* 0x0000200701007387 */ /* 0x0007e20000100800 */
[--C-:B--2---:R-:W-:Y:S02]  /*33d0*/  IMAD R6, R5, 0x2, R9.reuse ;  /* 0x0000000205067824 */ /* 0x104fe400078e0209 */
[C---:B------:R-:W-:Y:S02]  /*33e0*/  IMAD R5, R4.reuse, 0x2, R9 ;  /* 0x0000000204057824 */ /* 0x040fe400078e0209 */
[----:B------:R-:W-:Y:S01]  /*33f0*/  IMAD R4, R4, 0x2, R6 ;  /* 0x0000000204047824 */ /* 0x000fe200078e0206 */
[----:B------:R3:W-:Y:S04]  /*3400*/  STL [R1+0x44], R6 ;  /* 0x0000440601007387 */ /* 0x0007e80000100800 */
[----:B------:R3:W-:Y:S04]  /*3410*/  STL [R1+0x4c], R5 ;  /* 0x00004c0501007387 */ /* 0x0007e80000100800 */
[----:B-1----:R3:W-:Y:S02]  /*3420*/  STL [R1+0x48], R4 ;  /* 0x0000480401007387 */ /* 0x0027e40000100800 */
.L_x_452:
[----:B-1----:R-:W2:Y:S01]  /*3430*/  LDL R159, [R1+0x28] ;  /* 0x00002800019f7983 */ /* 0x002ea20000100800 */
[----:B------:R-:W-:Y:S04]  /*3440*/  DEPBAR.LE SB0, 0x0 ;  /* 0x000080000000791a */ /* 0x000fe80000000000 */
[----:B------:R-:W4:Y:S01]  /*3450*/  LDL R158, [R1+0x2c] ;  /* 0x00002c00019e7983 */ /* 0x000f220000100800 */
[----:B------:R-:W-:Y:S02]  /*3460*/  USHF.L.U32 UR8, UR6, 0x5, URZ ;  /* 0x0000000506087899 */ /* 0x000fe4000800063f */
[----:B------:R-:W-:Y:S01]  /*3470*/  UIADD3 UR7, UR6, 0x1, URZ ;  /* 0x0000000106077890 */ /* 0x000fe2000fffe03f */
[----:B-----5:R-:W5:Y:S01]  /*3480*/  LDL R157, [R1+0x34] ;  /* 0x00003400019d7983 */ /* 0x020f620000100800 */
[----:B------:R-:W-:Y:S02]  /*3490*/  UIADD3 UR4, -UR9, 0x1, UR8 ;  /* 0x0000000109047890 */ /* 0x000fe4000fffe108 */
[----:B------:R-:W-:Y:S01]  /*34a0*/  UISETP.GE.AND UP0, UPT, UR7, UR10, UPT ;  /* 0x0000000a0700728c */ /* 0x000fe2000bf06270 */
[----:B---3--:R-:W3:Y:S01]  /*34b0*/  LDL R229, [R1+0x20] ;  /* 0x0000200001e57983 */ /* 0x008ee20000100800 */
[----:B------:R-:W-:Y:S03]  /*34c0*/  UIADD3 UR4, -UR14, UR4, UR13 ;  /* 0x000000040e047290 */ /* 0x000fe6000fffe10d */
[----:B------:R-:W3:Y:S04]  /*34d0*/  LDL R156, [R1+0x30] ;  /* 0x00003000019c7983 */ /* 0x000ee80000100800 */
[----:B------:R-:W-:Y:S01]  /*34e0*/  BAR.SYNC.DEFER_BLOCKING 0x0 ;  /* 0x0000000000007b1d */ /* 0x000fe20000010000 */
[----:B------:R-:W-:Y:S05]  /*34f0*/  PLOP3.LUT P5, PT, PT, PT, UP0, 0x80, 0x0 ;  /* 0x000000000000781c */ /* 0x000fea0003faf008 */
[----:B------:R-:W-:Y:S04]  /*3500*/  LDSM.16.M88.4 R8, [R2+0x8080] ;  /* 0x008080000208783b */ /* 0x000fe80000000200 */
[----:B------:R-:W-:Y:S04]  /*3510*/  LDSM.16.M88.4 R16, [R3+0x8080] ;  /* 0x008080000310783b */ /* 0x000fe80000000200 */
[----:B------:R-:W3:Y:S04]  /*3520*/  LDL R228, [R1+0x58] ;  /* 0x0000580001e47983 */ /* 0x000ee80000100800 */
[----:B------:R-:W3:Y:S04]  /*3530*/  LDL R160, [R1+0x90] ;  /* 0x0000900001a07983 */ /* 0x000ee80000100800 */
[----:B------:R-:W3:Y:S04]  /*3540*/  LDL R163, [R1+0x6c] ;  /* 0x00006c0001a37983 */ /* 0x000ee80000100800 */
[----:B------:R-:W3:Y:S04]  /*3550*/  LDL R241, [R1+0x3c] ;  /* 0x00003c0001f17983 */ /* 0x000ee80000100800 */
[----:B------:R-:W3:Y:S04]  /*3560*/  LDL R240, [R1+0x38] ;  /* 0x0000380001f07983 */ /* 0x000ee80000100800 */
[----:B--2---:R-:W1:Y:S04]  /*3570*/  LDSM.16.M88.4 R12, [R159+0x80] ;  /* 0x000080009f0c783b */ /* 0x004e680000000200 */
[----:B----4-:R-:W2:Y:S04]  /*3580*/  LDSM.16.M88.4 R148, [R158+0x80] ;  /* 0x000080009e94783b */ /* 0x010ea80000000200 */
[----:B-----5:R-:W-:Y:S01]  /*3590*/  LDSM.16.M88.4 R152, [R157+0x80] ;  /* 0x000080009d98783b */ /* 0x020fe20000000200 */
[C---:B-1----:R-:W-:Y:S08]  /*35a0*/  HMMA.16816.F32 R4, R8.reuse, R12, RZ ;  /* 0x0000000c0804723c */ /* 0x042ff000000018ff */
[----:B------:R-:W-:Y:S01]  /*35b0*/  HMMA.16816.F32 R8, R8, R14, RZ ;  /* 0x0000000e0808723c */ /* 0x000fe200000018ff */
[----:B---3--:R-:W1:Y:S04]  /*35c0*/  LDSM.16.M88.4 R12, [R229+0x8080] ;  /* 0x00808000e50c783b */ /* 0x008e680000000200 */
[----:B------:R-:W-:Y:S04]  /*35d0*/  LDS R161, [R228.X4+0x14080] ;  /* 0x01408000e4a17984 */ /* 0x000fe80000004800 */
[----:B------:R-:W-:Y:S07]  /*35e0*/  LDS R162, [R228.X4+0x140a0] ;  /* 0x0140a000e4a27984 */ /* 0x000fee0000004800 */
        /* <DEDUP_REMOVED lines=63> */
[----:B------:R-:W-:Y:S05]  /*39e0*/  IADD3 R156, -R160, UR4, R228 ;  /* 0x00000004a09c7c10 */ /* 0x000fea000fffe1e4 */
[C---:B------:R-:W-:Y:S02]  /*39f0*/  IMNMX R157, R163.reuse, R156, PT ;  /* 0x0000009ca39d7217 */ /* 0x040fe40003800200 */
[----:B------:R-:W-:Y:S02]  /*3a00*/  IADD3 R156, R156, 0x8, RZ ;  /* 0x000000089c9c7810 */ /* 0x000fe40007ffe0ff */
[C---:B---3--:R-:W-:Y:S05]  /*3a10*/  HMMA.16816.F32 R12, R152.reuse, R168, R12 ;  /* 0x000000a8980c723c */ /* 0x048fea000000180c */
[----:B------:R-:W-:Y:S02]  /*3a20*/  IMNMX R156, R163, R156, PT ;  /* 0x0000009ca39c7217 */ /* 0x000fe40003800200 */
[----:B------:R-:W3:Y:S01]  /*3a30*/  LDL R163, [R1+0x64] ;  /* 0x0000640001a37983 */ /* 0x000ee20000100800 */
[----:B------:R-:W-:Y:S03]  /*3a40*/  HMMA.16816.F32 R16, R152, R170, R16 ;  /* 0x000000aa9810723c */ /* 0x000fe60000001810 */
[----:B------:R-:W1:Y:S01]  /*3a50*/  LDSM.16.M88.4 R152, [R252+0x10080] ;  /* 0x01008000fc98783b */ /* 0x000e620000000200 */
[C---:B------:R-:W-:Y:S04]  /*3a60*/  ISETP.GT.AND P0, PT, R157.reuse, RZ, PT ;  /* 0x000000ff9d00720c */ /* 0x040fe80003f04270 */
[----:B------:R-:W-:Y:S02]  /*3a70*/  FSEL R4, R4, -INF , P0 ;  /* 0xff80000004047808 */ /* 0x000fe40000000000 */
[----:B------:R-:W-:Y:S03]  /*3a80*/  ISETP.GT.AND P0, PT, R157, 0x1, PT ;  /* 0x000000019d00780c */ /* 0x000fe60003f04270 */
[--C-:B------:R-:W-:Y:S01]  /*3a90*/  FFMA.FTZ R4, R4, c[0x0][0x29c], -R161.reuse ;  /* 0x0000a70004047a23 */ /* 0x100fe200000108a1 */
[----:B------:R-:W-:Y:S02]  /*3aa0*/  FSEL R5, R5, -INF , P0 ;  /* 0xff80000005057808 */ /* 0x000fe40000000000 */
[C---:B--2---:R-:W-:Y:S01]  /*3ab0*/  HMMA.16816.F32 R12, R148.reuse, R172, R12 ;  /* 0x000000ac940c723c */ /* 0x044fe2000000180c */
[----:B------:R2:W4:Y:S04]  /*3ac0*/  MUFU.EX2 R160, R4 ;  /* 0x0000000400a07308 */ /* 0x0005280000000800 */
[--C-:B------:R-:W-:Y:S01]  /*3ad0*/  FFMA.FTZ R159, R5, c[0x0][0x29c], -R161.reuse ;  /* 0x0000a700059f7a23 */ /* 0x100fe200000108a1 */
[----:B------:R-:W-:Y:S01]  /*3ae0*/  ISETP.GT.AND P0, PT, R156, RZ, PT ;  /* 0x000000ff9c00720c */ /* 0x000fe20003f04270 */
[----:B------:R-:W-:Y:S01]  /*3af0*/  LDS R5, [R228.X4+0x14100] ;  /* 0x01410000e4057984 */ /* 0x000fe20000004800 */
[----:B------:R-:W-:Y:S03]  /*3b00*/  HMMA.16816.F32 R16, R148, R174, R16 ;  /* 0x000000ae9410723c */ /* 0x000fe60000001810 */
[----:B------:R-:W5:Y:S01]  /*3b10*/  LDSM.16.M88.4 R148, [R2+0x11080] ;  /* 0x011080000294783b */ /* 0x000f620000000200 */
[----:B------:R-:W3:Y:S01]  /*3b20*/  MUFU.EX2 R159, R159 ;  /* 0x0000009f009f7308 */ /* 0x000ee20000000800 */
[----:B------:R-:W-:Y:S02]  /*3b30*/  FSEL R6, R6, -INF , P0 ;  /* 0xff80000006067808 */ /* 0x000fe40000000000 */
[----:B------:R-:W-:Y:S05]  /*3b40*/  ISETP.GT.AND P0, PT, R156, 0x1, PT ;  /* 0x000000019c00780c */ /* 0x000fea0003f04270 */
[----:B------:R-:W-:Y:S01]  /*3b50*/  FSEL R7, R7, -INF , P0 ;  /* 0xff80000007077808 */ /* 0x000fe20000000000 */
[--C-:B------:R-:W-:Y:S01]  /*3b60*/  FFMA.FTZ R158, R6, c[0x0][0x29c], -R162.reuse ;  /* 0x0000a700069e7a23 */ /* 0x100fe200000108a2 */
[C---:B------:R-:W-:Y:S01]  /*3b70*/  ISETP.GT.AND P0, PT, R157.reuse, 0x20, PT ;  /* 0x000000209d00780c */ /* 0x040fe20003f04270 */
[----:B--2---:R-:W-:Y:S03]  /*3b80*/  LDS R4, [R228.X4+0x14120] ;  /* 0x01412000e4047984 */ /* 0x004fe60000004800 */
[----:B------:R-:W-:Y:S01]  /*3b90*/  FSEL R8, R8, -INF , P0 ;  /* 0xff80000008087808 */ /* 0x000fe20000000000 */
[C---:B-1----:R-:W-:Y:S01]  /*3ba0*/  HMMA.16816.F32 R12, R152.reuse, R176, R12 ;  /* 0x000000b0980c723c */ /* 0x042fe2000000180c */
[----:B------:R-:W-:Y:S04]  /*3bb0*/  MUFU.EX2 R158, R158 ;  /* 0x0000009e009e7308 */ /* 0x000fe80000000800 */
[----:B------:R-:W-:Y:S01]  /*3bc0*/  ISETP.GT.AND P0, PT, R157, 0x21, PT ;  /* 0x000000219d00780c */ /* 0x000fe20003f04270 */
[--C-:B------:R-:W-:Y:S02]  /*3bd0*/  FFMA.FTZ R8, R8, c[0x0][0x29c], -R161.reuse ;  /* 0x0000a70008087a23 */ /* 0x100fe400000108a1 */
[----:B------:R-:W-:Y:S01]  /*3be0*/  HMMA.16816.F32 R16, R152, R178, R16 ;  /* 0x000000b29810723c */ /* 0x000fe20000001810 */
[----:B------:R-:W1:Y:S03]  /*3bf0*/  LDSM.16.M88.4 R152, [R3+0x11080] ;  /* 0x011080000398783b */ /* 0x000e660000000200 */
[----:B------:R-:W-:Y:S01]  /*3c00*/  FSEL R9, R9, -INF , P0 ;  /* 0xff80000009097808 */ /* 0x000fe20000000000 */
[----:B------:R-:W-:Y:S01]  /*3c10*/  MUFU.EX2 R8, R8 ;  /* 0x0000000800087308 */ /* 0x000fe20000000800 */
[----:B------:R-:W-:Y:S03]  /*3c20*/  ISETP.GT.AND P0, PT, R156, 0x20, PT ;  /* 0x000000209c00780c */ /* 0x000fe60003f04270 */
[----:B------:R-:W-:Y:S03]  /*3c30*/  FFMA.FTZ R161, R9, c[0x0][0x29c], -R161 ;  /* 0x0000a70009a17a23 */ /* 0x000fe600000108a1 */
[----:B------:R-:W-:Y:S02]  /*3c40*/  FSEL R6, R10, -INF , P0 ;  /* 0xff8000000a067808 */ /* 0x000fe40000000000 */
[----:B------:R-:W-:Y:S02]  /*3c50*/  ISETP.GT.AND P0, PT, R156, 0x21, PT ;  /* 0x000000219c00780c */ /* 0x000fe40003f04270 */
[C---:B-----5:R-:W-:Y:S05]  /*3c60*/  HMMA.16816.F32 R12, R148.reuse, R180, R12 ;  /* 0x000000b4940c723c */ /* 0x060fea000000180c */
[----:B------:R-:W-:Y:S01]  /*3c70*/  FSEL R11, R11, -INF , P0 ;  /* 0xff8000000b0b7808 */ /* 0x000fe20000000000 */
[----:B------:R-:W-:Y:S02]  /*3c80*/  FFMA.FTZ R6, R6, c[0x0][0x29c], -R162 ;  /* 0x0000a70006067a23 */ /* 0x000fe400000108a2 */
[----:B------:R-:W-:Y:S01]  /*3c90*/  HMMA.16816.F32 R16, R148, R182, R16 ;  /* 0x000000b69410723c */ /* 0x000fe20000001810 */
[----:B------:R-:W2:Y:S03]  /*3ca0*/  LDSM.16.M88.4 R148, [R229+0x11080] ;  /* 0x01108000e594783b */ /* 0x000ea60000000200 */
[----:B------:R-:W-:-:S12]  /*3cb0*/  MUFU.EX2 R6, R6 ;  /* 0x0000000600067308 */ /* 0x000fd80000000800 */
        /* <DEDUP_REMOVED lines=31> */
[----:B------:R-:W5:Y:S03]  /*3eb0*/  MUFU.EX2 R7, R161 ;  /* 0x000000a100077308 */ /* 0x000f660000000800 */
        /* <DEDUP_REMOVED lines=8> */
[----:B----4-:R-:W-:Y:S02]  /*3f40*/  FMUL.FTZ R12, R160, R12 ;  /* 0x0000000ca00c7220 */ /* 0x010fe40000410000 */
[--C-:B------:R-:W-:Y:S02]  /*3f50*/  FADD.FTZ R16, R16, -R5.reuse ;  /* 0x8000000510107221 */ /* 0x100fe40000010000 */
[----:B------:R-:W-:Y:S01]  /*3f60*/  FADD.FTZ R17, R17, -R5 ;  /* 0x8000000511117221 */ /* 0x000fe20000010000 */
[----:B---3--:R-:W-:Y:S01]  /*3f70*/  F2FP.PACK_AB R5, R159, R160 ;  /* 0x000000a09f05723e */ /* 0x008fe200000000ff */
[--C-:B------:R-:W-:Y:S02]  /*3f80*/  FADD.FTZ R11, R18, -R4.reuse ;  /* 0x80000004120b7221 */ /* 0x100fe40000010000 */
[--C-:B------:R-:W-:Y:S02]  /*3f90*/  FADD.FTZ R19, R19, -R4.reuse ;  /* 0x8000000413137221 */ /* 0x100fe40000010000 */
[----:B------:R3:W-:Y:S01]  /*3fa0*/  STS [R163+0x14180], R5 ;  /* 0x01418005a3007388 */ /* 0x0007e20000000800 */
[C---:B-----5:R-:W-:Y:S01]  /*3fb0*/  FMUL.FTZ R17, R7.reuse, R17 ;  /* 0x0000001107117220 */ /* 0x060fe20000410000 */
        /* <DEDUP_REMOVED lines=93> */
[----:B-1--4-:R-:W1:Y:S04]  /*4590*/  S2R R0, SR_TID.X ;  /* 0x0000000000007919 */ /* 0x012e680000002100 */
[----:B--2---:R-:W2:Y:S01]  /*45a0*/  LDL R247, [R1+0x50] ;  /* 0x0000500001f77983 */ /* 0x004ea20000100800 */
[----:B------:R-:W-:Y:S01]  /*45b0*/  LEA R245, P0, R245, R246, 0x5 ;  /* 0x000000f6f5f57211 */ /* 0x000fe200078028ff */
[----:B------:R-:W-:Y:S02]  /*45c0*/  IMAD.U32 R246, RZ, RZ, UR11 ;  /* 0x0000000bfff67e24 */ /* 0x000fe4000f8e00ff */
[----:B---3--:R-:W3:Y:S03]  /*45d0*/  LDL R248, [R1+0x94] ;  /* 0x0000940001f87983 */ /* 0x008ee60000100800 */
[----:B------:R-:W-:Y:S02]  /*45e0*/  LEA.HI.X R246, R244, R249, R246, 0x5, P0 ;  /* 0x000000f9f4f67211 */ /* 0x000fe400000f2cf6 */
[C---:B------:R-:W-:Y:S02]  /*45f0*/  LEA R244, P0, R245.reuse, c[0x0][0x1f0], 0x1 ;  /* 0x00007c00f5f47a11 */ /* 0x040fe400078008ff */
[----:B-1----:R-:W-:Y:S02]  /*4600*/  SHF.R.S32.HI R249, RZ, 0x1f, R0 ;  /* 0x0000001ffff97819 */ /* 0x002fe40000011400 */
[----:B------:R-:W-:Y:S02]  /*4610*/  LEA.HI.X R245, R245, c[0x0][0x1f4], R246, 0x1, P0 ;  /* 0x00007d00f5f57a11 */ /* 0x000fe400000f0cf6 */
[----:B------:R-:W4:Y:S01]  /*4620*/  LDL R246, [R1+0x5c] ;  /* 0x00005c0001f67983 */ /* 0x000f220000100800 */
[----:B------:R-:W-:Y:S03]  /*4630*/  LEA.HI R249, R249, R0, RZ, 0x3 ;  /* 0x00000000f9f97211 */ /* 0x000fe600078f18ff */
[----:B------:R1:W5:Y:S01]  /*4640*/  LDL.LU R0, [R1+0xb4] ;  /* 0x0000b40001007983 */ /* 0x0003620000300800 */
[----:B------:R-:W-:Y:S02]  /*4650*/  SHF.R.S32.HI R249, RZ, 0x3, R249 ;  /* 0x00000003fff97819 */ /* 0x000fe400000114f9 */
[C---:B----4-:R-:W-:Y:S02]  /*4660*/  LOP3.LUT P2, RZ, R246.reuse, 0x1, RZ, 0xc0, !PT ;  /* 0x00000001f6ff7812 */ /* 0x050fe4000784c0ff */
        /* <DEDUP_REMOVED lines=10> */
[----:B--2---:R2:W-:Y:S04]  /*4710*/  LDGSTS.E.BYPASS.LTC128B.128 [R247+0x10080], [R244.64], !P4 ;  /* 0x10080000f4f77fae */ /* 0x0045e8000e101d52 */
[----:B------:R2:W-:Y:S04]  /*4720*/  LDGSTS.E.BYPASS.LTC128B.128 [R247+0x11080], [R244.64+0x80], !P2 ;  /* 0x11080080f4f77fae */ /* 0x0005e8000d101d52 */
[----:B------:R2:W-:Y:S04]  /*4730*/  LDGSTS.E.BYPASS.LTC128B.128 [R247+0x12080], [R244.64+0x100], !P1 ;  /* 0x12080100f4f77fae */ /* 0x0005e8000c901d52 */
[----:B------:R2:W-:Y:S04]  /*4740*/  LDGSTS.E.BYPASS.LTC128B.128 [R247+0x13080], [R244.64+0x180], !P0 ;  /* 0x13080180f4f77fae */ /* 0x0005e8000c101d52 */
[----:B--2---:R-:W2:Y:S01]  /*4750*/  S2R R247, SR_TID.X ;  /* 0x0000000000f77919 */ /* 0x004ea20000002100 */
[----:B------:R-:W-:Y:S05]  /*4760*/  IMAD.U32 R244, RZ, RZ, UR8 ;  /* 0x00000008fff47e24 */ /* 0x000fea000f8e00ff */
[----:B------:R-:W-:Y:S04]  /*4770*/  @!P6 IADD3 R244, R244, 0x20, RZ ;  /* 0x00000020f4f4e810 */ /* 0x000fe80007ffe0ff */
[C---:B------:R-:W-:Y:S04]  /*4780*/  @!P6 IADD3 R245, P0, R244.reuse, R250, RZ ;  /* 0x000000faf4f5e210 */ /* 0x040fe80007f1e0ff */
[----:B---3--:R-:W-:Y:S02]  /*4790*/  @!P6 LEA.HI.X.SX32 R246, R244, R248, 0x1, P0 ;  /* 0x000000f8f4f6e211 */ /* 0x008fe400000f0eff */
[C---:B------:R-:W-:Y:S04]  /*47a0*/  @!P6 LEA R244, P0, R245.reuse, c[0x0][0x280], 0x2 ;  /* 0x0000a000f5f4ea11 */ /* 0x040fe800078010ff */
[----:B------:R-:W-:Y:S01]  /*47b0*/  @!P6 LEA.HI.X R245, R245, c[0x0][0x284], R246, 0x2, P0 ;  /* 0x0000a100f5f5ea11 */ /* 0x000fe200000f14f6 */
[----:B--2---:R-:W-:Y:S05]  /*47c0*/  @!P6 IMAD.SHL.U32 R246, R247, 0x10, RZ ;  /* 0x00000010f7f6e824 */ /* 0x004fea00078e00ff */
[----:B------:R1:W-:Y:S03]  /*47d0*/  @!P6 LDGSTS.E.BYPASS.LTC128B.128 [R246+0x14100], [R244.64] ;  /* 0x14100000f4f6efae */ /* 0x0003e6000b901d52 */
.L_x_450:
        /* <DEDUP_REMOVED lines=98> */
.L_x_451:
        /* <DEDUP_REMOVED lines=167> */
.L_x_449:
[----:B------:R-:W-:Y:S05]  /*5870*/  @P0 BRA `(.L_x_453) ;  /* 0x00001f8000000947 */ /* 0x000fea0003800000 */
[----:B------:R-:W1:Y:S01]  /*5880*/  S2R R111, SR_TID.X ;  /* 0x00000000006f7919 */ /* 0x000e620000002100 */
[----:B------:R-:W-:Y:S01]  /*5890*/  F2FP.PACK_AB R87, R33, R32 ;  /* 0x000000202157723e */ /* 0x000fe200000000ff */
[----:B------:R-:W-:Y:S01]  /*58a0*/  ULDC.64 UR4, c[0x0][0x358] ;  /* 0x0000d60000047ab9 */ /* 0x000fe20000000a00 */
[----:B------:R-:W-:Y:S01]  /*58b0*/  F2FP.PACK_AB R33, R2, R5 ;  /* 0x000000050221723e */ /* 0x000fe200000000ff */
[----:B------:R-:W-:Y:S01]  /*58c0*/  UISETP.NE.U32.AND UP1, UPT, URZ, UR4, UPT ;  /* 0x000000043f00728c */ /* 0x000fe2000bf25070 */
[----:B------:R-:W-:Y:S01]  /*58d0*/  F2FP.PACK_AB R32, R0, R3 ;  /* 0x000000030020723e */ /* 0x000fe200000000ff */
[----:B------:R-:W-:Y:S01]  /*58e0*/  UMOV UR6, 0x4 ;  /* 0x0000000400067882 */ /* 0x000fe20000000000 */
[----:B------:R-:W-:Y:S01]  /*58f0*/  F2FP.PACK_AB R86, R35, R34 ;  /* 0x000000222356723e */ /* 0x000fe200000000ff */
[----:B------:R-:W-:Y:S01]  /*5900*/  UISETP.NE.AND.EX UP1, UPT, URZ, UR5, UPT, UP1 ;  /* 0x000000053f00728c */ /* 0x000fe2000bf25310 */
[----:B------:R-:W-:-:S02]  /*5910*/  F2FP.PACK_AB R35, R6, R149 ;  /* 0x000000950623723e */ /* 0x000fc400000000ff */
[----:B------:R-:W-:Y:S01]  /*5920*/  F2FP.PACK_AB R36, R37, R36 ;  /* 0x000000242524723e */ /* 0x000fe200000000ff */
[----:B------:R-:W-:Y:S01]  /*5930*/  ULDC.64 UR4, c[0x0][0x358] ;  /* 0x0000d60000047ab9 */ /* 0x000fe20000000a00 */
[----:B------:R-:W-:Y:S01]  /*5940*/  F2FP.PACK_AB R90, R23, R22 ;  /* 0x00000016175a723e */ /* 0x000fe200000000ff */
[----:B------:R-:W-:Y:S01]  /*5950*/  UIMAD.WIDE UR4, UR15, UR6, UR4 ;  /* 0x000000060f0472a5 */ /* 0x000fe2000f8e0204 */
[----:B------:R-:W-:Y:S02]  /*5960*/  F2FP.PACK_AB R34, R4, R148 ;  /* 0x000000940422723e */ /* 0x000fe400000000ff */
[----:B------:R-:W-:Y:S02]  /*5970*/  F2FP.PACK_AB R91, R21, R20 ;  /* 0x00000014155b723e */ /* 0x000fe400000000ff */
[----:B------:R-:W-:Y:S02]  /*5980*/  F2FP.PACK_AB R89, R25, R24 ;  /* 0x000000181959723e */ /* 0x000fe400000000ff */
[----:B------:R-:W-:-:S02]  /*5990*/  F2FP.PACK_AB R88, R27, R26 ;  /* 0x0000001a1b58723e */ /* 0x000fc400000000ff */
[----:B------:R-:W-:Y:S02]  /*59a0*/  F2FP.PACK_AB R85, R29, R28 ;  /* 0x0000001c1d55723e */ /* 0x000fe400000000ff */
[----:B-1----:R-:W-:Y:S02]  /*59b0*/  SHF.R.S32.HI R5, RZ, 0x1f, R111 ;  /* 0x0000001fff057819 */ /* 0x002fe4000001146f */
[----:B------:R-:W-:Y:S02]  /*59c0*/  F2FP.PACK_AB R84, R31, R30 ;  /* 0x0000001e1f54723e */ /* 0x000fe400000000ff */
[CC--:B------:R-:W-:Y:S02]  /*59d0*/  LEA.HI R3, R5.reuse, R111.reuse, RZ, 0x2 ;  /* 0x0000006f05037211 */ /* 0x0c0fe400078f10ff */
[----:B------:R-:W-:Y:S02]  /*59e0*/  LEA.HI R37, R5, R111, RZ, 0x5 ;  /* 0x0000006f05257211 */ /* 0x000fe400078f28ff */
[----:B------:R-:W-:-:S02]  /*59f0*/  SHF.R.S32.HI R6, RZ, 0x2, R3 ;  /* 0x00000002ff067819 */ /* 0x000fc40000011403 */
[----:B------:R-:W-:Y:S02]  /*5a00*/  SHF.R.S32.HI R0, RZ, 0x1f, R3 ;  /* 0x0000001fff007819 */ /* 0x000fe40000011403 */
[----:B------:R-:W-:Y:S02]  /*5a10*/  SHF.R.S32.HI R22, RZ, 0x5, R37 ;  /* 0x00000005ff167819 */ /* 0x000fe40000011425 */
[----:B------:R-:W-:Y:S02]  /*5a20*/  LEA.HI R0, R0, R6, RZ, 0x3 ;  /* 0x0000000600007211 */ /* 0x000fe400078f18ff */
[----:B------:R-:W-:Y:S02]  /*5a30*/  LEA.HI R5, R5, R111, RZ, 0x6 ;  /* 0x0000006f05057211 */ /* 0x000fe400078f30ff */
[----:B------:R-:W-:Y:S02]  /*5a40*/  LOP3.LUT R0, R0, 0xfffffff8, RZ, 0xc0, !PT ;  /* 0xfffffff800007812 */ /* 0x000fe400078ec0ff */
[----:B------:R-:W-:-:S02]  /*5a50*/  LOP3.LUT R3, R3, 0x3ffffffc, RZ, 0xc0, !PT ;  /* 0x3ffffffc03037812 */ /* 0x000fc400078ec0ff */
[----:B------:R-:W-:Y:S01]  /*5a60*/  SHF.R.U32.HI R5, RZ, 0x3, R5 ;  /* 0x00000003ff057819 */ /* 0x000fe20000011605 */
[----:B------:R-:W-:Y:S01]  /*5a70*/  IMAD.IADD R6, R6, 0x1, -R0 ;  /* 0x0000000106067824 */ /* 0x000fe200078e0a00 */
[----:B------:R-:W-:Y:S02]  /*5a80*/  LEA.HI R0, R37, R22, RZ, 0x1 ;  /* 0x0000001625007211 */ /* 0x000fe400078f08ff */
[----:B------:R-:W-:Y:S01]  /*5a90*/  F2FP.PACK_AB R38, R39, R38 ;  /* 0x000000262726723e */ /* 0x000fe200000000ff */
[----:B------:R-:W-:Y:S01]  /*5aa0*/  IMAD.SHL.U32 R2, R6, 0x40, RZ ;  /* 0x0000004006027824 */ /* 0x000fe200078e00ff */
[----:B------:R-:W-:Y:S02]  /*5ab0*/  LOP3.LUT R4, R0, 0x1ffffe, RZ, 0xc0, !PT ;  /* 0x001ffffe00047812 */ /* 0x000fe400078ec0ff */
[----:B------:R-:W-:Y:S02]  /*5ac0*/  LOP3.LUT P0, RZ, R6, 0x4, RZ, 0xc0, !PT ;  /* 0x0000000406ff7812 */ /* 0x000fe4000780c0ff */
[----:B------:R-:W-:Y:S01]  /*5ad0*/  LOP3.LUT R0, R2, 0x1c0, RZ, 0xc0, !PT ;  /* 0x000001c002007812 */ /* 0x000fe200078ec0ff */
[----:B------:R-:W-:Y:S01]  /*5ae0*/  IMAD.IADD R2, R111, 0x1, -R3 ;  /* 0x000000016f027824 */ /* 0x000fe200078e0a03 */
[----:B------:R-:W-:Y:S01]  /*5af0*/  F2FP.PACK_AB R48, R49, R48 ;  /* 0x000000303130723e */ /* 0x000fe200000000ff */
[----:B------:R-:W-:Y:S01]  /*5b00*/  IMAD.IADD R3, R22, 0x1, -R4 ;  /* 0x0000000116037824 */ /* 0x000fe200078e0a04 */
[----:B------:R-:W-:-:S02]  /*5b10*/  LOP3.LUT R4, R0, 0x18, R5, 0xf8, !PT ;  /* 0x0000001800047812 */ /* 0x000fc400078ef805 */
[----:B------:R-:W-:Y:S01]  /*5b20*/  SHF.R.U32.HI R0, RZ, 0x3, R0 ;  /* 0x00000003ff007819 */ /* 0x000fe20000011600 */
[----:B------:R-:W-:Y:S01]  /*5b30*/  IMAD R2, R3, 0x200, R2 ;  /* 0x0000020003027824 */ /* 0x000fe200078e0202 */
[----:B------:R-:W-:Y:S02]  /*5b40*/  F2FP.PACK_AB R50, R51, R50 ;  /* 0x000000323332723e */ /* 0x000fe400000000ff */
[----:B------:R-:W-:Y:S02]  /*5b50*/  LOP3.LUT R0, R4, R0, RZ, 0x3c, !PT ;  /* 0x0000000004007212 */ /* 0x000fe400078e3cff */
[----:B------:R-:W-:Y:S02]  /*5b60*/  F2FP.PACK_AB R40, R41, R40 ;  /* 0x000000282928723e */ /* 0x000fe400000000ff */
[----:B------:R-:W-:Y:S01]  /*5b70*/  F2FP.PACK_AB R42, R43, R42 ;  /* 0x0000002a2b2a723e */ /* 0x000fe200000000ff */
[----:B------:R-:W-:Y:S01]  /*5b80*/  IMAD.U32 R0, R2, 0x2, R0 ;  /* 0x0000000202007824 */ /* 0x000fe200078e0000 */
[----:B------:R-:W-:-:S02]  /*5b90*/  F2FP.PACK_AB R44, R45, R44 ;  /* 0x0000002c2d2c723e */ /* 0x000fc400000000ff */
[----:B------:R-:W-:Y:S01]  /*5ba0*/  F2FP.PACK_AB R46, R47, R46 ;  /* 0x0000002e2f2e723e */ /* 0x000fe200000000ff */
[----:B------:R-:W-:Y:S01]  /*5bb0*/  IMAD.SHL.U32 R0, R0, 0x2, RZ ;  /* 0x0000000200007824 */ /* 0x000fe200078e00ff */
[----:B------:R-:W-:Y:S01]  /*5bc0*/  BAR.SYNC.DEFER_BLOCKING 0x1, 0x100 ;  /* 0x0044000000007b1d */ /* 0x000fe20000010000 */
[----:B------:R-:W-:Y:S02]  /*5bd0*/  F2FP.PACK_AB R52, R53, R52 ;  /* 0x000000343534723e */ /* 0x000fe400000000ff */
[----:B------:R-:W-:Y:S02]  /*5be0*/  F2FP.PACK_AB R54, R55, R54 ;  /* 0x000000363736723e */ /* 0x000fe400000000ff */
[C---:B------:R-:W-:Y:S02]  /*5bf0*/  IADD3 R2, R0.reuse, 0x40, RZ ;  /* 0x0000004000027810 */ /* 0x040fe40007ffe0ff */
[----:B------:R-:W-:Y:S02]  /*5c00*/  @P0 IADD3 R2, R0, -0x40, RZ ;  /* 0xffffffc000020810 */ /* 0x000fe40007ffe0ff */
[----:B------:R-:W-:-:S02]  /*5c10*/  F2FP.PACK_AB R64, R65, R64 ;  /* 0x000000404140723e */ /* 0x000fc400000000ff */
[----:B------:R-:W-:Y:S02]  /*5c20*/  F2FP.PACK_AB R66, R67, R66 ;  /* 0x000000424342723e */ /* 0x000fe400000000ff */
[----:B------:R-:W-:Y:S02]  /*5c30*/  F2FP.PACK_AB R56, R57, R56 ;  /* 0x000000383938723e */ /* 0x000fe400000000ff */
[----:B------:R-:W-:Y:S02]  /*5c40*/  F2FP.PACK_AB R58, R59, R58 ;  /* 0x0000003a3b3a723e */ /* 0x000fe400000000ff */
[----:B------:R-:W-:Y:S02]  /*5c50*/  F2FP.PACK_AB R60, R61, R60 ;  /* 0x0000003c3d3c723e */ /* 0x000fe400000000ff */
[----:B------:R-:W-:Y:S02]  /*5c60*/  F2FP.PACK_AB R62, R63, R62 ;  /* 0x0000003e3f3e723e */ /* 0x000fe400000000ff */
        /* <DEDUP_REMOVED lines=34> */
[----:B-----5:R-:W-:Y:S01]  /*5e90*/  F2FP.PACK_AB R13, R131, R130 ;  /* 0x00000082830d723e */ /* 0x020fe200000000ff */
        /* <DEDUP_REMOVED lines=19> */
[----:B------:R-:W-:-:S03]  /*5fd0*/  PLOP3.LUT P0, PT, PT, PT, UP1, 0x80, 0x0 ;  /* 0x000000000000781c */ /* 0x000fc60003f0f018 */
        /* <DEDUP_REMOVED lines=45> */
[----:B------:R3:W-:Y:S01]  /*62b0*/  STS [R2+0x7480], R3 ;  /* 0x0074800302007388 */ /* 0x0007e20000000800 */
[----:B-1----:R-:W-:-:S02]  /*62c0*/  IMAD.U32 R9, RZ, RZ, UR5 ;  /* 0x00000005ff097e24 */ /* 0x002fc4000f8e00ff */
[----:B--2---:R-:W-:Y:S01]  /*62d0*/  IMAD.U32 R8, RZ, RZ, UR4 ;  /* 0x00000004ff087e24 */ /* 0x004fe2000f8e00ff */
[----:B------:R-:W-:Y:S06]  /*62e0*/  BAR.SYNC.DEFER_BLOCKING 0x1, 0x100 ;  /* 0x0044000000007b1d */ /* 0x000fec0000010000 */
[----:B------:R-:W-:Y:S02]  /*62f0*/  ULDC.64 UR4, c[0x0][0x360] ;  /* 0x0000d80000047ab9 */ /* 0x000fe40000000a00 */
[----:B------:R-:W-:Y:S01]  /*6300*/  UISETP.NE.U32.AND UP0, UPT, URZ, UR4, UPT ;  /* 0x000000043f00728c */ /* 0x000fe2000bf05070 */
[----:B---3--:R-:W2:Y:S03]  /*6310*/  @P0 LDG.E R0, [R8.64] ;  /* 0x0000001208000981 */ /* 0x008ea6000c1e1900 */
[----:B------:R-:W-:Y:S01]  /*6320*/  UISETP.NE.AND.EX UP0, UPT, URZ, UR5, UPT, UP0 ;  /* 0x000000053f00728c */ /* 0x000fe2000bf05300 */
[----:B----4-:R-:W-:-:S02]  /*6330*/  IMAD.MOV.U32 R4, RZ, RZ, c[0x0][0x2f0] ;  /* 0x0000bc00ff047624 */ /* 0x010fc400078e00ff */
[----:B------:R-:W-:-:S03]  /*6340*/  ULDC.64 UR4, c[0x0][0x360] ;  /* 0x0000d80000047ab9 */ /* 0x000fc60000000a00 */
[----:B------:R-:W-:-:S05]  /*6350*/  PLOP3.LUT P1, PT, PT, PT, UP0, 0x80, 0x0 ;  /* 0x000000000000781c */ /* 0x000fca0003f2f008 */
[----:B------:R-:W-:-:S06]  /*6360*/  @UP0 UIMAD.WIDE UR4, UR15, UR6, UR4 ;  /* 0x000000060f0402a5 */ /* 0x000fcc000f8e0204 */
[----:B------:R-:W-:Y:S02]  /*6370*/  IMAD.U32 R2, RZ, RZ, UR4 ;  /* 0x00000004ff027e24 */ /* 0x000fe4000f8e00ff */
[----:B------:R-:W-:-:S05]  /*6380*/  IMAD.U32 R3, RZ, RZ, UR5 ;  /* 0x00000005ff037e24 */ /* 0x000fca000f8e00ff */
[----:B------:R1:W5:Y:S01]  /*6390*/  @P1 LDG.E R4, [R2.64] ;  /* 0x0000001202041981 */ /* 0x000362000c1e1900 */
[----:B------:R-:W-:Y:S02]  /*63a0*/  UMOV UR10, URZ ;  /* 0x0000003f000a7c82 */ /* 0x000fe40008000000 */
[----:B------:R-:W-:Y:S01]  /*63b0*/  UMOV UR11, URZ ;  /* 0x0000003f000b7c82 */ /* 0x000fe20008000000 */
[----:B--2---:R-:W2:Y:S02]  /*63c0*/  @P0 R2UR UR5, R0 ;  /* 0x00000000000503c2 */ /* 0x004ea400000e0000 */
[----:B--2---:R-:W-:Y:S02]  /*63d0*/  @UP1 USHF.R.S32.HI UR4, URZ, 0x1f, UR5 ;  /* 0x0000001f3f041899 */ /* 0x004fe40008011405 */
[----:B------:R-:W-:-:S05]  /*63e0*/  @UP1 UMOV UR10, UR5 ;  /* 0x00000005000a1c82 */ /* 0x000fca0008000000 */
[----:B------:R-:W-:Y:S01]  /*63f0*/  @UP1 UMOV UR11, UR4 ;  /* 0x00000004000b1c82 */ /* 0x000fe20008000000 */
[----:B------:R-:W-:Y:S05]  /*6400*/  @P1 BRA `(.L_x_454) ;  /* 0x0000004000001947 */ /* 0x000fea0003800000 */
[----:B-1----:R-:W-:Y:S05]  /*6410*/  @!P0 BRA `(.L_x_454) ;  /* 0x0000003000008947 */ /* 0x002fea0003800000 */
[----:B------:R-:W2:Y:S04]  /*6420*/  LDG.E R0, [R8.64] ;  /* 0x0000001208007981 */ /* 0x000ea8000c1e1900 */
[----:B------:R-:W2:Y:S02]  /*6430*/  LDG.E R2, [R8.64+0x4] ;  /* 0x0000041208027981 */ /* 0x000ea4000c1e1900 */
[----:B--2--5:R-:W-:Y:S02]  /*6440*/  IADD3 R4, -R0, R2, RZ ;  /* 0x0000000200047210 */ /* 0x024fe40007ffe1ff */
.L_x_454:
[----:B-1----:R-:W-:Y:S01]  /*6450*/  LOP3.LUT R0, R37, 0xffffffe0, RZ, 0xc0, !PT ;  /* 0xffffffe025007812 */ /* 0x002fe200078ec0ff */
[----:B------:R-:W-:Y:S01]  /*6460*/  IMAD.SHL.U32 R2, R22, 0x40, RZ ;  /* 0x0000004016027824 */ /* 0x000fe200078e00ff */
[----:B------:R-:W-:Y:S01]  /*6470*/  USHF.R.S32.HI UR6, URZ, 0x1f, UR16 ;  /* 0x0000001f3f067899 */ /* 0x000fe20008011410 */
[----:B-----5:R-:W-:Y:S01]  /*6480*/  IADD3 R4, R4, -UR9, RZ ;  /* 0x8000000904047c10 */ /* 0x020fe2000fffe0ff */
[----:B------:R-:W-:Y:S01]  /*6490*/  ULDC.64 UR4, c[0x0][0x338] ;  /* 0x0000ce0000047ab9 */ /* 0x000fe20000000a00 */
[----:B------:R-:W-:Y:S01]  /*64a0*/  IMAD.IADD R0, R111, 0x1, -R0 ;  /* 0x000000016f007824 */ /* 0x000fe200078e0a00 */
[----:B------:R-:W-:Y:S01]  /*64b0*/  LOP3.LUT R2, R2, 0x1c0, RZ, 0xc0, !PT ;  /* 0x000001c002027812 */ /* 0x000fe200078ec0ff */
[----:B------:R-:W-:Y:S01]  /*64c0*/  UIMAD UR4, UR6, UR4, URZ ;  /* 0x00000004060472a4 */ /* 0x000fe2000f8e023f */
[----:B------:R-:W-:Y:S01]  /*64d0*/  IMNMX R14, R4, 0x40, PT ;  /* 0x00000040040e7817 */ /* 0x000fe20003800200 */
[----:B------:R-:W-:Y:S01]  /*64e0*/  IMAD.SHL.U32 R12, R0, 0x8, RZ ;  /* 0x00000008000c7824 */ /* 0x000fe200078e00ff */
[----:B------:R-:W-:Y:S01]  /*64f0*/  SHF.R.S32.HI R5, RZ, 0x1f, R0 ;  /* 0x0000001fff057819 */ /* 0x000fe20000011400 */
[----:B------:R-:W-:Y:S01]  /*6500*/  UIMAD UR5, UR16, UR5, UR4 ;  /* 0x00000005100572a4 */ /* 0x000fe2000f8e0204 */
[----:B------:R-:W-:Y:S01]  /*6510*/  SHF.R.U32.HI R3, RZ, 0x3, R2 ;  /* 0x00000003ff037819 */ /* 0x000fe20000011602 */
[----:B------:R-:W-:Y:S01]  /*6520*/  USHF.R.S32.HI UR7, URZ, 0x1f, UR15 ;  /* 0x0000001f3f077899 */ /* 0x000fe2000801140f */
[----:B------:R-:W-:Y:S01]  /*6530*/  LEA.HI R0, R5, R0, RZ, 0x3 ;  /* 0x0000000005007211 */ /* 0x000fe200078f18ff */
[----:B------:R-:W-:Y:S01]  /*6540*/  USEL UR15, UR15, URZ, !UP1 ;  /* 0x0000003f0f0f7287 */ /* 0x000fe2000c800000 */
[--C-:B------:R-:W-:Y:S01]  /*6550*/  LOP3.LUT R2, R2, 0x38, R12.reuse, 0xf8, !PT ;  /* 0x0000003802027812 */ /* 0x100fe200078ef80c */
[----:B------:R-:W-:Y:S01]  /*6560*/  USEL UR7, UR7, URZ, !UP1 ;  /* 0x0000003f07077287 */ /* 0x000fe2000c800000 */
[----:B------:R-:W-:Y:S01]  /*6570*/  SHF.R.S32.HI R13, RZ, 0x1f, R12 ;  /* 0x0000001fff0d7819 */ /* 0x000fe2000001140c */
[----:B------:R-:W-:Y:S01]  /*6580*/  IMAD.SHL.U32 R0, R0, 0x200, RZ ;  /* 0x0000020000007824 */ /* 0x000fe200078e00ff */
[----:B------:R-:W-:Y:S01]  /*6590*/  LOP3.LUT R2, R2, R3, RZ, 0x3c, !PT ;  /* 0x0000000302027212 */ /* 0x000fe200078e3cff */
[----:B------:R-:W-:Y:S01]  /*65a0*/  IMAD.U32 R15, RZ, RZ, UR15 ;  /* 0x0000000fff0f7e24 */ /* 0x000fe2000f8e00ff */
[----:B------:R-:W-:Y:S01]  /*65b0*/  IADD3 R4, P0, R22, UR10, RZ ;  /* 0x0000000a16047c10 */ /* 0x000fe2000ff1e0ff */
[----:B------:R-:W-:Y:S01]  /*65c0*/  IMAD.U32 R6, RZ, RZ, UR17 ;  /* 0x00000011ff067e24 */ /* 0x000fe2000f8e00ff */
[----:B------:R-:W-:Y:S01]  /*65d0*/  LOP3.LUT R0, R2, 0x7ffff000, R0, 0xf8, !PT ;  /* 0x7ffff00002007812 */ /* 0x000fe200078ef800 */
[----:B------:R-:W-:Y:S01]  /*65e0*/  IMAD.U32 R2, RZ, RZ, UR16 ;  /* 0x00000010ff027e24 */ /* 0x000fe2000f8e00ff */
[C---:B------:R-:W-:Y:S01]  /*65f0*/  ISETP.GE.AND P1, PT, R22.reuse, R14, PT ;  /* 0x0000000e1600720c */ /* 0x040fe20003f26270 */
[----:B------:R-:W-:Y:S01]  /*6600*/  BSSY B0, `(.L_x_455) ;  /* 0x0000026000007945 */ /* 0x000fe20003800000 */
[----:B------:R-:W-:Y:S01]  /*6610*/  LEA.HI.X.SX32 R5, R22, UR11, 0x1, P0 ;  /* 0x0000000b16057c11 */ /* 0x000fe200080f0eff */
[----:B------:R-:W-:Y:S01]  /*6620*/  IMAD.SHL.U32 R0, R0, 0x2, RZ ;  /* 0x0000000200007824 */ /* 0x000fe200078e00ff */
[----:B------:R-:W-:Y:S01]  /*6630*/  ISETP.GE.OR P0, PT, R12, c[0x0][0x324], P1 ;  /* 0x0000c9000c007a0c */ /* 0x000fe20000f06670 */
[----:B------:R-:W-:Y:S01]  /*6640*/  IMAD.WIDE.U32 R2, R2, c[0x0][0x338], R12 ;  /* 0x0000ce0002027a25 */ /* 0x000fe200078e000c */
[----:B------:R-:W-:-:S02]  /*6650*/  P2R R20, PR, RZ, 0x2 ;  /* 0x00000002ff147803 */ /* 0x000fc40000000000 */
[----:B------:R1:W2:Y:S01]  /*6660*/  LDS.128 R24, [R0+0x8480] ;  /* 0x0084800000187984 */ /* 0x0002a20000000c00 */
[----:B------:R-:W-:Y:S01]  /*6670*/  IMAD.WIDE R6, R6, 0x40, R4 ;  /* 0x0000004006067825 */ /* 0x000fe200078e0204 */
[----:B------:R-:W-:Y:S01]  /*6680*/  IADD3 R3, R3, UR5, RZ ;  /* 0x0000000503037c10 */ /* 0x000fe2000fffe0ff */
[----:B------:R-:W-:Y:S01]  /*6690*/  ULDC.64 UR4, c[0x0][0x340] ;  /* 0x0000d00000047ab9 */ /* 0x000fe20000000a00 */
[----:B------:R1:W3:Y:S01]  /*66a0*/  LDS.128 R28, [R0+0x8880] ;  /* 0x00888000001c7984 */ /* 0x0002e20000000c00 */
[----:B------:R-:W-:Y:S02]  /*66b0*/  UIMAD UR4, UR7, UR4, URZ ;  /* 0x00000004070472a4 */ /* 0x000fe4000f8e023f */
[----:B------:R-:W-:Y:S01]  /*66c0*/  IMAD.WIDE.U32 R10, R15, c[0x0][0x340], R2 ;  /* 0x0000d0000f0a7a25 */ /* 0x000fe200078e0002 */
[----:B------:R1:W4:Y:S01]  /*66d0*/  LDS.128 R32, [R0+0x8c80] ;  /* 0x008c800000207984 */ /* 0x0003220000000c00 */
[----:B------:R-:W-:-:S03]  /*66e0*/  UIMAD UR4, UR15, UR5, UR4 ;  /* 0x000000050f0472a4 */ /* 0x000fc6000f8e0204 */
[----:B------:R1:W1:Y:S03]  /*66f0*/  LDS.128 R36, [R0+0x9080] ;  /* 0x0090800000247984 */ /* 0x0002660000000c00 */
[----:B------:R-:W-:Y:S01]  /*6700*/  IADD3 R9, R11, UR4, RZ ;  /* 0x000000040b097c10 */ /* 0x000fe2000fffe0ff */
        /* <DEDUP_REMOVED lines=21> */
.L_x_456:
[----:B--234-:R-:W-:Y:S05]  /*6860*/  BSYNC B0 ;  /* 0x0000000000007941 */ /* 0x01cfea0003800000 */
.L_x_455:
        /* <DEDUP_REMOVED lines=17> */
.L_x_458:
[----:B------:R-:W-:Y:S05]  /*6980*/  BSYNC B0 ;  /* 0x0000000000007941 */ /* 0x000fea0003800000 */
.L_x_457:
        /* <DEDUP_REMOVED lines=16> */
.L_x_460:
[----:B------:R-:W-:Y:S05]  /*6a90*/  BSYNC B0 ;  /* 0x0000000000007941 */ /* 0x000fea0003800000 */
.L_x_459:
        /* <DEDUP_REMOVED lines=16> */
.L_x_462:
[----:B------:R-:W-:Y:S05]  /*6ba0*/  BSYNC B0 ;  /* 0x0000000000007941 */ /* 0x000fea0003800000 */
.L_x_461:
        /* <DEDUP_REMOVED lines=16> */
.L_x_464:
[----:B------:R-:W-:Y:S05]  /*6cb0*/  BSYNC B0 ;  /* 0x0000000000007941 */ /* 0x000fea0003800000 */
.L_x_463:
        /* <DEDUP_REMOVED lines=16> */
.L_x_466:
[----:B------:R-:W-:Y:S05]  /*6dc0*/  BSYNC B0 ;  /* 0x0000000000007941 */ /* 0x000fea0003800000 */
.L_x_465:
        /* <DEDUP_REMOVED lines=16> */
.L_x_468:
[----:B------:R-:W-:Y:S05]  /*6ed0*/  BSYNC B0 ;  /* 0x0000000000007941 */ /* 0x000fea0003800000 */
.L_x_467:
        /* <DEDUP_REMOVED lines=16> */
.L_x_470:
[----:B------:R-:W-:Y:S05]  /*6fe0*/  BSYNC B0 ;  /* 0x0000000000007941 */ /* 0x000fea0003800000 */
.L_x_469:
[----:B------:R-:W-:Y:S01]  /*6ff0*/  ULDC.64 UR4, c[0x0][0x308] ;  /* 0x0000c20000047ab9 */ /* 0x000fe20000000a00 */
[----:B-1----:R-:W-:Y:S01]  /*7000*/  IMAD.U32 R2, RZ, RZ, UR16 ;  /* 0x00000010ff027e24 */ /* 0x002fe2000f8e00ff */
[----:B------:R-:W-:Y:S01]  /*7010*/  UIMAD UR4, UR6, UR4, URZ ;  /* 0x00000004060472a4 */ /* 0x000fe2000f8e023f */
[----:B------:R-:W-:Y:S01]  /*7020*/  ISETP.NE.AND P0, PT, R20, RZ, PT ;  /* 0x000000ff1400720c */ /* 0x000fe20003f05270 */
[----:B------:R-:W-:Y:S01]  /*7030*/  BSSY B0, `(.L_x_471) ;  /* 0x0000013000007945 */ /* 0x000fe20003800000 */
[----:B------:R-:W-:Y:S01]  /*7040*/  IMAD.WIDE.U32 R2, R2, c[0x0][0x308], R12 ;  /* 0x0000c20002027a25 */ /* 0x000fe200078e000c */
[----:B------:R-:W-:Y:S01]  /*7050*/  UIMAD UR16, UR16, UR5, UR4 ;  /* 0x00000005101072a4 */ /* 0x000fe2000f8e0204 */
[----:B------:R-:W-:Y:S02]  /*7060*/  ISETP.GE.OR P0, PT, R12, c[0x0][0x2f4], P0 ;  /* 0x0000bd000c007a0c */ /* 0x000fe40000706670 */
        /* <DEDUP_REMOVED lines=15> */
.L_x_472:
[----:B------:R-:W-:Y:S05]  /*7160*/  BSYNC B0 ;  /* 0x0000000000007941 */ /* 0x000fea0003800000 */
.L_x_471:
        /* <DEDUP_REMOVED lines=15> */
.L_x_474:
[----:B------:R-:W-:Y:S05]  /*7260*/  BSYNC B0 ;  /* 0x0000000000007941 */ /* 0x000fea0003800000 */
.L_x_473:
        /* <DEDUP_REMOVED lines=14> */
.L_x_476:
[----:B------:R-:W-:Y:S05]  /*7350*/  BSYNC B0 ;  /* 0x0000000000007941 */ /* 0x000fea0003800000 */
.L_x_475:
        /* <DEDUP_REMOVED lines=14> */
.L_x_478:
[----:B------:R-:W-:Y:S05]  /*7440*/  BSYNC B0 ;  /* 0x0000000000007941 */ /* 0x000fea0003800000 */
.L_x_477:
        /* <DEDUP_REMOVED lines=14> */
.L_x_480:
[----:B------:R-:W-:Y:S05]  /*7530*/  BSYNC B0 ;  /* 0x0000000000007941 */ /* 0x000fea0003800000 */
.L_x_479:
        /* <DEDUP_REMOVED lines=14> */
.L_x_482:
[----:B------:R-:W-:Y:S05]  /*7620*/  BSYNC B0 ;  /* 0x0000000000007941 */ /* 0x000fea0003800000 */
.L_x_481:
        /* <DEDUP_REMOVED lines=14> */
.L_x_484:
[----:B------:R-:W-:Y:S05]  /*7710*/  BSYNC B0 ;  /* 0x0000000000007941 */ /* 0x000fea0003800000 */
.L_x_483:
        /* <DEDUP_REMOVED lines=14> */
.L_x_453:
[----:B------:R-:W-:Y:S02]  /*7800*/  ULDC.64 UR4, c[0x0][0x358] ;  /* 0x0000d60000047ab9 */ /* 0x000fe40000000a00 */
[----:B------:R-:W-:Y:S02]  /*7810*/  UISETP.NE.U32.AND UP1, UPT, URZ, UR4, UPT ;  /* 0x000000043f00728c */ /* 0x000fe4000bf25070 */
[----:B------:R-:W-:Y:S02]  /*7820*/  UMOV UR6, 0x4 ;  /* 0x0000000400067882 */ /* 0x000fe40000000000 */
[----:B------:R-:W-:-:S03]  /*7830*/  UISETP.NE.AND.EX UP1, UPT, URZ, UR5, UPT, UP1 ;  /* 0x000000053f00728c */ /* 0x000fc6000bf25310 */
[----:B------:R-:W-:Y:S02]  /*7840*/  ULDC.64 UR4, c[0x0][0x358] ;  /* 0x0000d60000047ab9 */ /* 0x000fe40000000a00 */
[----:B------:R-:W-:Y:S01]  /*7850*/  UIMAD.WIDE UR4, UR15, UR6, UR4 ;  /* 0x000000060f0472a5 */ /* 0x000fe2000f8e0204 */
[----:B------:R-:W-:-:S05]  /*7860*/  PLOP3.LUT P0, PT, PT, PT, UP1, 0x80, 0x0 ;  /* 0x000000000000781c */ /* 0x000fca0003f0f018 */
[----:B------:R-:W-:Y:S01]  /*7870*/  IMAD.U32 R4, RZ, RZ, UR4 ;  /* 0x00000004ff047e24 */ /* 0x000fe2000f8e00ff */
[----:B------:R-:W-:Y:S01]  /*7880*/  MOV R5, UR5 ;  /* 0x0000000500057c02 */ /* 0x000fe20008000f00 */
[----:B------:R-:W-:-:S06]  /*7890*/  ULDC.64 UR4, c[0x0][0x360] ;  /* 0x0000d80000047ab9 */ /* 0x000fcc0000000a00 */
[----:B------:R-:W2:Y:S01]  /*78a0*/  @P0 LDG.E R0, [R4.64] ;  /* 0x0000001204000981 */ /* 0x000ea2000c1e1900 */
[----:B------:R-:W-:Y:S01]  /*78b0*/  UISETP.NE.U32.AND UP0, UPT, URZ, UR4, UPT ;  /* 0x000000043f00728c */ /* 0x000fe2000bf05070 */
[----:B------:R-:W-:-:S03]  /*78c0*/  IMAD.MOV.U32 R6, RZ, RZ, c[0x0][0x2f0] ;  /* 0x0000bc00ff067624 */ /* 0x000fc600078e00ff */
[----:B------:R-:W-:-:S03]  /*78d0*/  UISETP.NE.AND.EX UP0, UPT, URZ, UR5, UPT, UP0 ;  /* 0x000000053f00728c */ /* 0x000fc6000bf05300 */
[----:B------:R-:W-:-:S03]  /*78e0*/  ULDC.64 UR4, c[0x0][0x360] ;  /* 0x0000d80000047ab9 */ /* 0x000fc60000000a00 */
[----:B------:R-:W-:-:S05]  /*78f0*/  PLOP3.LUT P1, PT, PT, PT, UP0, 0x80, 0x0 ;  /* 0x000000000000781c */ /* 0x000fca0003f2f008 */
[----:B------:R-:W-:-:S06]  /*7900*/  @UP0 UIMAD.WIDE UR4, UR15, UR6, UR4 ;  /* 0x000000060f0402a5 */ /* 0x000fcc000f8e0204 */
[----:B------:R-:W-:Y:S01]  /*7910*/  MOV R2, UR4 ;  /* 0x0000000400027c02 */ /* 0x000fe20008000f00 */
        /* <DEDUP_REMOVED lines=13> */
.L_x_485:
[----:B-1----:R-:W1:Y:S01]  /*79f0*/  S2R R2, SR_TID.X ;  /* 0x0000000000027919 */ /* 0x002e620000002100 */
[----:B------:R-:W-:Y:S01]  /*7a00*/  USHF.R.S32.HI UR6, URZ, 0x1f, UR16 ;  /* 0x0000001f3f067899 */ /* 0x000fe20008011410 */
[----:B-----5:R-:W-:Y:S01]  /*7a10*/  IADD3 R15, R6, -UR9, RZ ;  /* 0x80000009060f7c10 */ /* 0x020fe2000fffe0ff */
[----:B------:R-:W-:Y:S01]  /*7a20*/  ULDC.64 UR4, c[0x0][0x308] ;  /* 0x0000c20000047ab9 */ /* 0x000fe20000000a00 */
[----:B------:R-:W-:Y:S01]  /*7a30*/  IMAD.U32 R6, RZ, RZ, UR17 ;  /* 0x00000011ff067e24 */ /* 0x000fe2000f8e00ff */
[----:B------:R-:W-:Y:S01]  /*7a40*/  UIMAD UR4, UR6, UR4, URZ ;  /* 0x00000004060472a4 */ /* 0x000fe2000f8e023f */
[----:B------:R-:W-:Y:S01]  /*7a50*/  BSSY B0, `(.L_x_486) ;  /* 0x0000024000007945 */ /* 0x000fe20003800000 */
[----:B------:R-:W-:-:S02]  /*7a60*/  USHF.R.S32.HI UR7, URZ, 0x1f, UR15 ;  /* 0x0000001f3f077899 */ /* 0x000fc4000801140f */
[----:B------:R-:W-:Y:S02]  /*7a70*/  UIMAD UR5, UR16, UR5, UR4 ;  /* 0x00000005100572a4 */ /* 0x000fe4000f8e0204 */
[----:B------:R-:W-:Y:S02]  /*7a80*/  USEL UR15, UR15, URZ, !UP1 ;  /* 0x0000003f0f0f7287 */ /* 0x000fe4000c800000 */
[----:B------:R-:W-:-:S04]  /*7a90*/  USEL UR7, UR7, URZ, !UP1 ;  /* 0x0000003f07077287 */ /* 0x000fc8000c800000 */
[----:B------:R-:W-:Y:S01]  /*7aa0*/  IMAD.U32 R16, RZ, RZ, UR15 ;  /* 0x0000000fff107e24 */ /* 0x000fe2000f8e00ff */
[----:B-1----:R-:W-:-:S04]  /*7ab0*/  SHF.R.S32.HI R14, RZ, 0x1f, R2 ;  /* 0x0000001fff0e7819 */ /* 0x002fc80000011402 */
[----:B------:R-:W-:-:S04]  /*7ac0*/  LEA.HI R14, R14, R2, RZ, 0x5 ;  /* 0x000000020e0e7211 */ /* 0x000fc800078f28ff */
[----:B------:R-:W-:Y:S02]  /*7ad0*/  LOP3.LUT R0, R14, 0x1fffffe0, RZ, 0xc0, !PT ;  /* 0x1fffffe00e007812 */ /* 0x000fe400078ec0ff */
[----:B------:R-:W-:-:S03]  /*7ae0*/  SHF.R.S32.HI R14, RZ, 0x5, R14 ;  /* 0x00000005ff0e7819 */ /* 0x000fc6000001140e */
[----:B------:R-:W-:Y:S01]  /*7af0*/  IMAD.IADD R0, R2, 0x1, -R0 ;  /* 0x0000000102007824 */ /* 0x000fe200078e0a00 */
[C---:B------:R-:W-:Y:S01]  /*7b00*/  IADD3 R4, P0, R14.reuse, UR10, RZ ;  /* 0x0000000a0e047c10 */ /* 0x040fe2000ff1e0ff */
[----:B------:R-:W-:Y:S01]  /*7b10*/  IMAD.U32 R2, RZ, RZ, UR16 ;  /* 0x00000010ff027e24 */ /* 0x000fe2000f8e00ff */
[----:B------:R-:W-:Y:S01]  /*7b20*/  ISETP.GE.AND P1, PT, R14, R15, PT ;  /* 0x0000000f0e00720c */ /* 0x000fe20003f26270 */
[----:B------:R-:W-:Y:S01]  /*7b30*/  IMAD.SHL.U32 R12, R0, 0x8, RZ ;  /* 0x00000008000c7824 */ /* 0x000fe200078e00ff */
[----:B------:R-:W-:Y:S02]  /*7b40*/  LEA.HI.X.SX32 R5, R14, UR11, 0x1, P0 ;  /* 0x0000000b0e057c11 */ /* 0x000fe400080f0eff */
[----:B------:R-:W-:Y:S02]  /*7b50*/  P2R R17, PR, RZ, 0x2 ;  /* 0x00000002ff117803 */ /* 0x000fe40000000000 */
[----:B------:R-:W-:Y:S01]  /*7b60*/  SHF.R.S32.HI R13, RZ, 0x1f, R12 ;  /* 0x0000001fff0d7819 */ /* 0x000fe2000001140c */
[----:B------:R-:W-:Y:S01]  /*7b70*/  IMAD.WIDE R6, R6, 0x40, R4 ;  /* 0x0000004006067825 */ /* 0x000fe200078e0204 */
        /* <DEDUP_REMOVED lines=17> */
.L_x_487:
[----:B------:R-:W-:Y:S05]  /*7c90*/  BSYNC B0 ;  /* 0x0000000000007941 */ /* 0x000fea0003800000 */
.L_x_486:
        /* <DEDUP_REMOVED lines=17> */
.L_x_489:
[----:B------:R-:W-:Y:S05]  /*7db0*/  BSYNC B0 ;  /* 0x0000000000007941 */ /* 0x000fea0003800000 */
.L_x_488:
        /* <DEDUP_REMOVED lines=16> */
.L_x_491:
[----:B------:R-:W-:Y:S05]  /*7ec0*/  BSYNC B0 ;  /* 0x0000000000007941 */ /* 0x000fea0003800000 */
.L_x_490:
        /* <DEDUP_REMOVED lines=16> */
.L_x_493:
[----:B------:R-:W-:Y:S05]  /*7fd0*/  BSYNC B0 ;  /* 0x0000000000007941 */ /* 0x000fea0003800000 */
.L_x_492:
        /* <DEDUP_REMOVED lines=16> */
.L_x_495:
[----:B------:R-:W-:Y:S05]  /*80e0*/  BSYNC B0 ;  /* 0x0000000000007941 */ /* 0x000fea0003800000 */
.L_x_494:
        /* <DEDUP_REMOVED lines=16> */
.L_x_497:
[----:B------:R-:W-:Y:S05]  /*81f0*/  BSYNC B0 ;  /* 0x0000000000007941 */ /* 0x000fea0003800000 */
.L_x_496:
        /* <DEDUP_REMOVED lines=16> */
.L_x_499:
[----:B------:R-:W-:Y:S05]  /*8300*/  BSYNC B0 ;  /* 0x0000000000007941 */ /* 0x000fea0003800000 */
.L_x_498:
        /* <DEDUP_REMOVED lines=16> */
.L_x_501:
[----:B------:R-:W-:Y:S05]  /*8410*/  BSYNC B0 ;  /* 0x0000000000007941 */ /* 0x000fea0003800000 */
.L_x_500:
        /* <DEDUP_REMOVED lines=23> */
.L_x_503:
[----:B------:R-:W-:Y:S05]  /*8590*/  BSYNC B0 ;  /* 0x0000000000007941 */ /* 0x000fea0003800000 */
.L_x_502:
        /* <DEDUP_REMOVED lines=15> */
.L_x_505:
[----:B------:R-:W-:Y:S05]  /*8690*/  BSYNC B0 ;  /* 0x0000000000007941 */ /* 0x000fea0003800000 */
.L_x_504:
        /* <DEDUP_REMOVED lines=14> */
.L_x_507:
[----:B------:R-:W-:Y:S05]  /*8780*/  BSYNC B0 ;  /* 0x0000000000007941 */ /* 0x000fea0003800000 */
.L_x_506:
        /* <DEDUP_REMOVED lines=14> */
.L_x_509:
[----:B------:R-:W-:Y:S05]  /*8870*/  BSYNC B0 ;  /* 0x0000000000007941 */ /* 0x000fea0003800000 */
.L_x_508:
        /* <DEDUP_REMOVED lines=14> */
.L_x_511:
[----:B------:R-:W-:Y:S05]  /*8960*/  BSYNC B0 ;  /* 0x0000000000007941 */ /* 0x000fea0003800000 */
.L_x_510:
        /* <DEDUP_REMOVED lines=14> */
.L_x_513:
[----:B------:R-:W-:Y:S05]  /*8a50*/  BSYNC B0 ;  /* 0x0000000000007941 */ /* 0x000fea0003800000 */
.L_x_512:
        /* <DEDUP_REMOVED lines=14> */
.L_x_515:
[----:B------:R-:W-:Y:S05]  /*8b40*/  BSYNC B0 ;  /* 0x0000000000007941 */ /* 0x000fea0003800000 */
.L_x_514:
        /* <DEDUP_REMOVED lines=14> */
.L_x_516:
        /* <DEDUP_REMOVED lines=13> */
.L_x_1157:


//--------------------- .text._ZN7cutlass13device_kernelIN5flash32FlashAttnBwdPostprocessConvertdQIN4cute5tupleIJNS3_1CILi32EEENS5_ILi256EEEEEENS_6half_tEfNS_4arch4Sm80ELi256ENS3_8TiledMMAINS3_8MMA_AtomIJNS3_28SM80_16x8x16_F32F16F16F32_TNEEEENS3_6LayoutINS4_IJNS5_ILi1EEENS5_ILi8EEESH_EEENS4_IJNS5_ILi0EEESH_SK_EEEEENS4_IJNS5_ILi16EEENS5_ILi128EEESN_EEEEELb0EEEEEvNT_6ParamsE --------------------------
	.section	.text._ZN7cutlass13device_kernelIN5flash32FlashAttnBwdPostprocessConvertdQIN4cute5tupleIJNS3_1CILi32EEENS5_ILi256EEEEEENS_6half_tEfNS_4arch4Sm80ELi256ENS3_8TiledMMAINS3_8MMA_AtomIJNS3_28SM80_16x8x16_F32F16F16F32_TNEEEENS3_6LayoutINS4_IJNS5_ILi1EEENS5_ILi8EEESH_EEENS4_IJNS5_ILi0EEESH_SK_EEEEENS4_IJNS5_ILi16EEENS5_ILi128EEESN_EEEEELb0EEEEEvNT_6ParamsE,"ax",@progbits
	.sectioninfo	@"SHI_REGISTERS=51"
	.align	128
.text._ZN7cutlass13device_kernelIN5flash32FlashAttnBwdPostprocessConvertdQIN4cute5tupleIJNS3_1CILi32EEENS5_ILi256EEEEEENS_6half_tEfNS_4arch4Sm80ELi256ENS3_8TiledMMAINS3_8MMA_AtomIJNS3_28SM80_16x8x16_F32F16F16F32_TNEEEENS3_6LayoutINS4_IJNS5_ILi1EEENS5_ILi8EEESH_EEENS4_IJNS5_ILi0EEESH_SK_EEEEENS4_IJNS5_ILi16EEENS5_ILi128EEESN_EEEEELb0EEEEEvNT_6ParamsE:
        .type           _ZN7cutlass13device_kernelIN5flash32FlashAttnBwdPostprocessConvertdQIN4cute5tupleIJNS3_1CILi32EEENS5_ILi256EEEEEENS_6half_tEfNS_4arch4Sm80ELi256ENS3_8TiledMMAINS3_8MMA_AtomIJNS3_28SM80_16x8x16_F32F16F16F32_TNEEEENS3_6LayoutINS4_IJNS5_ILi1EEENS5_ILi8EEESH_EEENS4_IJNS5_ILi0EEESH_SK_EEEEENS4_IJNS5_ILi16EEENS5_ILi128EEESN_EEEEELb0EEEEEvNT_6ParamsE,@function
        .size           _ZN7cutlass13device_kernelIN5flash32FlashAttnBwdPostprocessConvertdQIN4cute5tupleIJNS3_1CILi32EEENS5_ILi256EEEEEENS_6half_tEfNS_4arch4Sm80ELi256ENS3_8TiledMMAINS3_8MMA_AtomIJNS3_28SM80_16x8x16_F32F16F16F32_TNEEEENS3_6LayoutINS4_IJNS5_ILi1EEENS5_ILi8EEESH_EEENS4_IJNS5_ILi0EEESH_SK_EEEEENS4_IJNS5_ILi16EEENS5_ILi128EEESN_EEEEELb0EEEEEvNT_6ParamsE,(.L_x_1158 - _ZN7cutlass13device_kernelIN5flash32FlashAttnBwdPostprocessConvertdQIN4cute5tupleIJNS3_1CILi32EEENS5_ILi256EEEEEENS_6half_tEfNS_4arch4Sm80ELi256ENS3_8TiledMMAINS3_8MMA_AtomIJNS3_28SM80_16x8x16_F32F16F16F32_TNEEEENS3_6LayoutINS4_IJNS5_ILi1EEENS5_ILi8EEESH_EEENS4_IJNS5_ILi0EEESH_SK_EEEEENS4_IJNS5_ILi16EEENS5_ILi128EEESN_EEEEELb0EEEEEvNT_6ParamsE)
        .other          _ZN7cutlass13device_kernelIN5flash32FlashAttnBwdPostprocessConvertdQIN4cute5tupleIJNS3_1CILi32EEENS5_ILi256EEEEEENS_6half_tEfNS_4arch4Sm80ELi256ENS3_8TiledMMAINS3_8MMA_AtomIJNS3_28SM80_16x8x16_F32F16F16F32_TNEEEENS3_6LayoutINS4_IJNS5_ILi1EEENS5_ILi8EEESH_EEENS4_IJNS5_ILi0EEESH_SK_EEEEENS4_IJNS5_ILi16EEENS5_ILi128EEESN_EEEEELb0EEEEEvNT_6ParamsE,@"STO_CUDA_ENTRY STV_DEFAULT"
_ZN7cutlass13device_kernelIN5flash32FlashAttnBwdPostprocessConvertdQIN4cute5tupleIJNS3_1CILi32EEENS5_ILi256EEEEEENS_6half_tEfNS_4arch4Sm80ELi256ENS3_8TiledMMAINS3_8MMA_AtomIJNS3_28SM80_16x8x16_F32F16F16F32_TNEEEENS3_6LayoutINS4_IJNS5_ILi1EEENS5_ILi8EEESH_EEENS4_IJNS5_ILi0EEESH_SK_EEEEENS4_IJNS5_ILi16EEENS5_ILi128EEESN_EEEEELb0EEEEEvNT_6ParamsE:
[----:B------:R-:W-:Y:S02]  /*0000*/  IMAD.MOV.U32 R1, RZ, RZ, c[0x0][0x28] ;  /* 0x00000a00ff017624 */ /* 0x000fe400078e00ff */
[----:B------:R-:W0:Y:S01]  /*0010*/  S2R R11, SR_CTAID.Z ;  /* 0x00000000000b7919 */ /* 0x000e220000002700 */
[----:B------:R-:W-:Y:S01]  /*0020*/  ISETP.NE.U32.AND P0, PT, RZ, c[0x0][0x1c8], PT ;  /* 0x00007200ff007a0c */ /* 0x000fe20003f05070 */
[----:B------:R-:W-:Y:S01]  /*0030*/  IMAD.MOV.U32 R6, RZ, RZ, 0x4 ;  /* 0x00000004ff067424 */ /* 0x000fe200078e00ff */
[----:B------:R-:W-:Y:S01]  /*0040*/  ISETP.NE.U32.AND P1, PT, RZ, c[0x0][0x1c0], PT ;  /* 0x00007000ff007a0c */ /* 0x000fe20003f25070 */
[----:B------:R-:W-:Y:S01]  /*0050*/  ULDC.64 UR4, c[0x0][0x118] ;  /* 0x0000460000047ab9 */ /* 0x000fe20000000a00 */
[----:B------:R-:W-:Y:S02]  /*0060*/  ISETP.NE.AND.EX P0, PT, RZ, c[0x0][0x1cc], PT, P0 ;  /* 0x00007300ff007a0c */ /* 0x000fe40003f05300 */
[----:B------:R-:W-:Y:S01]  /*0070*/  ISETP.NE.AND.EX P1, PT, RZ, c[0x0][0x1c4], PT, P1 ;  /* 0x00007100ff007a0c */ /* 0x000fe20003f25310 */
[----:B------:R-:W-:Y:S02]  /*0080*/  IMAD.MOV.U32 R41, RZ, RZ, c[0x0][0x190] ;  /* 0x00006400ff297624 */ /* 0x000fe400078e00ff */
[----:B0-----:R-:W-:-:S08]  /*0090*/  IMAD.WIDE R4, R11, R6, c[0x0][0x1c0] ;  /* 0x000070000b047625 */ /* 0x001fd000078e0206 */
[----:B------:R-:W-:Y:S02]  /*00a0*/  @P0 IMAD.WIDE R6, R11, R6, c[0x0][0x1c8] ;  /* 0x000072000b060625 */ /* 0x000fe400078e0206 */
[----:B------:R0:W5:Y:S01]  /*00b0*/  @P1 LDG.E R38, [R4.64] ;  /* 0x0000000404261981 */ /* 0x000162000c1e1900 */
[----:B------:R-:W-:-:S03]  /*00c0*/  ISETP.NE.U32.AND P2, PT, RZ, c[0x0][0x1c0], PT ;  /* 0x00007000ff007a0c */ /* 0x000fc60003f45070 */
[----:B------:R0:W5:Y:S04]  /*00d0*/  @P0 LDG.E R41, [R6.64] ;  /* 0x0000000406290981 */ /* 0x000168000c1e1900 */
[----:B------:R-:W1:Y:S02]  /*00e0*/  S2R R3, SR_CTAID.X ;  /* 0x0000000000037919 */ /* 0x000e640000002500 */
[----:B-1----:R-:W-:Y:S01]  /*00f0*/  IMAD.SHL.U32 R42, R3, 0x20, RZ ;  /* 0x00000020032a7824 */ /* 0x002fe200078e00ff */
[----:B------:R-:W-:Y:S05]  /*0100*/  @P0 BRA `(.L_x_517) ;  /* 0x0000004000000947 */ /* 0x000fea0003800000 */
[----:B0-----:R-:W-:Y:S05]  /*0110*/  @!P1 BRA `(.L_x_517) ;  /* 0x0000003000009947 */ /* 0x001fea0003800000 */
[----:B------:R-:W2:Y:S04]  /*0120*/  LDG.E R0, [R4.64] ;  /* 0x0000000404007981 */ /* 0x000ea8000c1e1900 */
[----:B-----5:R-:W2:Y:S02]  /*0130*/  LDG.E R41, [R4.64+0x4] ;  /* 0x0000040404297981 */ /* 0x020ea4000c1e1900 */
[----:B--2---:R-:W-:-:S03]  /*0140*/  IMAD.IADD R41, R41, 0x1, -R0 ;  /* 0x0000000129297824 */ /* 0x004fc600078e0a00 */
.L_x_517:
[----:B0-----:R-:W-:Y:S02]  /*0150*/  ISETP.NE.AND.EX P0, PT, RZ, c[0x0][0x1c4], PT, P2 ;  /* 0x00007100ff007a0c */ /* 0x001fe40003f05320 */
[----:B-----5:R-:W-:-:S02]  /*0160*/  ISETP.LE.AND P2, PT, R41, R42, PT ;  /* 0x0000002a2900720c */ /* 0x020fc40003f43270 */
[----:B------:R-:W-:-:S11]  /*0170*/  @P1 LEA R2, R11, R38, 0x5 ;  /* 0x000000260b021211 */ /* 0x000fd600078e28ff */
[----:B------:R-:W-:Y:S05]  /*0180*/  @P0 EXIT P2 ;  /* 0x000000000000094d */ /* 0x000fea0001000000 */
[----:B------:R-:W0:Y:S01]  /*0190*/  S2R R39, SR_TID.X ;  /* 0x0000000000277919 */ /* 0x000e220000002100 */
[----:B------:R-:W-:Y:S01]  /*01a0*/  @P1 SHF.R.S32.HI R5, RZ, 0x1f, R2 ;  /* 0x0000001fff051819 */ /* 0x000fe20000011402 */
[----:B------:R-:W-:Y:S01]  /*01b0*/  IMAD.SHL.U32 R9, R3, 0x2000, RZ ;  /* 0x0000200003097824 */ /* 0x000fe200078e00ff */
[----:B------:R-:W-:Y:S01]  /*01c0*/  SEL R36, R11, RZ, !P0 ;  /* 0x000000ff0b247207 */ /* 0x000fe20004000000 */
[----:B------:R-:W1:Y:S01]  /*01d0*/  S2R R0, SR_CTAID.Y ;  /* 0x0000000000007919 */ /* 0x000e620000002600 */
[----:B------:R-:W-:-:S05]  /*01e0*/  @P1 LEA.HI R5, R5, R2, RZ, 0x5 ;  /* 0x0000000205051211 */ /* 0x000fca00078f28ff */
[----:B------:R-:W-:-:S05]  /*01f0*/  @P1 IMAD.SHL.U32 R5, R5, 0x100, RZ ;  /* 0x0000010005051824 */ /* 0x000fca00078e00ff */
[----:B------:R-:W-:Y:S02]  /*0200*/  @P1 LOP3.LUT R7, R5, 0xffffe000, RZ, 0xc0, !PT ;  /* 0xffffe00005071812 */ /* 0x000fe400078ec0ff */
[----:B------:R-:W-:Y:S02]  /*0210*/  CS2R R4, SRZ ;  /* 0x0000000000047805 */ /* 0x000fe4000001ff00 */
[--C-:B------:R-:W-:Y:S01]  /*0220*/  @P1 SHF.R.S32.HI R5, RZ, 0x1f, R7.reuse ;  /* 0x0000001fff051819 */ /* 0x100fe20000011407 */
[----:B------:R-:W-:Y:S01]  /*0230*/  @P1 IMAD.MOV.U32 R4, RZ, RZ, R7 ;  /* 0x000000ffff041224 */ /* 0x000fe200078e0007 */
[----:B------:R-:W-:Y:S01]  /*0240*/  SHF.R.S32.HI R7, RZ, 0x1f, R9 ;  /* 0x0000001fff077819 */ /* 0x000fe20000011409 */
[----:B0-----:R-:W-:Y:S01]  /*0250*/  IMAD.SHL.U32 R2, R39, 0x4, RZ ;  /* 0x0000000427027824 */ /* 0x001fe200078e00ff */
[----:B-1----:R-:W-:-:S04]  /*0260*/  SHF.R.S32.HI R37, RZ, 0x1f, R0 ;  /* 0x0000001fff257819 */ /* 0x002fc80000011400 */
[----:B------:R-:W-:Y:S02]  /*0270*/  IADD3 R4, P2, P3, R4, R2, R9 ;  /* 0x0000000204047210 */ /* 0x000fe40007b5e009 */
[----:B------:R-:W-:Y:S01]  /*0280*/  SHF.R.S32.HI R6, RZ, 0x1f, R2 ;  /* 0x0000001fff067819 */ /* 0x000fe20000011402 */
[----:B------:R-:W-:Y:S01]  /*0290*/  IMAD R9, R37, c[0x0][0x178], RZ ;  /* 0x00005e0025097a24 */ /* 0x000fe200078e02ff */
[----:B------:R-:W-:Y:S02]  /*02a0*/  SHF.R.S32.HI R2, RZ, 0x1f, R11 ;  /* 0x0000001fff027819 */ /* 0x000fe4000001140b */
[----:B------:R-:W-:Y:S01]  /*02b0*/  IADD3.X R5, R5, R6, R7, P2, P3 ;  /* 0x0000000605057210 */ /* 0x000fe200017e6407 */
[----:B------:R-:W-:Y:S01]  /*02c0*/  IMAD R9, R0, c[0x0][0x17c], R9 ;  /* 0x00005f0000097a24 */ /* 0x000fe200078e0209 */
[----:B------:R-:W-:-:S03]  /*02d0*/  SEL R2, R2, RZ, !P0 ;  /* 0x000000ff02027207 */ /* 0x000fc60004000000 */
[----:B------:R-:W-:-:S04]  /*02e0*/  IMAD.WIDE.U32 R4, R0, c[0x0][0x178], R4 ;  /* 0x00005e0000047a25 */ /* 0x000fc800078e0004 */
[----:B------:R-:W-:Y:S02]  /*02f0*/  IMAD R7, R2, c[0x0][0x180], RZ ;  /* 0x0000600002077a24 */ /* 0x000fe400078e02ff */
[----:B------:R-:W-:Y:S02]  /*0300*/  IMAD.IADD R5, R5, 0x1, R9 ;  /* 0x0000000105057824 */ /* 0x000fe400078e0209 */
[C---:B------:R-:W-:Y:S02]  /*0310*/  IMAD R7, R36.reuse, c[0x0][0x184], R7 ;  /* 0x0000610024077a24 */ /* 0x040fe400078e0207 */
[----:B------:R-:W-:-:S05]  /*0320*/  IMAD.WIDE.U32 R4, R36, c[0x0][0x180], R4 ;  /* 0x0000600024047a25 */ /* 0x000fca00078e0004 */
[----:B------:R-:W-:Y:S02]  /*0330*/  IADD3 R5, R5, R7, RZ ;  /* 0x0000000705057210 */ /* 0x000fe40007ffe0ff */
[----:B------:R-:W-:-:S04]  /*0340*/  LEA R44, P0, R4, c[0x0][0x160], 0x2 ;  /* 0x00005800042c7a11 */ /* 0x000fc800078010ff */
[----:B------:R-:W-:-:S05]  /*0350*/  LEA.HI.X R45, R4, c[0x0][0x164], R5, 0x2, P0 ;  /* 0x00005900042d7a11 */ /* 0x000fca00000f1405 */
[----:B------:R0:W2:Y:S04]  /*0360*/  LDG.E.128 R4, [R44.64] ;  /* 0x000000042c047981 */ /* 0x0000a8000c1e1d00 */
[----:B------:R0:W3:Y:S04]  /*0370*/  LDG.E.128 R8, [R44.64+0x1000] ;  /* 0x001000042c087981 */ /* 0x0000e8000c1e1d00 */
[----:B------:R0:W4:Y:S04]  /*0380*/  LDG.E.128 R12, [R44.64+0x2000] ;  /* 0x002000042c0c7981 */ /* 0x000128000c1e1d00 */
[----:B------:R0:W5:Y:S04]  /*0390*/  LDG.E.128 R16, [R44.64+0x3000] ;  /* 0x003000042c107981 */ /* 0x000168000c1e1d00 */
[----:B------:R0:W5:Y:S04]  /*03a0*/  LDG.E.128 R20, [R44.64+0x4000] ;  /* 0x004000042c147981 */ /* 0x000168000c1e1d00 */
[----:B------:R0:W5:Y:S04]  /*03b0*/  LDG.E.128 R24, [R44.64+0x5000] ;  /* 0x005000042c187981 */ /* 0x000168000c1e1d00 */
[----:B------:R0:W5:Y:S04]  /*03c0*/  LDG.E.128 R28, [R44.64+0x6000] ;  /* 0x006000042c1c7981 */ /* 0x000168000c1e1d00 */
[----:B------:R0:W5:Y:S01]  /*03d0*/  LDG.E.128 R32, [R44.64+0x7000] ;  /* 0x007000042c207981 */ /* 0x000162000c1e1d00 */
[----:B------:R-:W-:Y:S01]  /*03e0*/  SHF.R.S32.HI R46, RZ, 0x1f, R39 ;  /* 0x0000001fff2e7819 */ /* 0x000fe20000011427 */
[----:B------:R-:W-:Y:S01]  /*03f0*/  IMAD.IADD R41, R41, 0x1, -R42 ;  /* 0x0000000129297824 */ /* 0x000fe200078e0a2a */
[----:B------:R-:W-:Y:S01]  /*0400*/  BSSY B0, `(.L_x_518) ;  /* 0x00000bd000007945 */ /* 0x000fe20003800000 */
[----:B------:R-:W-:Y:S01]  /*0410*/  IMAD R37, R37, c[0x0][0x1a8], RZ ;  /* 0x00006a0025257a24 */ /* 0x000fe200078e02ff */
[----:B------:R-:W-:-:S02]  /*0420*/  LEA.HI R40, R46, R39, RZ, 0x2 ;  /* 0x000000272e287211 */ /* 0x000fc400078f10ff */
[-C--:B------:R-:W-:Y:S01]  /*0430*/  LEA.HI R47, R46, R39.reuse, RZ, 0x6 ;  /* 0x000000272e2f7211 */ /* 0x080fe200078f30ff */
[----:B------:R-:W-:Y:S01]  /*0440*/  IMAD R37, R0, c[0x0][0x1ac], R37 ;  /* 0x00006b0000257a24 */ /* 0x000fe200078e0225 */
[--C-:B------:R-:W-:Y:S02]  /*0450*/  SHF.R.S32.HI R43, RZ, 0x2, R40.reuse ;  /* 0x00000002ff2b7819 */ /* 0x100fe40000011428 */
[----:B------:R-:W-:Y:S01]  /*0460*/  SHF.R.S32.HI R48, RZ, 0x1f, R40 ;  /* 0x0000001fff307819 */ /* 0x000fe20000011428 */
[----:B------:R-:W-:Y:S01]  /*0470*/  IMAD.SHL.U32 R47, R47, 0x8, RZ ;  /* 0x000000082f2f7824 */ /* 0x000fe200078e00ff */
[----:B0-----:R-:W-:Y:S02]  /*0480*/  LEA.HI R45, R46, R39, RZ, 0x5 ;  /* 0x000000272e2d7211 */ /* 0x001fe400078f28ff */
[----:B------:R-:W-:Y:S02]  /*0490*/  LEA.HI R48, R48, R43, RZ, 0x3 ;  /* 0x0000002b30307211 */ /* 0x000fe400078f18ff */
[----:B------:R-:W-:-:S02]  /*04a0*/  LEA.HI R46, R46, R39, RZ, 0x7 ;  /* 0x000000272e2e7211 */ /* 0x000fc400078f38ff */
[----:B------:R-:W-:Y:S02]  /*04b0*/  LOP3.LUT R44, R48, 0xfffffff8, RZ, 0xc0, !PT ;  /* 0xfffffff8302c7812 */ /* 0x000fe400078ec0ff */
[--C-:B------:R-:W-:Y:S02]  /*04c0*/  SHF.R.S32.HI R48, RZ, 0x1f, R45.reuse ;  /* 0x0000001fff307819 */ /* 0x100fe4000001142d */
[----:B------:R-:W-:Y:S01]  /*04d0*/  SHF.R.U32.HI R46, RZ, 0x1, R46 ;  /* 0x00000001ff2e7819 */ /* 0x000fe2000001162e */
[----:B------:R-:W-:Y:S01]  /*04e0*/  IMAD.IADD R44, R43, 0x1, -R44 ;  /* 0x000000012b2c7824 */ /* 0x000fe200078e0a2c */
[----:B------:R-:W-:Y:S02]  /*04f0*/  SHF.R.S32.HI R43, RZ, 0x5, R45 ;  /* 0x00000005ff2b7819 */ /* 0x000fe4000001142d */
[----:B------:R-:W-:Y:S02]  /*0500*/  LOP3.LUT R40, R40, 0x7ffffffc, RZ, 0xc0, !PT ;  /* 0x7ffffffc28287812 */ /* 0x000fe400078ec0ff */
[----:B------:R-:W-:-:S02]  /*0510*/  LEA.HI R48, R48, R43, RZ, 0x2 ;  /* 0x0000002b30307211 */ /* 0x000fc400078f10ff */
[----:B------:R-:W-:Y:S01]  /*0520*/  LOP3.LUT R47, R47, 0x7ffffe00, RZ, 0xc0, !PT ;  /* 0x7ffffe002f2f7812 */ /* 0x000fe200078ec0ff */
[----:B------:R-:W-:Y:S01]  /*0530*/  IMAD.IADD R40, R39, 0x1, -R40 ;  /* 0x0000000127287824 */ /* 0x000fe200078e0a28 */
[----:B------:R-:W-:Y:S02]  /*0540*/  LOP3.LUT R48, R48, 0x7fffffc, RZ, 0xc0, !PT ;  /* 0x07fffffc30307812 */ /* 0x000fe400078ec0ff */
[----:B------:R-:W-:Y:S01]  /*0550*/  IMNMX R41, R41, 0x20, PT ;  /* 0x0000002029297817 */ /* 0x000fe20003800200 */
[----:B------:R-:W-:Y:S01]  /*0560*/  IMAD R40, R40, 0x2, R47 ;  /* 0x0000000228287824 */ /* 0x000fe200078e022f */
[----:B--2---:R0:W-:Y:S04]  /*0570*/  STS.128 [R39.X16], R4 ;  /* 0x0000000427007388 */ /* 0x0041e8000000cc00 */
[----:B---3--:R1:W-:Y:S04]  /*0580*/  STS.128 [R39.X16+0x1000], R8 ;  /* 0x0010000827007388 */ /* 0x0083e8000000cc00 */
[----:B----4-:R-:W-:Y:S04]  /*0590*/  STS.128 [R39.X16+0x2000], R12 ;  /* 0x0020000c27007388 */ /* 0x010fe8000000cc00 */
[----:B-----5:R-:W-:Y:S04]  /*05a0*/  STS.128 [R39.X16+0x3000], R16 ;  /* 0x0030001027007388 */ /* 0x020fe8000000cc00 */
[----:B------:R-:W-:Y:S01]  /*05b0*/  STS.128 [R39.X16+0x4000], R20 ;  /* 0x0040001427007388 */ /* 0x000fe2000000cc00 */
[----:B0-----:R-:W-:-:S02]  /*05c0*/  LOP3.LUT R4, R45, 0xffffffe0, RZ, 0xc0, !PT ;  /* 0xffffffe02d047812 */ /* 0x001fc400078ec0ff */
[----:B------:R-:W-:Y:S01]  /*05d0*/  SHF.R.S32.HI R5, RZ, 0x1f, R44 ;  /* 0x0000001fff057819 */ /* 0x000fe2000001142c */
[----:B------:R-:W-:Y:S01]  /*05e0*/  STS.128 [R39.X16+0x5000], R24 ;  /* 0x0050001827007388 */ /* 0x000fe2000000cc00 */
[----:B-1----:R-:W-:Y:S01]  /*05f0*/  LOP3.LUT R9, R46, 0x40, RZ, 0xc0, !PT ;  /* 0x000000402e097812 */ /* 0x002fe200078ec0ff */
[----:B------:R-:W-:Y:S01]  /*0600*/  IMAD.IADD R4, R39, 0x1, -R4 ;  /* 0x0000000127047824 */ /* 0x000fe200078e0a04 */
[----:B------:R-:W-:Y:S01]  /*0610*/  LEA.HI R5, R5, R44, RZ, 0x2 ;  /* 0x0000002c05057211 */ /* 0x000fe200078f10ff */
[----:B------:R-:W-:Y:S01]  /*0620*/  STS.128 [R39.X16+0x6000], R28 ;  /* 0x0060001c27007388 */ /* 0x000fe2000000cc00 */
[----:B------:R-:W-:Y:S01]  /*0630*/  SHF.R.U32.HI R10, RZ, 0x3, R9 ;  /* 0x00000003ff0a7819 */ /* 0x000fe20000011609 */
[C---:B------:R-:W-:Y:S01]  /*0640*/  IMAD.IADD R11, R43.reuse, 0x1, -R48 ;  /* 0x000000012b0b7824 */ /* 0x040fe200078e0a30 */
[C---:B------:R-:W-:Y:S01]  /*0650*/  LEA.HI R7, R4.reuse, R4, RZ, 0x1 ;  /* 0x0000000404077211 */ /* 0x040fe200078f08ff */
[----:B------:R-:W-:Y:S01]  /*0660*/  STS.128 [R39.X16+0x7000], R32 ;  /* 0x0070002027007388 */ /* 0x000fe2000000cc00 */
[----:B------:R-:W-:Y:S01]  /*0670*/  IMAD.SHL.U32 R4, R4, 0x8, RZ ;  /* 0x0000000804047824 */ /* 0x000fe200078e00ff */
[----:B------:R-:W-:-:S02]  /*0680*/  SHF.L.U32 R6, R43, 0x3, RZ ;  /* 0x000000032b067819 */ /* 0x000fc400000006ff */
[----:B------:R-:W-:Y:S01]  /*0690*/  BAR.SYNC.DEFER_BLOCKING 0x0 ;  /* 0x0000000000007b1d */ /* 0x000fe20000010000 */
[----:B------:R-:W-:Y:S01]  /*06a0*/  IMAD.SHL.U32 R7, R7, 0x100, RZ ;  /* 0x0000010007077824 */ /* 0x000fe200078e00ff */
[----:B------:R-:W-:Y:S02]  /*06b0*/  LOP3.LUT R9, R9, 0x8, R4, 0xf8, !PT ;  /* 0x0000000809097812 */ /* 0x000fe400078ef804 */
[----:B------:R-:W-:Y:S02]  /*06c0*/  ISETP.GE.AND P0, PT, R4, c[0x0][0x194], PT ;  /* 0x0000650004007a0c */ /* 0x000fe40003f06270 */
[----:B------:R-:W-:Y:S02]  /*06d0*/  LOP3.LUT R8, R7, 0x7ffffe00, RZ, 0xc0, !PT ;  /* 0x7ffffe0007087812 */ /* 0x000fe400078ec0ff */
[C---:B------:R-:W-:Y:S01]  /*06e0*/  LOP3.LUT R7, R5.reuse, 0x7fffffc, RZ, 0xc0, !PT ;  /* 0x07fffffc05077812 */ /* 0x040fe200078ec0ff */
[----:B------:R-:W-:Y:S01]  /*06f0*/  IMAD.SHL.U32 R5, R5, 0x10, RZ ;  /* 0x0000001005057824 */ /* 0x000fe200078e00ff */
[----:B------:R-:W-:Y:S01]  /*0700*/  LOP3.LUT R10, R9, R10, RZ, 0x3c, !PT ;  /* 0x0000000a090a7212 */ /* 0x000fe200078e3cff */
[----:B------:R-:W-:Y:S01]  /*0710*/  IMAD R11, R11, 0x10, R8 ;  /* 0x000000100b0b7824 */ /* 0x000fe200078e0208 */
[----:B------:R-:W-:-:S02]  /*0720*/  IADD3 R9, R44, -R7, RZ ;  /* 0x800000072c097210 */ /* 0x000fc40007ffe0ff */
[----:B------:R-:W-:-:S04]  /*0730*/  LOP3.LUT R5, R5, 0x40, RZ, 0xc0, !PT ;  /* 0x0000004005057812 */ /* 0x000fc800078ec0ff */
[----:B------:R-:W-:Y:S01]  /*0740*/  LOP3.LUT R7, R5, 0x8, R6, 0xf8, !PT ;  /* 0x0000000805077812 */ /* 0x000fe200078ef806 */
[----:B------:R-:W-:Y:S01]  /*0750*/  IMAD.IADD R6, R11, 0x1, R10 ;  /* 0x000000010b067824 */ /* 0x000fe200078e020a */
[----:B------:R-:W-:Y:S01]  /*0760*/  SHF.R.U32.HI R8, RZ, 0x3, R5 ;  /* 0x00000003ff087819 */ /* 0x000fe20000011605 */
[----:B------:R-:W-:Y:S01]  /*0770*/  IMAD R5, R9, 0x10, R40 ;  /* 0x0000001009057824 */ /* 0x000fe200078e0228 */
[----:B------:R-:W0:Y:S02]  /*0780*/  LDS R34, [R39.X4+0x400] ;  /* 0x0004000027227984 */ /* 0x000e240000004800 */
[----:B------:R-:W-:Y:S02]  /*0790*/  LOP3.LUT R8, R7, R8, RZ, 0x3c, !PT ;  /* 0x0000000807087212 */ /* 0x000fe400078e3cff */
[----:B------:R-:W1:Y:S03]  /*07a0*/  LDS R33, [R39.X4+0x800] ;  /* 0x0008000027217984 */ /* 0x000e660000004800 */
[----:B------:R-:W-:Y:S01]  /*07b0*/  IMAD.IADD R8, R8, 0x1, R5 ;  /* 0x0000000108087824 */ /* 0x000fe200078e0205 */
[----:B------:R-:W2:Y:S04]  /*07c0*/  LDS R32, [R39.X4+0xc00] ;  /* 0x000c000027207984 */ /* 0x000ea80000004800 */
[----:B------:R-:W3:Y:S04]  /*07d0*/  LDS R35, [R39.X4] ;  /* 0x0000000027237984 */ /* 0x000ee80000004800 */
[----:B------:R-:W4:Y:S04]  /*07e0*/  LDS R26, [R39.X4+0x1000] ;  /* 0x00100000271a7984 */ /* 0x000f280000004800 */
[----:B------:R-:W5:Y:S04]  /*07f0*/  LDS R31, [R39.X4+0x1400] ;  /* 0x00140000271f7984 */ /* 0x000f680000004800 */
[----:B------:R-:W5:Y:S04]  /*0800*/  LDS R28, [R39.X4+0x2c00] ;  /* 0x002c0000271c7984 */ /* 0x000f680000004800 */
[----:B------:R-:W5:Y:S04]  /*0810*/  LDS R25, [R39.X4+0x3000] ;  /* 0x0030000027197984 */ /* 0x000f680000004800 */
[----:B------:R-:W5:Y:S04]  /*0820*/  LDS R27, [R39.X4+0x3400] ;  /* 0x00340000271b7984 */ /* 0x000f680000004800 */
[----:B------:R-:W5:Y:S04]  /*0830*/  LDS R22, [R39.X4+0x2800] ;  /* 0x0028000027167984 */ /* 0x000f680000004800 */
[----:B------:R-:W5:Y:S01]  /*0840*/  LDS R19, [R39.X4+0x4c00] ;  /* 0x004c000027137984 */ /* 0x000f620000004800 */
[----:B0-----:R-:W-:-:S03]  /*0850*/  FMUL.FTZ R40, R34, c[0x0][0x1b8] ;  /* 0x00006e0022287a20 */ /* 0x001fc60000410000 */
[----:B------:R-:W0:Y:S01]  /*0860*/  LDS R9, [R39.X4+0x4000] ;  /* 0x0040000027097984 */ /* 0x000e220000004800 */
[----:B-1----:R-:W-:-:S03]  /*0870*/  FMUL.FTZ R42, R33, c[0x0][0x1b8] ;  /* 0x00006e00212a7a20 */ /* 0x002fc60000410000 */
[----:B------:R-:W1:Y:S01]  /*0880*/  LDS R20, [R39.X4+0x4400] ;  /* 0x0044000027147984 */ /* 0x000e620000004800 */
[----:B--2---:R-:W-:-:S03]  /*0890*/  FMUL.FTZ R45, R32, c[0x0][0x1b8] ;  /* 0x00006e00202d7a20 */ /* 0x004fc60000410000 */
[----:B------:R-:W2:Y:S01]  /*08a0*/  LDS R12, [R39.X4+0x5000] ;  /* 0x00500000270c7984 */ /* 0x000ea20000004800 */
[----:B---3--:R-:W-:-:S03]  /*08b0*/  FMUL.FTZ R35, R35, c[0x0][0x1b8] ;  /* 0x00006e0023237a20 */ /* 0x008fc60000410000 */
[----:B------:R-:W3:Y:S01]  /*08c0*/  LDS R18, [R39.X4+0x5400] ;  /* 0x0054000027127984 */ /* 0x000ee20000004800 */
[----:B----4-:R-:W-:Y:S01]  /*08d0*/  FMUL.FTZ R26, R26, c[0x0][0x1b8] ;  /* 0x00006e001a1a7a20 */ /* 0x010fe20000410000 */
[----:B------:R-:W-:Y:S02]  /*08e0*/  F2FP.PACK_AB R35, R40, R35 ;  /* 0x000000232823723e */ /* 0x000fe400000000ff */
[----:B------:R-:W4:Y:S01]  /*08f0*/  LDS R24, [R39.X4+0x1800] ;  /* 0x0018000027187984 */ /* 0x000f220000004800 */
[----:B-----5:R-:W-:Y:S01]  /*0900*/  FMUL.FTZ R31, R31, c[0x0][0x1b8] ;  /* 0x00006e001f1f7a20 */ /* 0x020fe20000410000 */
[----:B------:R-:W-:Y:S02]  /*0910*/  F2FP.PACK_AB R40, R45, R42 ;  /* 0x0000002a2d28723e */ /* 0x000fe400000000ff */
[----:B------:R-:W5:Y:S01]  /*0920*/  LDS R30, [R39.X4+0x1c00] ;  /* 0x001c0000271e7984 */ /* 0x000f620000004800 */
[----:B------:R-:W-:-:S03]  /*0930*/  FMUL.FTZ R47, R28, c[0x0][0x1b8] ;  /* 0x00006e001c2f7a20 */ /* 0x000fc60000410000 */
[----:B------:R-:W5:Y:S01]  /*0940*/  LDS R23, [R39.X4+0x2000] ;  /* 0x0020000027177984 */ /* 0x000f620000004800 */
[----:B------:R-:W-:-:S03]  /*0950*/  FMUL.FTZ R28, R25, c[0x0][0x1b8] ;  /* 0x00006e00191c7a20 */ /* 0x000fc60000410000 */
[----:B------:R-:W5:Y:S01]  /*0960*/  LDS R29, [R39.X4+0x2400] ;  /* 0x00240000271d7984 */ /* 0x000f620000004800 */
[----:B------:R-:W-:-:S03]  /*0970*/  FMUL.FTZ R27, R27, c[0x0][0x1b8] ;  /* 0x00006e001b1b7a20 */ /* 0x000fc60000410000 */
[----:B------:R-:W5:Y:S01]  /*0980*/  LDS R14, [R39.X4+0x3800] ;  /* 0x00380000270e7984 */ /* 0x000f620000004800 */
[----:B------:R-:W-:Y:S01]  /*0990*/  FMUL.FTZ R42, R22, c[0x0][0x1b8] ;  /* 0x00006e00162a7a20 */ /* 0x000fe20000410000 */
[----:B------:R-:W-:Y:S02]  /*09a0*/  F2FP.PACK_AB R22, R31, R26 ;  /* 0x0000001a1f16723e */ /* 0x000fe400000000ff */
[----:B------:R-:W5:Y:S01]  /*09b0*/  LDS R21, [R39.X4+0x3c00] ;  /* 0x003c000027157984 */ /* 0x000f620000004800 */
[----:B------:R-:W-:Y:S01]  /*09c0*/  F2FP.PACK_AB R26, R27, R28 ;  /* 0x0000001c1b1a723e */ /* 0x000fe200000000ff */
[----:B------:R-:W-:Y:S01]  /*09d0*/  FMUL.FTZ R28, R19, c[0x0][0x1b8] ;  /* 0x00006e00131c7a20 */ /* 0x000fe20000410000 */
[----:B------:R-:W-:Y:S01]  /*09e0*/  F2FP.PACK_AB R25, R47, R42 ;  /* 0x0000002a2f19723e */ /* 0x000fe200000000ff */
[----:B------:R-:W5:Y:S01]  /*09f0*/  LDS R13, [R39.X4+0x4800] ;  /* 0x00480000270d7984 */ /* 0x000f620000004800 */
[----:B0-----:R-:W-:-:S03]  /*0a00*/  FMUL.FTZ R9, R9, c[0x0][0x1b8] ;  /* 0x00006e0009097a20 */ /* 0x001fc60000410000 */
[----:B------:R-:W0:Y:S01]  /*0a10*/  LDS R11, [R39.X4+0x5800] ;  /* 0x00580000270b7984 */ /* 0x000e220000004800 */
[----:B-1----:R-:W-:-:S03]  /*0a20*/  FMUL.FTZ R20, R20, c[0x0][0x1b8] ;  /* 0x00006e0014147a20 */ /* 0x002fc60000410000 */
[----:B------:R-:W1:Y:S01]  /*0a30*/  LDS R17, [R39.X4+0x5c00] ;  /* 0x005c000027117984 */ /* 0x000e620000004800 */
[----:B--2---:R-:W-:Y:S01]  /*0a40*/  FMUL.FTZ R12, R12, c[0x0][0x1b8] ;  /* 0x00006e000c0c7a20 */ /* 0x004fe20000410000 */
[----:B------:R-:W-:Y:S02]  /*0a50*/  F2FP.PACK_AB R20, R20, R9 ;  /* 0x000000091414723e */ /* 0x000fe400000000ff */
[----:B------:R-:W2:Y:S01]  /*0a60*/  LDS R5, [R39.X4+0x6000] ;  /* 0x0060000027057984 */ /* 0x000ea20000004800 */
[----:B---3--:R-:W-:-:S03]  /*0a70*/  FMUL.FTZ R19, R18, c[0x0][0x1b8] ;  /* 0x00006e0012137a20 */ /* 0x008fc60000410000 */
[----:B------:R-:W3:Y:S01]  /*0a80*/  LDS R16, [R39.X4+0x6400] ;  /* 0x0064000027107984 */ /* 0x000ee20000004800 */
[----:B----4-:R-:W-:Y:S01]  /*0a90*/  FMUL.FTZ R24, R24, c[0x0][0x1b8] ;  /* 0x00006e0018187a20 */ /* 0x010fe20000410000 */
[----:B------:R-:W-:Y:S02]  /*0aa0*/  F2FP.PACK_AB R19, R19, R12 ;  /* 0x0000000c1313723e */ /* 0x000fe400000000ff */
[----:B------:R-:W4:Y:S01]  /*0ab0*/  LDS R7, [R39.X4+0x6800] ;  /* 0x0068000027077984 */ /* 0x000f220000004800 */
[----:B-----5:R-:W-:-:S03]  /*0ac0*/  FMUL.FTZ R45, R30, c[0x0][0x1b8] ;  /* 0x00006e001e2d7a20 */ /* 0x020fc60000410000 */
[----:B------:R-:W5:Y:S01]  /*0ad0*/  LDS R15, [R39.X4+0x6c00] ;  /* 0x006c0000270f7984 */ /* 0x000f620000004800 */
[----:B------:R-:W-:Y:S01]  /*0ae0*/  FMUL.FTZ R30, R23, c[0x0][0x1b8] ;  /* 0x00006e00171e7a20 */ /* 0x000fe20000410000 */
[----:B------:R-:W-:Y:S02]  /*0af0*/  F2FP.PACK_AB R23, R45, R24 ;  /* 0x000000182d17723e */ /* 0x000fe400000000ff */
[----:B------:R-:W5:Y:S01]  /*0b00*/  LDS R10, [R39.X4+0x7000] ;  /* 0x00700000270a7984 */ /* 0x000f620000004800 */
[----:B------:R-:W-:-:S03]  /*0b10*/  FMUL.FTZ R29, R29, c[0x0][0x1b8] ;  /* 0x00006e001d1d7a20 */ /* 0x000fc60000410000 */
[----:B------:R-:W5:Y:S01]  /*0b20*/  LDS R33, [R39.X4+0x7400] ;  /* 0x0074000027217984 */ /* 0x000f620000004800 */
[----:B------:R-:W-:Y:S01]  /*0b30*/  FMUL.FTZ R14, R14, c[0x0][0x1b8] ;  /* 0x00006e000e0e7a20 */ /* 0x000fe20000410000 */
[----:B------:R-:W-:Y:S02]  /*0b40*/  F2FP.PACK_AB R24, R29, R30 ;  /* 0x0000001e1d18723e */ /* 0x000fe400000000ff */
[----:B------:R-:W5:Y:S01]  /*0b50*/  LDS R32, [R39.X4+0x7800] ;  /* 0x0078000027207984 */ /* 0x000f620000004800 */
[----:B------:R-:W-:-:S03]  /*0b60*/  FMUL.FTZ R21, R21, c[0x0][0x1b8] ;  /* 0x00006e0015157a20 */ /* 0x000fc60000410000 */
[----:B------:R-:W5:Y:S01]  /*0b70*/  LDS R34, [R39.X4+0x7c00] ;  /* 0x007c000027227984 */ /* 0x000f620000004800 */
[----:B------:R-:W-:Y:S01]  /*0b80*/  FMUL.FTZ R13, R13, c[0x0][0x1b8] ;  /* 0x00006e000d0d7a20 */ /* 0x000fe20000410000 */
[----:B------:R-:W-:Y:S01]  /*0b90*/  F2FP.PACK_AB R14, R21, R14 ;  /* 0x0000000e150e723e */ /* 0x000fe200000000ff */
[----:B0-----:R-:W-:-:S03]  /*0ba0*/  FMUL.FTZ R11, R11, c[0x0][0x1b8] ;  /* 0x00006e000b0b7a20 */ /* 0x001fc60000410000 */
[----:B------:R-:W-:Y:S01]  /*0bb0*/  F2FP.PACK_AB R13, R28, R13 ;  /* 0x0000000d1c0d723e */ /* 0x000fe200000000ff */
[----:B-1----:R-:W-:Y:S02]  /*0bc0*/  FMUL.FTZ R18, R17, c[0x0][0x1b8] ;  /* 0x00006e0011127a20 */ /* 0x002fe40000410000 */
[----:B------:R-:W-:Y:S02]  /*0bd0*/  IMAD R17, R2, c[0x0][0x1b0], RZ ;  /* 0x00006c0002117a24 */ /* 0x000fe400078e02ff */
[----:B--2---:R-:W-:Y:S01]  /*0be0*/  FMUL.FTZ R5, R5, c[0x0][0x1b8] ;  /* 0x00006e0005057a20 */ /* 0x004fe20000410000 */
[----:B------:R-:W-:Y:S01]  /*0bf0*/  F2FP.PACK_AB R18, R18, R11 ;  /* 0x0000000b1212723e */ /* 0x000fe200000000ff */
[----:B------:R-:W-:Y:S02]  /*0c00*/  IMAD R17, R36, c[0x0][0x1b4], R17 ;  /* 0x00006d0024117a24 */ /* 0x000fe400078e0211 */
[----:B---3--:R-:W-:Y:S02]  /*0c10*/  FMUL.FTZ R16, R16, c[0x0][0x1b8] ;  /* 0x00006e0010107a20 */ /* 0x008fe40000410000 */
[----:B----4-:R-:W-:-:S03]  /*0c20*/  FMUL.FTZ R7, R7, c[0x0][0x1b8] ;  /* 0x00006e0007077a20 */ /* 0x010fc60000410000 */
[----:B------:R-:W-:Y:S02]  /*0c30*/  F2FP.PACK_AB R5, R16, R5 ;  /* 0x000000051005723e */ /* 0x000fe400000000ff */
[----:B------:R-:W-:Y:S01]  /*0c40*/  IADD3 R16, R43, 0x10, RZ ;  /* 0x000000102b107810 */ /* 0x000fe20007ffe0ff */
[----:B-----5:R-:W-:Y:S01]  /*0c50*/  FMUL.FTZ R12, R15, c[0x0][0x1b8] ;  /* 0x00006e000f0c7a20 */ /* 0x020fe20000410000 */
[----:B------:R-:W-:Y:S02]  /*0c60*/  SHF.L.U32 R15, R8, 0x1, RZ ;  /* 0x00000001080f7819 */ /* 0x000fe400000006ff */
[----:B------:R-:W-:Y:S01]  /*0c70*/  ISETP.GE.OR P3, PT, R16, R41, P0 ;  /* 0x000000291000720c */ /* 0x000fe20000766670 */
[----:B------:R-:W-:Y:S01]  /*0c80*/  FMUL.FTZ R10, R10, c[0x0][0x1b8] ;  /* 0x00006e000a0a7a20 */ /* 0x000fe20000410000 */
[----:B------:R-:W-:Y:S01]  /*0c90*/  F2FP.PACK_AB R12, R12, R7 ;  /* 0x000000070c0c723e */ /* 0x000fe200000000ff */
[----:B------:R-:W-:Y:S01]  /*0ca0*/  STS [R15+0x8000], R35 ;  /* 0x008000230f007388 */ /* 0x000fe20000000800 */
[----:B------:R-:W-:-:S02]  /*0cb0*/  IMAD.SHL.U32 R7, R6, 0x2, RZ ;  /* 0x0000000206077824 */ /* 0x000fc400078e00ff */
[----:B------:R-:W-:Y:S01]  /*0cc0*/  FMUL.FTZ R33, R33, c[0x0][0x1b8] ;  /* 0x00006e0021217a20 */ /* 0x000fe20000410000 */
[----:B------:R-:W-:Y:S01]  /*0cd0*/  STS [R15+0x8100], R40 ;  /* 0x008100280f007388 */ /* 0x000fe20000000800 */
[----:B------:R-:W-:-:S03]  /*0ce0*/  FMUL.FTZ R32, R32, c[0x0][0x1b8] ;  /* 0x00006e0020207a20 */ /* 0x000fc60000410000 */
[----:B------:R-:W-:Y:S01]  /*0cf0*/  F2FP.PACK_AB R33, R33, R10 ;  /* 0x0000000a2121723e */ /* 0x000fe200000000ff */
[----:B------:R-:W-:Y:S01]  /*0d00*/  STS [R15+0x9000], R24 ;  /* 0x009000180f007388 */ /* 0x000fe20000000800 */
[----:B------:R-:W-:-:S03]  /*0d10*/  FMUL.FTZ R9, R34, c[0x0][0x1b8] ;  /* 0x00006e0022097a20 */ /* 0x000fc60000410000 */
[----:B------:R-:W-:Y:S02]  /*0d20*/  STS [R15+0x9100], R25 ;  /* 0x009100190f007388 */ /* 0x000fe40000000800 */
[----:B------:R-:W-:Y:S02]  /*0d30*/  F2FP.PACK_AB R32, R9, R32 ;  /* 0x000000200920723e */ /* 0x000fe400000000ff */
        /* <DEDUP_REMOVED lines=8> */
[----:B0-----:R-:W-:-:S03]  /*0dc0*/  IADD3 R13, R43, 0x8, RZ ;  /* 0x000000082b0d7810 */ /* 0x001fc60007ffe0ff */
[----:B------:R-:W-:Y:S01]  /*0dd0*/  STS [R15+0xa200], R19 ;  /* 0x00a200130f007388 */ /* 0x000fe20000000800 */
[----:B-1----:R-:W-:-:S03]  /*0de0*/  SHF.R.S32.HI R5, RZ, 0x1f, R4 ;  /* 0x0000001fff057819 */ /* 0x002fc60000011404 */
[----:B------:R-:W-:Y:S01]  /*0df0*/  STS [R15+0xa300], R18 ;  /* 0x00a300120f007388 */ /* 0x000fe20000000800 */
[----:B------:R-:W-:Y:S02]  /*0e00*/  ISETP.GE.OR P2, PT, R13, R41, P0 ;  /* 0x000000290d00720c */ /* 0x000fe40000746670 */
[----:B--2---:R-:W-:Y:S01]  /*0e10*/  CS2R R12, SRZ ;  /* 0x00000000000c7805 */ /* 0x004fe2000001ff00 */
[----:B------:R-:W-:Y:S01]  /*0e20*/  STS [R15+0xb200], R33 ;  /* 0x00b200210f007388 */ /* 0x000fe20000000800 */
[--C-:B------:R-:W-:Y:S01]  /*0e30*/  @P1 SHF.R.S32.HI R13, RZ, 0x1f, R38.reuse ;  /* 0x0000001fff0d1819 */ /* 0x100fe20000011426 */
[----:B------:R-:W-:Y:S02]  /*0e40*/  @P1 IMAD.MOV.U32 R12, RZ, RZ, R38 ;  /* 0x000000ffff0c1224 */ /* 0x000fe400078e0026 */
[----:B------:R0:W-:Y:S04]  /*0e50*/  STS [R15+0xb300], R32 ;  /* 0x00b300200f007388 */ /* 0x0001e80000000800 */
[----:B------:R-:W-:Y:S01]  /*0e60*/  BAR.SYNC.DEFER_BLOCKING 0x0 ;  /* 0x0000000000007b1d */ /* 0x000fe20000010000 */
[----:B0-----:R-:W-:Y:S01]  /*0e70*/  IMAD.WIDE.U32 R14, R0, c[0x0][0x1a8], R4 ;  /* 0x00006a00000e7a25 */ /* 0x001fe200078e0004 */
[----:B------:R-:W-:-:S02]  /*0e80*/  IADD3 R0, R43, 0x18, RZ ;  /* 0x000000182b007810 */ /* 0x000fc40007ffe0ff */
[----:B------:R-:W-:Y:S01]  /*0e90*/  IADD3 R4, P4, R43, R12, RZ ;  /* 0x0000000c2b047210 */ /* 0x000fe20007f9e0ff */
[----:B------:R-:W-:Y:S01]  /*0ea0*/  IMAD.IADD R15, R15, 0x1, R37 ;  /* 0x000000010f0f7824 */ /* 0x000fe200078e0225 */
[-C--:B------:R-:W-:Y:S02]  /*0eb0*/  ISETP.GE.OR P1, PT, R0, R41.reuse, P0 ;  /* 0x000000290000720c */ /* 0x080fe40000726670 */
[C---:B------:R-:W-:Y:S01]  /*0ec0*/  ISETP.GE.OR P0, PT, R43.reuse, R41, P0 ;  /* 0x000000292b00720c */ /* 0x040fe20000706670 */
[----:B------:R-:W-:Y:S01]  /*0ed0*/  IMAD.WIDE.U32 R36, R36, c[0x0][0x1b0], R14 ;  /* 0x00006c0024247a25 */ /* 0x000fe200078e000e */
[----:B------:R-:W-:Y:S02]  /*0ee0*/  LEA.HI.X.SX32 R5, R43, R13, 0x1, P4 ;  /* 0x0000000d2b057211 */ /* 0x000fe400020f0eff */
[----:B------:R-:W-:-:S03]  /*0ef0*/  LEA R12, R6, 0x8000, 0x1 ;  /* 0x00008000060c7811 */ /* 0x000fc600078e08ff */
[----:B------:R-:W-:Y:S01]  /*0f00*/  IMAD.WIDE R2, R3, 0x20, R4 ;  /* 0x0000002003027825 */ /* 0x000fe200078e0204 */
[----:B------:R0:W1:Y:S03]  /*0f10*/  LDS.128 R8, [R7+0x8300] ;  /* 0x0083000007087984 */ /* 0x0000660000000c00 */
[----:B------:R-:W-:Y:S02]  /*0f20*/  IMAD.IADD R5, R37, 0x1, R17 ;  /* 0x0000000125057824 */ /* 0x000fe400078e0211 */
[----:B------:R-:W-:Y:S05]  /*0f30*/  @P0 BRA `(.L_x_519) ;  /* 0x0000009000000947 */ /* 0x000fea0003800000 */
[----:B------:R-:W2:Y:S01]  /*0f40*/  LDS.128 R12, [R12] ;  /* 0x000000000c0c7984 */ /* 0x000ea20000000c00 */
[----:B------:R-:W-:Y:S01]  /*0f50*/  MOV R4, R36 ;  /* 0x0000002400047202 */ /* 0x000fe20000000f00 */
[----:B------:R-:W-:-:S04]  /*0f60*/  IMAD R19, R3, c[0x0][0x1a0], RZ ;  /* 0x0000680003137a24 */ /* 0x000fc800078e02ff */
[----:B------:R-:W-:-:S04]  /*0f70*/  IMAD.WIDE.U32 R16, R2, c[0x0][0x1a0], R4 ;  /* 0x0000680002107a25 */ /* 0x000fc800078e0004 */
[----:B------:R-:W-:Y:S01]  /*0f80*/  IMAD R19, R2, c[0x0][0x1a4], R19 ;  /* 0x0000690002137a24 */ /* 0x000fe200078e0213 */
[----:B------:R-:W-:-:S03]  /*0f90*/  LEA R18, P0, R16, c[0x0][0x188], 0x1 ;  /* 0x0000620010127a11 */ /* 0x000fc600078008ff */
[----:B------:R-:W-:-:S05]  /*0fa0*/  IMAD.IADD R17, R17, 0x1, R19 ;  /* 0x0000000111117824 */ /* 0x000fca00078e0213 */
[----:B------:R-:W-:-:S05]  /*0fb0*/  LEA.HI.X R19, R16, c[0x0][0x18c], R17, 0x1, P0 ;  /* 0x0000630010137a11 */ /* 0x000fca00000f0c11 */
[----:B--2---:R2:W-:Y:S02]  /*0fc0*/  STG.E.128 [R18.64], R12 ;  /* 0x0000000c12007986 */ /* 0x0045e4000c101d04 */
.L_x_519:
[----:B------:R-:W-:Y:S05]  /*0fd0*/  BSYNC B0 ;  /* 0x0000000000007941 */ /* 0x000fea0003800000 */
.L_x_518:
[----:B--2---:R2:W3:Y:S01]  /*0fe0*/  LDS.128 R12, [R7+0x8100] ;  /* 0x00810000070c7984 */ /* 0x0044e20000000c00 */
[----:B------:R-:W-:Y:S01]  /*0ff0*/  BSSY B0, `(.L_x_520) ;  /* 0x000000d000007945 */ /* 0x000fe20003800000 */
[----:B------:R-:W-:Y:S05]  /*1000*/  @P2 BRA `(.L_x_521) ;  /* 0x000000b000002947 */ /* 0x000fea0003800000 */
[----:B------:R-:W-:Y:S01]  /*1010*/  IADD3 R19, P0, R2, 0x8, RZ ;  /* 0x0000000802137810 */ /* 0x000fe20007f1e0ff */
[----:B------:R-:W-:Y:S02]  /*1020*/  IMAD.MOV.U32 R16, RZ, RZ, R36 ;  /* 0x000000ffff107224 */ /* 0x000fe400078e0024 */
[----:B------:R-:W-:Y:S02]  /*1030*/  IMAD.MOV.U32 R17, RZ, RZ, R5 ;  /* 0x000000ffff117224 */ /* 0x000fe400078e0005 */
[----:B------:R-:W-:Y:S02]  /*1040*/  IMAD.X R0, RZ, RZ, R3, P0 ;  /* 0x000000ffff007224 */ /* 0x000fe400000e0603 */
[----:B------:R-:W-:-:S04]  /*1050*/  IMAD.WIDE.U32 R16, R19, c[0x0][0x1a0], R16 ;  /* 0x0000680013107a25 */ /* 0x000fc800078e0010 */
[----:B------:R-:W-:Y:S01]  /*1060*/  IMAD R0, R0, c[0x0][0x1a0], RZ ;  /* 0x0000680000007a24 */ /* 0x000fe200078e02ff */
[----:B------:R-:W-:-:S03]  /*1070*/  LEA R18, P0, R16, c[0x0][0x188], 0x1 ;  /* 0x0000620010127a11 */ /* 0x000fc600078008ff */
[----:B------:R-:W-:-:S05]  /*1080*/  IMAD R19, R19, c[0x0][0x1a4], R0 ;  /* 0x0000690013137a24 */ /* 0x000fca00078e0200 */
[----:B------:R-:W-:-:S04]  /*1090*/  IADD3 R17, R17, R19, RZ ;  /* 0x0000001311117210 */ /* 0x000fc80007ffe0ff */
[----:B------:R-:W-:-:S05]  /*10a0*/  LEA.HI.X R19, R16, c[0x0][0x18c], R17, 0x1, P0 ;  /* 0x0000630010137a11 */ /* 0x000fca00000f0c11 */
[----:B---3--:R3:W-:Y:S02]  /*10b0*/  STG.E.128 [R18.64], R12 ;  /* 0x0000000c12007986 */ /* 0x0087e4000c101d04 */
.L_x_521:
[----:B------:R-:W-:Y:S05]  /*10c0*/  BSYNC B0 ;  /* 0x0000000000007941 */ /* 0x000fea0003800000 */
.L_x_520:
[----:B---3--:R3:W4:Y:S01]  /*10d0*/  LDS.128 R12, [R7+0x8200] ;  /* 0x00820000070c7984 */ /* 0x0087220000000c00 */
[----:B------:R-:W-:Y:S01]  /*10e0*/  BSSY B0, `(.L_x_522) ;  /* 0x000000d000007945 */ /* 0x000fe20003800000 */
[----:B------:R-:W-:Y:S05]  /*10f0*/  @P3 BRA `(.L_x_523) ;  /* 0x000000b000003947 */ /* 0x000fea0003800000 */
[----:B------:R-:W-:Y:S01]  /*1100*/  IADD3 R17, P0, R2, 0x10, RZ ;  /* 0x0000001002117810 */ /* 0x000fe20007f1e0ff */
[----:B------:R-:W-:Y:S02]  /*1110*/  IMAD.MOV.U32 R6, RZ, RZ, R36 ;  /* 0x000000ffff067224 */ /* 0x000fe400078e0024 */
[----:B0-23--:R-:W-:Y:S02]  /*1120*/  IMAD.MOV.U32 R7, RZ, RZ, R5 ;  /* 0x000000ffff077224 */ /* 0x00dfe400078e0005 */
[----:B------:R-:W-:Y:S02]  /*1130*/  IMAD.X R0, RZ, RZ, R3, P0 ;  /* 0x000000ffff007224 */ /* 0x000fe400000e0603 */
[----:B------:R-:W-:-:S04]  /*1140*/  IMAD.WIDE.U32 R6, R17, c[0x0][0x1a0], R6 ;  /* 0x0000680011067a25 */ /* 0x000fc800078e0006 */
[----:B------:R-:W-:Y:S01]  /*1150*/  IMAD R0, R0, c[0x0][0x1a0], RZ ;  /* 0x0000680000007a24 */ /* 0x000fe200078e02ff */
[----:B------:R-:W-:-:S03]  /*1160*/  LEA R16, P0, R6, c[0x0][0x188], 0x1 ;  /* 0x0000620006107a11 */ /* 0x000fc600078008ff */
[----:B------:R-:W-:-:S04]  /*1170*/  IMAD R17, R17, c[0x0][0x1a4], R0 ;  /* 0x0000690011117a24 */ /* 0x000fc800078e0200 */
[----:B------:R-:W-:-:S05]  /*1180*/  IMAD.IADD R7, R7, 0x1, R17 ;  /* 0x0000000107077824 */ /* 0x000fca00078e0211 */
[----:B------:R-:W-:-:S05]  /*1190*/  LEA.HI.X R17, R6, c[0x0][0x18c], R7, 0x1, P0 ;  /* 0x0000630006117a11 */ /* 0x000fca00000f0c07 */
[----:B----4-:R0:W-:Y:S02]  /*11a0*/  STG.E.128 [R16.64], R12 ;  /* 0x0000000c10007986 */ /* 0x0101e4000c101d04 */
.L_x_523:
[----:B------:R-:W-:Y:S05]  /*11b0*/  BSYNC B0 ;  /* 0x0000000000007941 */ /* 0x000fea0003800000 */
.L_x_522:
[----:B------:R-:W-:Y:S05]  /*11c0*/  @P1 EXIT ;  /* 0x000000000000194d */ /* 0x000fea0003800000 */
[----:B0-23--:R-:W-:-:S04]  /*11d0*/  IADD3 R7, P0, R2, 0x18, RZ ;  /* 0x0000001802077810 */ /* 0x00dfc80007f1e0ff */
[----:B------:R-:W-:Y:S01]  /*11e0*/  IADD3.X R2, RZ, R3, RZ, P0, !PT ;  /* 0x00000003ff027210 */ /* 0x000fe200007fe4ff */
[----:B------:R-:W-:-:S04]  /*11f0*/  IMAD.MOV.U32 R3, RZ, RZ, R5 ;  /* 0x000000ffff037224 */ /* 0x000fc800078e0005 */
[----:B------:R-:W-:Y:S02]  /*1200*/  IMAD R0, R2, c[0x0][0x1a0], RZ ;  /* 0x0000680002007a24 */ /* 0x000fe400078e02ff */
[----:B------:R-:W-:-:S04]  /*1210*/  IMAD.MOV.U32 R2, RZ, RZ, R36 ;  /* 0x000000ffff027224 */ /* 0x000fc800078e0024 */
[----:B------:R-:W-:-:S04]  /*1220*/  IMAD.WIDE.U32 R2, R7, c[0x0][0x1a0], R2 ;  /* 0x0000680007027a25 */ /* 0x000fc800078e0002 */
[----:B------:R-:W-:Y:S01]  /*1230*/  IMAD R7, R7, c[0x0][0x1a4], R0 ;  /* 0x0000690007077a24 */ /* 0x000fe200078e0200 */
[----:B------:R-:W-:-:S03]  /*1240*/  LEA R4, P0, R2, c[0x0][0x188], 0x1 ;  /* 0x0000620002047a11 */ /* 0x000fc600078008ff */
[----:B------:R-:W-:-:S05]  /*1250*/  IMAD.IADD R3, R3, 0x1, R7 ;  /* 0x0000000103037824 */ /* 0x000fca00078e0207 */
[----:B------:R-:W-:-:S05]  /*1260*/  LEA.HI.X R5, R2, c[0x0][0x18c], R3, 0x1, P0 ;  /* 0x0000630002057a11 */ /* 0x000fca00000f0c03 */
[----:B-1----:R-:W-:Y:S01]  /*1270*/  STG.E.128 [R4.64], R8 ;  /* 0x0000000804007986 */ /* 0x002fe2000c101d04 */
[----:B------:R-:W-:Y:S05]  /*1280*/  EXIT ;  /* 0x000000000000794d */ /* 0x000fea0003800000 */
.L_x_524:
        /* <DEDUP_REMOVED lines=15> */
.L_x_1158:


//--------------------- .text._ZN7cutlass13device_kernelIN5flash19enable_sm80_to_sm89INS1_16FlashAttnBwdSm80INS1_25CollectiveMainloopBwdSm80ILi1ELi1EN4cute5tupleIJNS5_1CILi32EEENS7_ILi64EEENS7_ILi256EEEEEENS_6half_tEfNS_4arch4Sm80ELb1ELb0ELb0ELb1ELb0ELb0ELb0ELb0ELi2ELi2ELi2ELi1ELb1EEENS1_24CollectiveEpilogueBwdGQAISB_fSE_Li256ELb1ELb0EEENS1_25SingleTileBwdLPTSchedulerILb1ELi64ELb0EEEEEEEEEvNT_6ParamsE --------------------------
	.section	.text._ZN7cutlass13device_kernelIN5flash19enable_sm80_to_sm89INS1_16FlashAttnBwdSm80INS1_25CollectiveMainloopBwdSm80ILi1ELi1EN4cute5tupleIJNS5_1CILi32EEENS7_ILi64EEENS7_ILi256EEEEEENS_6half_tEfNS_4arch4Sm80ELb1ELb0ELb0ELb1ELb0ELb0ELb0ELb0ELi2ELi2ELi2ELi1ELb1EEENS1_24CollectiveEpilogueBwdGQAISB_fSE_Li256ELb1ELb0EEENS1_25SingleTileBwdLPTSchedulerILb1ELi64ELb0EEEEEEEEEvNT_6ParamsE,"ax",@progbits
	.sectioninfo	@"SHI_REGISTERS=255"
	.align	128
.text._ZN7cutlass13device_kernelIN5flash19enable_sm80_to_sm89INS1_16FlashAttnBwdSm80INS1_25CollectiveMainloopBwdSm80ILi1ELi1EN4cute5tupleIJNS5_1CILi32EEENS7_ILi64EEENS7_ILi256EEEEEENS_6half_tEfNS_4arch4Sm80ELb1ELb0ELb0ELb1ELb0ELb0ELb0ELb0ELi2ELi2ELi2ELi1ELb1EEENS1_24CollectiveEpilogueBwdGQAISB_fSE_Li256ELb1ELb0EEENS1_25SingleTileBwdLPTSchedulerILb1ELi64ELb0EEEEEEEEEvNT_6ParamsE:
        .type           _ZN7cutlass13device_kernelIN5flash19enable_sm80_to_sm89INS1_16FlashAttnBwdSm80INS1_25CollectiveMainloopBwdSm80ILi1ELi1EN4cute5tupleIJNS5_1CILi32EEENS7_ILi64EEENS7_ILi256EEEEEENS_6half_tEfNS_4arch4Sm80ELb1ELb0ELb0ELb1ELb0ELb0ELb0ELb0ELi2ELi2ELi2ELi1ELb1EEENS1_24CollectiveEpilogueBwdGQAISB_fSE_Li256ELb1ELb0EEENS1_25SingleTileBwdLPTSchedulerILb1ELi64ELb0EEEEEEEEEvNT_6ParamsE,@function
        .size           _ZN7cutlass13device_kernelIN5flash19enable_sm80_to_sm89INS1_16FlashAttnBwdSm80INS1_25CollectiveMainloopBwdSm80ILi1ELi1EN4cute5tupleIJNS5_1CILi32EEENS7_ILi64EEENS7_ILi256EEEEEENS_6half_tEfNS_4arch4Sm80ELb1ELb0ELb0ELb1ELb0ELb0ELb0ELb0ELi2ELi2ELi2ELi1ELb1EEENS1_24CollectiveEpilogueBwdGQAISB_fSE_Li256ELb1ELb0EEENS1_25SingleTileBwdLPTSchedulerILb1ELi64ELb0EEEEEEEEEvNT_6ParamsE,(.L_x_1159 - _ZN7cutlass13device_kernelIN5flash19enable_sm80_to_sm89INS1_16FlashAttnBwdSm80INS1_25CollectiveMainloopBwdSm80ILi1ELi1EN4cute5tupleIJNS5_1CILi32EEENS7_ILi64EEENS7_ILi256EEEEEENS_6half_tEfNS_4arch4Sm80ELb1ELb0ELb0ELb1ELb0ELb0ELb0ELb0ELi2ELi2ELi2ELi1ELb1EEENS1_24CollectiveEpilogueBwdGQAISB_fSE_Li256ELb1ELb0EEENS1_25SingleTileBwdLPTSchedulerILb1ELi64ELb0EEEEEEEEEvNT_6ParamsE)
        .other          _ZN7cutlass13device_kernelIN5flash19enable_sm80_to_sm89INS1_16FlashAttnBwdSm80INS1_25CollectiveMainloopBwdSm80ILi1ELi1EN4cute5tupleIJNS5_1CILi32EEENS7_ILi64EEENS7_ILi256EEEEEENS_6half_tEfNS_4arch4Sm80ELb1ELb0ELb0ELb1ELb0ELb0ELb0ELb0ELi2ELi2ELi2ELi1ELb1EEENS1_24CollectiveEpilogueBwdGQAISB_fSE_Li256ELb1ELb0EEENS1_25SingleTileBwdLPTSchedulerILb1ELi64ELb0EEEEEEEEEvNT_6ParamsE,@"STO_CUDA_ENTRY STV_DEFAULT"
_ZN7cutlass13device_kernelIN5flash19enable_sm80_to_sm89INS1_16FlashAttnBwdSm80INS1_25CollectiveMainloopBwdSm80ILi1ELi1EN4cute5tupleIJNS5_1CILi32EEENS7_ILi64EEENS7_ILi256EEEEEENS_6half_tEfNS_4arch4Sm80ELb1ELb0ELb0ELb1ELb0ELb0ELb0ELb0ELi2ELi2ELi2ELi1ELb1EEENS1_24CollectiveEpilogueBwdGQAISB_fSE_Li256ELb1ELb0EEENS1_25SingleTileBwdLPTSchedulerILb1ELi64ELb0EEEEEEEEEvNT_6ParamsE:
        /* <DEDUP_REMOVED lines=31> */
.L_x_526:
        /* <DEDUP_REMOVED lines=8> */
.L_x_527:
        /* <DEDUP_REMOVED lines=8> */
[----:B------:R-:W-:Y:S02]  /*02f0*/  UMOV UR7, UR5 ;  /* 0x0000000500077c82 */ /* 0x000fe40008000000 */
        /* <DEDUP_REMOVED lines=12> */
.L_x_528:
        /* <DEDUP_REMOVED lines=14> */
.L_x_530:
[----:B------:R-:W-:Y:S02]  /*04a0*/  ULDC UR5, c[0x0][0x3dc] ;  /* 0x0000f70000057ab9 */ /* 0x000fe40000000800 */
.L_x_529:
[----:B------:R-:W-:-:S04]  /*04b0*/  UIADD3 UR5, UR5, 0x3f, URZ ;  /* 0x0000003f05057890 */ /* 0x000fc8000fffe03f */
[----:B------:R-:W-:-:S04]  /*04c0*/  USHF.R.S32.HI UR4, URZ, 0x1f, UR5 ;  /* 0x0000001f3f047899 */ /* 0x000fc80008011405 */
[----:B------:R-:W-:-:S04]  /*04d0*/  ULEA.HI UR4, UR4, UR5, URZ, 0x6 ;  /* 0x0000000504047291 */ /* 0x000fc8000f8f303f */
[----:B------:R-:W-:-:S04]  /*04e0*/  USHF.R.S32.HI UR4, URZ, 0x6, UR4 ;  /* 0x000000063f047899 */ /* 0x000fc80008011404 */
[----:B------:R-:W-:-:S04]  /*04f0*/  UISETP.GE.AND UP0, UPT, UR15, UR4, UPT ;  /* 0x000000040f00728c */ /* 0x000fc8000bf06270 */
[----:B------:R-:W-:-:S06]  /*0500*/  USEL UR7, UR7, 0xffffffff, !UP0 ;  /* 0xffffffff07077887 */ /* 0x000fcc000c000000 */
[----:B------:R-:W-:-:S05]  /*0510*/  MOV R0, UR7 ;  /* 0x0000000700007c02 */ /* 0x000fca0008000f00 */
[----:B------:R1:W-:Y:S01]  /*0520*/  STL [R1+0xb4], R0 ;  /* 0x0000b40001007387 */ /* 0x0003e20000100800 */
[----:B------:R-:W-:Y:S05]  /*0530*/  BRA `(.L_x_531) ;  /* 0x000004a000007947 */ /* 0x000fea0003800000 */
.L_x_525:
        /* <DEDUP_REMOVED lines=22> */
.L_x_532:
        /* <DEDUP_REMOVED lines=8> */
.L_x_533:
        /* <DEDUP_REMOVED lines=21> */
.L_x_534:
        /* <DEDUP_REMOVED lines=14> */
.L_x_536:
[----:B------:R-:W-:Y:S02]  /*0950*/  ULDC UR5, c[0x0][0x3dc] ;  /* 0x0000f70000057ab9 */ /* 0x000fe40000000800 */
.L_x_535:
[----:B------:R-:W-:-:S04]  /*0960*/  UIADD3 UR5, UR5, 0x3f, URZ ;  /* 0x0000003f05057890 */ /* 0x000fc8000fffe03f */
[----:B------:R-:W-:-:S04]  /*0970*/  USHF.R.S32.HI UR4, URZ, 0x1f, UR5 ;  /* 0x0000001f3f047899 */ /* 0x000fc80008011405 */
[----:B------:R-:W-:-:S04]  /*0980*/  ULEA.HI UR4, UR4, UR5, URZ, 0x6 ;  /* 0x0000000504047291 */ /* 0x000fc8000f8f303f */
[----:B------:R-:W-:-:S04]  /*0990*/  USHF.R.S32.HI UR4, URZ, 0x6, UR4 ;  /* 0x000000063f047899 */ /* 0x000fc80008011404 */
[----:B------:R-:W-:-:S04]  /*09a0*/  UISETP.GE.AND UP0, UPT, UR15, UR4, UPT ;  /* 0x000000040f00728c */ /* 0x000fc8000bf06270 */
[----:B------:R-:W-:-:S06]  /*09b0*/  USEL UR7, UR7, 0xffffffff, !UP0 ;  /* 0xffffffff07077887 */ /* 0x000fcc000c000000 */
[----:B------:R-:W-:-:S05]  /*09c0*/  MOV R0, UR7 ;  /* 0x0000000700007c02 */ /* 0x000fca0008000f00 */
[----:B------:R1:W-:Y:S02]  /*09d0*/  STL [R1+0xb4], R0 ;  /* 0x0000b40001007387 */ /* 0x0003e40000100800 */
.L_x_531:
[----:B------:R-:W2:Y:S02]  /*09e0*/  LDL R148, [R1+0xb4] ;  /* 0x0000b40001947983 */ /* 0x000ea40000100800 */
[----:B--2---:R-:W-:-:S13]  /*09f0*/  ISETP.GE.AND P0, PT, R148, RZ, PT ;  /* 0x000000ff9400720c */ /* 0x004fda0003f06270 */
[----:B------:R-:W-:Y:S05]  /*0a00*/  @!P0 EXIT ;  /* 0x000000000000894d */ /* 0x000fea0003800000 */
[----:B------:R-:W-:Y:S01]  /*0a10*/  ISETP.NE.U32.AND P0, PT, RZ, c[0x0][0x2d8], PT ;  /* 0x0000b600ff007a0c */ /* 0x000fe20003f05070 */
[----:B------:R-:W-:Y:S01]  /*0a20*/  IMAD.MOV.U32 R13, RZ, RZ, 0x4 ;  /* 0x00000004ff0d7424 */ /* 0x000fe200078e00ff */
[----:B------:R-:W-:Y:S02]  /*0a30*/  ISETP.NE.U32.AND P2, PT, RZ, c[0x0][0x2c8], PT ;  /* 0x0000b200ff007a0c */ /* 0x000fe40003f45070 */
[----:B------:R-:W-:Y:S01]  /*0a40*/  ISETP.NE.AND.EX P0, PT, RZ, c[0x0][0x2dc], PT, P0 ;  /* 0x0000b700ff007a0c */ /* 0x000fe20003f05300 */
[----:B------:R-:W-:Y:S01]  /*0a50*/  IMAD.WIDE R4, R148, R13, c[0x0][0x2c8] ;  /* 0x0000b20094047625 */ /* 0x000fe200078e020d */
        /* <DEDUP_REMOVED lines=30> */
.L_x_537:
[----:B------:R-:W-:-:S04]  /*0c40*/  ISETP.NE.U32.AND P0, PT, RZ, c[0x0][0x2e0], PT ;  /* 0x0000b800ff007a0c */ /* 0x000fc80003f05070 */
[----:B------:R-:W-:-:S13]  /*0c50*/  ISETP.NE.AND.EX P0, PT, RZ, c[0x0][0x2e4], PT, P0 ;  /* 0x0000b900ff007a0c */ /* 0x000fda0003f05300 */
[----:B------:R-:W-:Y:S05]  /*0c60*/  @!P0 BRA `(.L_x_538) ;  /* 0x0000004000008947 */ /* 0x000fea0003800000 */
[----:B------:R-:W-:-:S05]  /*0c70*/  IMAD.WIDE R2, R148, R13, c[0x0][0x2e0] ;  /* 0x0000b80094027625 */ /* 0x000fca00078e020d */
[----:B------:R-:W2:Y:S02]  /*0c80*/  LDG.E R0, [R2.64] ;  /* 0x0000001002007981 */ /* 0x000ea4000c1e1900 */
[----:B--2---:R1:W2:Y:S02]  /*0c90*/  R2UR UR12, R0 ;  /* 0x00000000000c73c2 */ /* 0x0042a400000e0000 */
[----:B-12---:R-:W-:Y:S05]  /*0ca0*/  BRA `(.L_x_539) ;  /* 0x0000006000007947 */ /* 0x006fea0003800000 */
.L_x_538:
[----:B------:R-:W-:Y:S05]  /*0cb0*/  @!P5 BRA `(.L_x_539) ;  /* 0x000000500000d947 */ /* 0x000fea0003800000 */
[----:B------:R1:W2:Y:S04]  /*0cc0*/  LDG.E R0, [R2.64] ;  /* 0x0000001002007981 */ /* 0x0002a8000c1e1900 */
[----:B-1----:R-:W3:Y:S01]  /*0cd0*/  LDG.E R2, [R2.64+0x4] ;  /* 0x0000041002027981 */ /* 0x002ee2000c1e1900 */
[----:B--2---:R-:W1:Y:S08]  /*0ce0*/  R2UR UR12, R0 ;  /* 0x00000000000c73c2 */ /* 0x004e7000000e0000 */
[----:B---3--:R-:W1:Y:S02]  /*0cf0*/  R2UR UR4, R2 ;  /* 0x00000000020473c2 */ /* 0x008e6400000e0000 */
[----:B-1----:R-:W-:-:S06]  /*0d00*/  UIADD3 UR12, -UR12, UR4, URZ ;  /* 0x000000040c0c7290 */ /* 0x002fcc000fffe13f */
.L_x_539:
        /* <DEDUP_REMOVED lines=81> */
[----:B------:R-:W-:Y:S01]  /*1220*/  SHF.R.S32.HI R37, RZ, 0x1f, R149 ;  /* 0x0000001fff257819 */ /* 0x000fe20000011495 */
[----:B------:R-:W-:Y:S01]  /*1230*/  IMAD.SHL.U32 R5, R149, 0x4, RZ ;  /* 0x0000000495057824 */ /* 0x000fe200078e00ff */
[----:B------:R-:W-:Y:S01]  /*1240*/  SHF.R.S32.HI R3, RZ, 0x1f, R12 ;  /* 0x0000001fff037819 */ /* 0x000fe2000001140c */
[----:B------:R-:W-:Y:S01]  /*1250*/  IMAD.SHL.U32 R0, R12, 0x100, RZ ;  /* 0x000001000c007824 */ /* 0x000fe200078e00ff */
[-C--:B------:R-:W-:Y:S01]  /*1260*/  LEA.HI R39, R37, R149.reuse, RZ, 0x3 ;  /* 0x0000009525277211 */ /* 0x080fe200078f18ff */
[----:B------:R-:W-:Y:S01]  /*1270*/  ULDC.64 UR4, c[0x0][0x248] ;  /* 0x0000920000047ab9 */ /* 0x000fe20000000a00 */
[----:B------:R-:W-:Y:S01]  /*1280*/  IADD3 R2, P3, R5, R12, RZ ;  /* 0x0000000c05027210 */ /* 0x000fe20007f7e0ff */
[----:B------:R-:W-:Y:S01]  /*1290*/  UISETP.NE.AND UP0, UPT, UR4, 0x1, UPT ;  /* 0x000000010400788c */ /* 0x000fe2000bf05270 */
[----:B------:R-:W-:Y:S01]  /*12a0*/  SHF.R.S32.HI R43, RZ, 0x3, R39 ;  /* 0x00000003ff2b7819 */ /* 0x000fe20000011427 */
[----:B------:R-:W-:Y:S01]  /*12b0*/  UIMAD.WIDE.U32 UR20, UR14, UR5, URZ ;  /* 0x000000050e1472a5 */ /* 0x000fe2000f8e003f */
[----:B------:R-:W-:Y:S01]  /*12c0*/  SHF.R.S32.HI R7, RZ, 0x1f, R149 ;  /* 0x0000001fff077819 */ /* 0x000fe20000011495 */
[----:B------:R-:W-:Y:S01]  /*12d0*/  ULDC UR4, c[0x0][0x250] ;  /* 0x0000940000047ab9 */ /* 0x000fe20000000800 */
[----:B------:R-:W-:Y:S01]  /*12e0*/  IADD3 R4, P1, R0, R149, RZ ;  /* 0x0000009500047210 */ /* 0x000fe20007f3e0ff */
[----:B------:R-:W-:Y:S01]  /*12f0*/  UMOV UR7, UR14 ;  /* 0x0000000e00077c82 */ /* 0x000fe20008000000 */
[----:B------:R-:W-:Y:S01]  /*1300*/  SHF.R.S32.HI R6, RZ, 0x1f, R43 ;  /* 0x0000001fff067819 */ /* 0x000fe2000001142b */
[----:B------:R-:W-:Y:S01]  /*1310*/  UIADD3 UR8, -UR9, UR12, URZ ;  /* 0x0000000c09087290 */ /* 0x000fe2000fffe13f */
[C---:B------:R-:W-:Y:S01]  /*1320*/  IADD3 R12, P4, R43.reuse, R8, RZ ;  /* 0x000000082b0c7210 */ /* 0x040fe20007f9e0ff */
[----:B------:R-:W-:Y:S01]  /*1330*/  USHF.R.S32.HI UR11, URZ, 0x1f, UR14 ;  /* 0x0000001f3f0b7899 */ /* 0x000fe2000801140e */
[----:B------:R-:W-:Y:S01]  /*1340*/  IADD3 R8, P0, R43, R10, RZ ;  /* 0x0000000a2b087210 */ /* 0x000fe20007f1e0ff */
[----:B------:R-:W-:Y:S01]  /*1350*/  @UP0 UMOV UR5, UR21 ;  /* 0x0000001500050c82 */ /* 0x000fe20008000000 */
[----:B------:R-:W-:Y:S01]  /*1360*/  LEA.HI.X.SX32 R3, R5, R3, 0x1, P3 ;  /* 0x0000000305037211 */ /* 0x000fe200018f0eff */
[----:B------:R-:W-:Y:S01]  /*1370*/  IMAD.X R19, R6, 0x1, R9, P4 ;  /* 0x0000000106137824 */ /* 0x000fe200020e0609 */
[----:B------:R-:W-:Y:S01]  /*1380*/  LEA.HI.X.SX32 R5, R0, R7, 0x1, P1 ;  /* 0x0000000700057211 */ /* 0x000fe200008f0eff */
[----:B------:R-:W-:Y:S01]  /*1390*/  IMAD.U32 R0, RZ, RZ, UR14 ;  /* 0x0000000eff007e24 */ /* 0x000fe2000f8e00ff */
[CC--:B------:R-:W-:Y:S01]  /*13a0*/  LEA.HI R41, R37.reuse, R149.reuse, RZ, 0x4 ;  /* 0x0000009525297211 */ /* 0x0c0fe200078f20ff */
[----:B------:R-:W-:Y:S01]  /*13b0*/  IMAD.X R9, R6, 0x1, R11, P0 ;  /* 0x0000000106097824 */ /* 0x000fe200000e060b */
[----:B------:R-:W-:Y:S01]  /*13c0*/  LEA.HI R28, R37, R149, RZ, 0x2 ;  /* 0x00000095251c7211 */ /* 0x000fe200078f10ff */
[----:B------:R-:W-:Y:S01]  /*13d0*/  IMAD.U32 R7, RZ, RZ, UR14 ;  /* 0x0000000eff077e24 */ /* 0x000fe2000f8e00ff */
[----:B------:R-:W-:Y:S01]  /*13e0*/  @UP0 USHF.R.U32.HI UR7, URZ, UR4, UR5 ;  /* 0x000000043f070299 */ /* 0x000fe20008011605 */
[----:B------:R-:W-:Y:S01]  /*13f0*/  IMAD.U32 R6, RZ, RZ, UR14 ;  /* 0x0000000eff067e24 */ /* 0x000fe2000f8e00ff */
[----:B------:R-:W-:Y:S01]  /*1400*/  SHF.R.S32.HI R26, RZ, 0x1f, R148 ;  /* 0x0000001fff1a7819 */ /* 0x000fe20000011494 */
[----:B------:R-:W-:Y:S01]  /*1410*/  IMAD.WIDE.U32 R34, R0, c[0x0][0x238], R4 ;  /* 0x00008e0000227a25 */ /* 0x000fe200078e0004 */
[----:B------:R-:W-:Y:S01]  /*1420*/  SHF.R.S32.HI R4, RZ, 0x4, R41 ;  /* 0x00000004ff047819 */ /* 0x000fe20000011429 */
[----:B------:R-:W-:Y:S01]  /*1430*/  USHF.R.S32.HI UR6, URZ, 0x1f, UR7 ;  /* 0x0000001f3f067899 */ /* 0x000fe20008011407 */
[----:B------:R-:W-:Y:S01]  /*1440*/  SHF.R.S32.HI R5, RZ, 0x2, R28 ;  /* 0x00000002ff057819 */ /* 0x000fe2000001141c */
[----:B------:R-:W-:Y:S01]  /*1450*/  IMAD.WIDE.U32 R30, R7, c[0x0][0x270], R2 ;  /* 0x00009c00071e7a25 */ /* 0x000fe200078e0002 */
[----:B------:R-:W-:Y:S01]  /*1460*/  SHF.R.S32.HI R0, RZ, 0x1f, R28 ;  /* 0x0000001fff007819 */ /* 0x000fe2000001141c */
[----:B------:R-:W-:Y:S01]  /*1470*/  ULDC.64 UR4, c[0x0][0x1e0] ;  /* 0x0000780000047ab9 */ /* 0x000fe20000000a00 */
[----:B------:R-:W-:Y:S01]  /*1480*/  SEL R16, R26, RZ, !P5 ;  /* 0x000000ff1a107207 */ /* 0x000fe20006800000 */
[----:B------:R-:W-:Y:S01]  /*1490*/  IMAD.WIDE.U32 R32, R6, c[0x0][0x288], R2 ;  /* 0x0000a20006207a25 */ /* 0x000fe200078e0002 */
[----:B------:R-:W-:Y:S01]  /*14a0*/  LEA.HI R2, R41, R4, RZ, 0x1 ;  /* 0x0000000429027211 */ /* 0x000fe200078f08ff */
[----:B------:R-:W-:Y:S01]  /*14b0*/  UIMAD UR4, UR6, UR4, URZ ;  /* 0x00000004060472a4 */ /* 0x000fe2000f8e023f */
[----:B------:R-:W-:Y:S01]  /*14c0*/  LEA.HI R0, R0, R5, RZ, 0x3 ;  /* 0x0000000500007211 */ /* 0x000fe200078f18ff */
[----:B------:R-:W-:Y:S01]  /*14d0*/  IMAD.U32 R10, RZ, RZ, UR15 ;  /* 0x0000000fff0a7e24 */ /* 0x000fe2000f8e00ff */
[----:B------:R-:W-:Y:S01]  /*14e0*/  LOP3.LUT R3, R39, 0xfffffff8, RZ, 0xc0, !PT ;  /* 0xfffffff827037812 */ /* 0x000fe200078ec0ff */
[----:B------:R-:W-:Y:S01]  /*14f0*/  UIMAD UR4, UR7, UR5, UR4 ;  /* 0x00000005070472a4 */ /* 0x000fe2000f8e0204 */
[----:B------:R-:W-:Y:S01]  /*1500*/  LOP3.LUT R2, R2, 0xfffffffe, RZ, 0xc0, !PT ;  /* 0xfffffffe02027812 */ /* 0x000fe200078ec0ff */
[----:B------:R-:W-:Y:S01]  /*1510*/  IMAD.WIDE R10, R10, 0x40, R8 ;  /* 0x000000400a0a7825 */ /* 0x000fe200078e0208 */
[----:B------:R-:W-:Y:S01]  /*1520*/  LOP3.LUT R0, R0, 0xfffffff8, RZ, 0xc0, !PT ;  /* 0xfffffff800007812 */ /* 0x000fe200078ec0ff */
[----:B------:R-:W-:Y:S01]  /*1530*/  CS2R R146, SRZ ;  /* 0x0000000000927805 */ /* 0x000fe2000001ff00 */
[----:B------:R-:W-:Y:S01]  /*1540*/  SEL R17, R148, RZ, !P5 ;  /* 0x000000ff94117207 */ /* 0x000fe20006800000 */
[----:B------:R-:W-:Y:S01]  /*1550*/  IMAD.IADD R22, R149, 0x1, -R3 ;  /* 0x0000000195167824 */ /* 0x000fe200078e0a03 */
[-C--:B------:R-:W-:Y:S01]  /*1560*/  LEA.HI R38, R37, R149.reuse, RZ, 0x5 ;  /* 0x0000009525267211 */ /* 0x080fe200078f28ff */
[----:B------:R-:W-:Y:S01]  /*1570*/  IMAD.IADD R27, R4, 0x1, -R2 ;  /* 0x00000001041b7824 */ /* 0x000fe200078e0a02 */
[----:B------:R-:W-:Y:S01]  /*1580*/  CS2R R144, SRZ ;  /* 0x0000000000907805 */ /* 0x000fe2000001ff00 */
[----:B------:R-:W-:Y:S01]  /*1590*/  IMAD.IADD R25, R5, 0x1, -R0 ;  /* 0x0000000105197824 */ /* 0x000fe200078e0a00 */
[----:B------:R-:W-:Y:S01]  /*15a0*/  LEA.HI R0, R37, R149, RZ, 0x6 ;  /* 0x0000009525007211 */ /* 0x000fe200078f30ff */
[----:B------:R-:W-:Y:S01]  /*15b0*/  IMAD.SHL.U32 R14, R22, 0x8, RZ ;  /* 0x00000008160e7824 */ /* 0x000fe200078e00ff */
[----:B------:R-:W-:Y:S01]  /*15c0*/  SHF.R.S32.HI R37, RZ, 0x5, R38 ;  /* 0x00000005ff257819 */ /* 0x000fe20000011426 */
[----:B------:R-:W-:Y:S01]  /*15d0*/  IMAD.SHL.U32 R2, R43, 0x40, RZ ;  /* 0x000000402b027824 */ /* 0x000fe200078e00ff */
[----:B------:R-:W-:Y:S01]  /*15e0*/  SHF.R.S32.HI R24, RZ, 0x6, R0 ;  /* 0x00000006ff187819 */ /* 0x000fe20000011400 */
[----:B------:R-:W-:Y:S01]  /*15f0*/  IMAD.U32 R5, RZ, RZ, UR7 ;  /* 0x00000007ff057e24 */ /* 0x000fe2000f8e00ff */
[--C-:B------:R-:W-:Y:S01]  /*1600*/  SHF.R.S32.HI R15, RZ, 0x1f, R14.reuse ;  /* 0x0000001fff0f7819 */ /* 0x100fe2000001140e */
[----:B------:R-:W-:Y:S01]  /*1610*/  IMAD R6, R16, c[0x0][0x1e8], RZ ;  /* 0x00007a0010067a24 */ /* 0x000fe200078e02ff */
[----:B------:R-:W-:Y:S01]  /*1620*/  LOP3.LUT R0, R2, 0x1c0, RZ, 0xc0, !PT ;  /* 0x000001c002007812 */ /* 0x000fe200078ec0ff */
[----:B------:R-:W-:Y:S01]  /*1630*/  IMAD.SHL.U32 R40, R24, 0x200, RZ ;  /* 0x0000020018287824 */ /* 0x000fe200078e00ff */
[----:B------:R-:W-:Y:S01]  /*1640*/  ISETP.GE.AND P5, PT, R14, c[0x0][0x1cc], PT ;  /* 0x000073000e007a0c */ /* 0x000fe20003fa6270 */
[--C-:B------:R-:W-:Y:S01]  /*1650*/  IMAD.WIDE.U32 R2, R5, c[0x0][0x1e0], R14.reuse ;  /* 0x0000780005027a25 */ /* 0x100fe200078e000e */
[----:B------:R-:W-:Y:S01]  /*1660*/  LOP3.LUT R4, R0, 0x38, R14, 0xf8, !PT ;  /* 0x0000003800047812 */ /* 0x000fe200078ef80e */
[----:B------:R-:W-:Y:S01]  /*1670*/  CS2R R142, SRZ ;  /* 0x00000000008e7805 */ /* 0x000fe2000001ff00 */
[----:B------:R-:W-:Y:S01]  /*1680*/  SHF.R.U32.HI R0, RZ, 0x3, R0 ;  /* 0x00000003ff007819 */ /* 0x000fe20000011600 */
[----:B------:R-:W-:Y:S01]  /*1690*/  IMAD.WIDE.U32 R8, R12, c[0x0][0x178], R14 ;  /* 0x00005e000c087a25 */ /* 0x000fe200078e000e */
[----:B------:R-:W-:Y:S01]  /*16a0*/  IADD3 R3, R3, UR4, RZ ;  /* 0x0000000403037c10 */ /* 0x000fe2000fffe0ff */
[----:B------:R-:W-:Y:S01]  /*16b0*/  ULDC.64 UR4, c[0x0][0x1b0] ;  /* 0x00006c0000047ab9 */ /* 0x000fe20000000a00 */
[----:B------:R-:W-:Y:S01]  /*16c0*/  LOP3.LUT R23, R40, R4, R0, 0xf6, !PT ;  /* 0x0000000428177212 */ /* 0x000fe200078ef600 */
[----:B------:R-:W-:Y:S01]  /*16d0*/  IMAD R0, R19, c[0x0][0x178], RZ ;  /* 0x00005e0013007a24 */ /* 0x000fe200078e02ff */
[----:B------:R-:W-:Y:S01]  /*16e0*/  UIMAD UR4, UR6, UR4, URZ ;  /* 0x00000004060472a4 */ /* 0x000fe2000f8e023f */
[----:B------:R-:W-:Y:S01]  /*16f0*/  IMAD.WIDE.U32 R4, R5, c[0x0][0x1b0], R14 ;  /* 0x00006c0005047a25 */ /* 0x000fe200078e000e */
[C---:B------:R-:W-:Y:S01]  /*1700*/  IADD3 R36, R14.reuse, 0x80, RZ ;  /* 0x000000800e247810 */ /* 0x040fe20007ffe0ff */
[----:B------:R-:W-:Y:S01]  /*1710*/  USHF.R.S32.HI UR6, URZ, 0x1f, UR18 ;  /* 0x0000001f3f067899 */ /* 0x000fe20008011412 */
[----:B------:R-:W-:Y:S01]  /*1720*/  IADD3 R29, R14, 0xc0, RZ ;  /* 0x000000c00e1d7810 */ /* 0x000fe20007ffe0ff */
[----:B------:R-:W-:Y:S01]  /*1730*/  IMAD R0, R12, c[0x0][0x17c], R0 ;  /* 0x00005f000c007a24 */ /* 0x000fe200078e0200 */
[----:B------:R-:W-:Y:S01]  /*1740*/  UIMAD UR4, UR7, UR5, UR4 ;  /* 0x00000005070472a4 */ /* 0x000fe2000f8e0204 */
[----:B------:R-:W-:Y:S01]  /*1750*/  IMAD R19, R19, c[0x0][0x208], RZ ;  /* 0x0000820013137a24 */ /* 0x000fe200078e02ff */
[----:B------:R-:W-:Y:S01]  /*1760*/  ISETP.GE.AND P3, PT, R36, c[0x0][0x1cc], PT ;  /* 0x0000730024007a0c */ /* 0x000fe20003f66270 */
[----:B------:R-:W-:Y:S01]  /*1770*/  IMAD R18, R17, c[0x0][0x1ec], R6 ;  /* 0x00007b0011127a24 */ /* 0x000fe200078e0206 */
[----:B------:R-:W-:Y:S01]  /*1780*/  CS2R R140, SRZ ;  /* 0x00000000008c7805 */ /* 0x000fe2000001ff00 */
[----:B------:R-:W-:Y:S01]  /*1790*/  IMAD.IADD R13, R9, 0x1, R0 ;  /* 0x00000001090d7824 */ /* 0x000fe200078e0200 */
[----:B------:R-:W-:Y:S01]  /*17a0*/  CS2R R138, SRZ ;  /* 0x00000000008a7805 */ /* 0x000fe2000001ff00 */
[----:B------:R-:W-:Y:S01]  /*17b0*/  IMAD.WIDE.U32 R6, R17, c[0x0][0x1e8], R2 ;  /* 0x00007a0011067a25 */ /* 0x000fe200078e0002 */
[----:B------:R-:W-:Y:S01]  /*17c0*/  IADD3 R3, R5, UR4, RZ ;  /* 0x0000000405037c10 */ /* 0x000fe2000fffe0ff */
[----:B------:R-:W-:Y:S01]  /*17d0*/  ULDC.64 UR4, c[0x0][0x180] ;  /* 0x0000600000047ab9 */ /* 0x000fe20000000a00 */
[----:B------:R-:W-:Y:S01]  /*17e0*/  CS2R R136, SRZ ;  /* 0x0000000000887805 */ /* 0x000fe2000001ff00 */
[----:B------:R-:W-:Y:S01]  /*17f0*/  IMAD R0, R11, c[0x0][0x1d8], RZ ;  /* 0x000076000b007a24 */ /* 0x000fe200078e02ff */
[----:B------:R-:W-:Y:S01]  /*1800*/  UIMAD UR4, UR11, UR4, URZ ;  /* 0x000000040b0472a4 */ /* 0x000fe2000f8e023f */
[C---:B------:R-:W-:Y:S01]  /*1810*/  IMAD R19, R12.reuse, c[0x0][0x20c], R19 ;  /* 0x000083000c137a24 */ /* 0x040fe200078e0213 */
[----:B------:R-:W-:Y:S01]  /*1820*/  CS2R R134, SRZ ;  /* 0x0000000000867805 */ /* 0x000fe2000001ff00 */
[----:B------:R-:W-:Y:S01]  /*1830*/  IMAD.WIDE.U32 R20, R12, c[0x0][0x208], R14 ;  /* 0x000082000c147a25 */ /* 0x000fe200078e000e */
[----:B------:R-:W-:Y:S01]  /*1840*/  UIMAD UR4, UR14, UR5, UR4 ;  /* 0x000000050e0472a4 */ /* 0x000fe2000f8e0204 */
[----:B------:R-:W-:Y:S01]  /*1850*/  CS2R R132, SRZ ;  /* 0x0000000000847805 */ /* 0x000fe2000001ff00 */
[----:B------:R-:W-:Y:S01]  /*1860*/  CS2R R130, SRZ ;  /* 0x0000000000827805 */ /* 0x000fe2000001ff00 */
[----:B------:R-:W-:Y:S01]  /*1870*/  IMAD.MOV.U32 R12, RZ, RZ, R8 ;  /* 0x000000ffff0c7224 */ /* 0x000fe200078e0008 */
[----:B------:R-:W-:Y:S01]  /*1880*/  CS2R R128, SRZ ;  /* 0x0000000000807805 */ /* 0x000fe2000001ff00 */
[----:B------:R-:W-:Y:S01]  /*1890*/  IMAD.MOV.U32 R2, RZ, RZ, R4 ;  /* 0x000000ffff027224 */ /* 0x000fe200078e0004 */
[----:B------:R-:W-:Y:S01]  /*18a0*/  CS2R R126, SRZ ;  /* 0x00000000007e7805 */ /* 0x000fe2000001ff00 */
[----:B------:R-:W-:Y:S01]  /*18b0*/  IMAD.IADD R5, R7, 0x1, R18 ;  /* 0x0000000107057824 */ /* 0x000fe200078e0212 */
[----:B------:R-:W-:Y:S01]  /*18c0*/  CS2R R124, SRZ ;  /* 0x00000000007c7805 */ /* 0x000fe2000001ff00 */
[----:B------:R-:W-:Y:S01]  /*18d0*/  IMAD.MOV.U32 R4, RZ, RZ, R6 ;  /* 0x000000ffff047224 */ /* 0x000fe200078e0006 */
[----:B------:R-:W-:Y:S01]  /*18e0*/  CS2R R122, SRZ ;  /* 0x00000000007a7805 */ /* 0x000fe2000001ff00 */
[----:B------:R-:W-:Y:S01]  /*18f0*/  IMAD R8, R10, c[0x0][0x1dc], R0 ;  /* 0x000077000a087a24 */ /* 0x000fe200078e0200 */
[----:B------:R-:W-:Y:S01]  /*1900*/  IADD3 R0, -R43, UR8, RZ ;  /* 0x000000082b007c10 */ /* 0x000fe2000fffe1ff */
[----:B------:R-:W-:Y:S01]  /*1910*/  IMAD R7, R16, c[0x0][0x1b8], RZ ;  /* 0x00006e0010077a24 */ /* 0x000fe200078e02ff */
[----:B------:R-:W-:Y:S01]  /*1920*/  IADD3 R16, R14, 0x40, RZ ;  /* 0x000000400e107810 */ /* 0x000fe20007ffe0ff */
[----:B------:R-:W-:Y:S01]  /*1930*/  IMAD.WIDE.U32 R4, R10, c[0x0][0x1d8], R4 ;  /* 0x000076000a047a25 */ /* 0x000fe200078e0004 */
[----:B------:R-:W-:Y:S01]  /*1940*/  ISETP.LT.OR P1, PT, R0, 0x1, P5 ;  /* 0x000000010000780c */ /* 0x000fe20002f21670 */
[----:B------:R-:W-:Y:S01]  /*1950*/  CS2R R120, SRZ ;  /* 0x0000000000787805 */ /* 0x000fe2000001ff00 */
[----:B------:R-:W-:Y:S01]  /*1960*/  ISETP.GE.AND P4, PT, R16, c[0x0][0x1cc], PT ;  /* 0x0000730010007a0c */ /* 0x000fe20003f86270 */
[C---:B------:R-:W-:Y:S01]  /*1970*/  IMAD R9, R17.reuse, c[0x0][0x1bc], R7 ;  /* 0x00006f0011097a24 */ /* 0x040fe200078e0207 */
[----:B------:R-:W-:Y:S01]  /*1980*/  ISETP.LT.OR P5, PT, R0, 0x21, P5 ;  /* 0x000000210000780c */ /* 0x000fe20002fa1670 */
[----:B------:R-:W-:Y:S01]  /*1990*/  IMAD.WIDE.U32 R6, R17, c[0x0][0x1b8], R2 ;  /* 0x00006e0011067a25 */ /* 0x000fe200078e0002 */
[----:B------:R-:W-:Y:S01]  /*19a0*/  LEA R2, P0, R4, c[0x0][0x1c0], 0x1 ;  /* 0x0000700004027a11 */ /* 0x000fe200078008ff */
[----:B------:R-:W-:Y:S01]  /*19b0*/  CS2R R118, SRZ ;  /* 0x0000000000767805 */ /* 0x000fe2000001ff00 */
[C---:B------:R-:W-:Y:S01]  /*19c0*/  ISETP.LT.OR P6, PT, R0.reuse, 0x1, P4 ;  /* 0x000000010000780c */ /* 0x040fe200027c1670 */
[----:B------:R-:W-:Y:S01]  /*19d0*/  IMAD.IADD R3, R5, 0x1, R8 ;  /* 0x0000000105037824 */ /* 0x000fe200078e0208 */
[----:B------:R-:W-:Y:S01]  /*19e0*/  ISETP.LT.OR P4, PT, R0, 0x21, P4 ;  /* 0x000000210000780c */ /* 0x000fe20002781670 */
[----:B------:R-:W-:Y:S01]  /*19f0*/  IMAD.SHL.U32 R42, R23, 0x2, RZ ;  /* 0x00000002172a7824 */ /* 0x000fe200078e00ff */
[----:B------:R-:W-:Y:S01]  /*1a00*/  CS2R R116, SRZ ;  /* 0x0000000000747805 */ /* 0x000fe2000001ff00 */
[----:B------:R-:W-:Y:S01]  /*1a10*/  IMAD.MOV.U32 R17, RZ, RZ, c[0x0][0x1d8] ;  /* 0x00007600ff117624 */ /* 0x000fe200078e00ff */
[----:B------:R-:W-:Y:S01]  /*1a20*/  LEA.HI.X R3, R4, c[0x0][0x1c4], R3, 0x1, P0 ;  /* 0x0000710004037a11 */ /* 0x000fe200000f0c03 */
[----:B------:R-:W-:Y:S01]  /*1a30*/  IMAD.MOV.U32 R18, RZ, RZ, c[0x0][0x1dc] ;  /* 0x00007700ff127624 */ /* 0x000fe200078e00ff */
[C---:B------:R-:W-:Y:S01]  /*1a40*/  ISETP.LT.OR P0, PT, R0.reuse, 0x1, P3 ;  /* 0x000000010000780c */ /* 0x040fe20001f01670 */
[----:B------:R-:W-:Y:S01]  /*1a50*/  IMAD R5, R11, c[0x0][0x1a8], RZ ;  /* 0x00006a000b057a24 */ /* 0x000fe200078e02ff */
[----:B------:R-:W-:Y:S01]  /*1a60*/  ISETP.LT.OR P3, PT, R0, 0x21, P3 ;  /* 0x000000210000780c */ /* 0x000fe20001f61670 */
[----:B------:R-:W-:Y:S01]  /*1a70*/  @!PT LDS RZ, [RZ] ;  /* 0x00000000fffff984 */ /* 0x000fe20000000800 */
[----:B------:R-:W-:Y:S01]  /*1a80*/  @!PT LDS RZ, [RZ] ;  /* 0x00000000fffff984 */ /* 0x000fe20000000800 */
[----:B------:R-:W-:Y:S01]  /*1a90*/  @!PT LDS RZ, [RZ] ;  /* 0x00000000fffff984 */ /* 0x000fe20000000800 */
[----:B------:R1:W-:Y:S01]  /*1aa0*/  LDGSTS.E.BYPASS.LTC128B.128 [R42+0x8080], [R2.64], !P1 ;  /* 0x08080000022a7fae */ /* 0x0003e2000c901d50 */
[C---:B------:R-:W-:Y:S01]  /*1ab0*/  LEA R4, P1, R17.reuse, R2, 0x6 ;  /* 0x0000000211047211 */ /* 0x040fe200078230ff */
[C---:B------:R-:W-:Y:S01]  /*1ac0*/  IMAD R15, R10.reuse, c[0x0][0x1ac], R5 ;  /* 0x00006b000a0f7a24 */ /* 0x040fe200078e0205 */
[----:B------:R-:W-:Y:S01]  /*1ad0*/  CS2R R114, SRZ ;  /* 0x0000000000727805 */ /* 0x000fe2000001ff00 */
[----:B------:R1:W-:Y:S01]  /*1ae0*/  LDGSTS.E.BYPASS.LTC128B.128 [R42+0xa080], [R2.64+0x80], !P6 ;  /* 0x0a080080022a7fae */ /* 0x0003e2000f101d50 */
[----:B------:R-:W-:Y:S01]  /*1af0*/  LEA.HI.X R5, R17, R3, R18, 0x6, P1 ;  /* 0x0000000311057211 */ /* 0x000fe200008f3412 */
[----:B------:R-:W-:Y:S01]  /*1b00*/  IMAD.IADD R7, R7, 0x1, R9 ;  /* 0x0000000107077824 */ /* 0x000fe200078e0209 */
[----:B------:R-:W-:Y:S01]  /*1b10*/  ISETP.GE.AND P1, PT, R29, c[0x0][0x1cc], PT ;  /* 0x000073001d007a0c */ /* 0x000fe20003f26270 */
[----:B------:R-:W-:Y:S01]  /*1b20*/  IMAD.U32 R11, RZ, RZ, UR14 ;  /* 0x0000000eff0b7e24 */ /* 0x000fe2000f8e00ff */
[----:B------:R-:W-:Y:S01]  /*1b30*/  STL [R1+0x50], R42 ;  /* 0x0000502a01007387 */ /* 0x000fe20000100800 */
[----:B------:R-:W-:Y:S01]  /*1b40*/  IMAD.WIDE.U32 R8, R10, c[0x0][0x1a8], R6 ;  /* 0x00006a000a087a25 */ /* 0x000fe200078e0006 */
[C---:B------:R-:W-:Y:S01]  /*1b50*/  ISETP.LT.OR P6, PT, R0.reuse, 0x1, P1 ;  /* 0x000000010000780c */ /* 0x040fe20000fc1670 */
[----:B------:R-:W-:Y:S01]  /*1b60*/  CS2R R112, SRZ ;  /* 0x0000000000707805 */ /* 0x000fe2000001ff00 */
[----:B------:R1:W-:Y:S01]  /*1b70*/  LDGSTS.E.BYPASS.LTC128B.128 [R42+0xc080], [R2.64+0x100], !P0 ;  /* 0x0c080100022a7fae */ /* 0x0003e2000c101d50 */
[----:B------:R-:W-:Y:S01]  /*1b80*/  IMAD.SHL.U32 R7, R25, 0x40, RZ ;  /* 0x0000004019077824 */ /* 0x000fe200078e00ff */
[----:B------:R-:W-:Y:S01]  /*1b90*/  ISETP.LT.OR P1, PT, R0, 0x21, P1 ;  /* 0x000000210000780c */ /* 0x000fe20000f21670 */
[----:B------:R-:W-:Y:S01]  /*1ba0*/  IMAD.SHL.U32 R6, R24, 0x8, RZ ;  /* 0x0000000818067824 */ /* 0x000fe200078e00ff */
[----:B------:R-:W-:Y:S01]  /*1bb0*/  SEL R17, R148, RZ, !P2 ;  /* 0x000000ff94117207 */ /* 0x000fe20005000000 */
[----:B------:R-:W-:Y:S01]  /*1bc0*/  IMAD.IADD R9, R9, 0x1, R15 ;  /* 0x0000000109097824 */ /* 0x000fe200078e020f */
[----:B------:R-:W-:Y:S01]  /*1bd0*/  LOP3.LUT R7, R7, 0x1c0, RZ, 0xc0, !PT ;  /* 0x000001c007077812 */ /* 0x000fe200078ec0ff */
[----:B------:R-:W-:Y:S01]  /*1be0*/  IMAD.MOV.U32 R148, RZ, RZ, 0x20 ;  /* 0x00000020ff947424 */ /* 0x000fe200078e00ff */
[----:B------:R-:W-:Y:S01]  /*1bf0*/  LOP3.LUT R23, R6, 0x18, RZ, 0xc0, !PT ;  /* 0x0000001806177812 */ /* 0x000fe200078ec0ff */
[----:B------:R-:W-:Y:S01]  /*1c00*/  CS2R R110, SRZ ;  /* 0x00000000006e7805 */ /* 0x000fe2000001ff00 */
[----:B------:R-:W-:Y:S01]  /*1c10*/  SHF.R.U32.HI R10, RZ, 0x3, R7 ;  /* 0x00000003ff0a7819 */ /* 0x000fe20000011607 */
[----:B------:R1:W-:Y:S01]  /*1c20*/  LDGSTS.E.BYPASS.LTC128B.128 [R42+0xe080], [R2.64+0x180], !P6 ;  /* 0x0e080180022a7fae */ /* 0x0003e2000f101d50 */
[----:B------:R-:W-:Y:S01]  /*1c30*/  LEA R6, P0, R8, c[0x0][0x190], 0x1 ;  /* 0x0000640008067a11 */ /* 0x000fe200078008ff */
[----:B------:R-:W-:Y:S01]  /*1c40*/  CS2R R108, SRZ ;  /* 0x00000000006c7805 */ /* 0x000fe2000001ff00 */
[----:B------:R-:W-:Y:S01]  /*1c50*/  ISETP.GE.AND P6, PT, R14, c[0x0][0x19c], PT ;  /* 0x000067000e007a0c */ /* 0x000fe20003fc6270 */
[----:B------:R2:W-:Y:S01]  /*1c60*/  LDGSTS.E.BYPASS.LTC128B.128 [R42+0x9080], [R4.64], !P5 ;  /* 0x09080000042a7fae */ /* 0x0005e2000e901d50 */
[----:B------:R-:W-:Y:S01]  /*1c70*/  ISETP.GE.AND P5, PT, R16, c[0x0][0x19c], PT ;  /* 0x0000670010007a0c */ /* 0x000fe20003fa6270 */
[----:B------:R-:W-:Y:S01]  /*1c80*/  CS2R R106, SRZ ;  /* 0x00000000006a7805 */ /* 0x000fe2000001ff00 */
[----:B------:R-:W-:Y:S01]  /*1c90*/  LOP3.LUT R15, R10, R7, R23, 0x1e, !PT ;  /* 0x000000070a0f7212 */ /* 0x000fe200078e1e17 */
[----:B------:R2:W-:Y:S01]  /*1ca0*/  LDGSTS.E.BYPASS.LTC128B.128 [R42+0xb080], [R4.64+0x80], !P4 ;  /* 0x0b080080042a7fae */ /* 0x0005e2000e101d50 */
[----:B------:R-:W-:Y:S01]  /*1cb0*/  ISETP.GE.AND P4, PT, R36, c[0x0][0x19c], PT ;  /* 0x0000670024007a0c */ /* 0x000fe20003f86270 */
[----:B------:R-:W-:Y:S01]  /*1cc0*/  IMAD.WIDE.U32 R10, R11, c[0x0][0x180], R12 ;  /* 0x000060000b0a7a25 */ /* 0x000fe200078e000c */
[----:B------:R-:W-:Y:S01]  /*1cd0*/  LEA.HI.X R7, R8, c[0x0][0x194], R9, 0x1, P0 ;  /* 0x0000650008077a11 */ /* 0x000fe200000f0c09 */
[----:B------:R2:W-:Y:S01]  /*1ce0*/  LDGSTS.E.BYPASS.LTC128B.128 [R42+0xd080], [R4.64+0x100], !P3 ;  /* 0x0d080100042a7fae */ /* 0x0005e2000d901d50 */
[C---:B------:R-:W-:Y:S01]  /*1cf0*/  ISETP.LT.OR P0, PT, R0.reuse, 0x1, P5 ;  /* 0x000000010000780c */ /* 0x040fe20002f01670 */
[----:B------:R-:W-:Y:S01]  /*1d00*/  IMAD.MOV.U32 R8, RZ, RZ, R10 ;  /* 0x000000ffff087224 */ /* 0x000fe200078e000a */
[C---:B------:R-:W-:Y:S01]  /*1d10*/  ISETP.LT.OR P3, PT, R0.reuse, 0x1, P4 ;  /* 0x000000010000780c */ /* 0x040fe20002761670 */
[----:B------:R2:W-:Y:S01]  /*1d20*/  LDGSTS.E.BYPASS.LTC128B.128 [R42+0xf080], [R4.64+0x180], !P1 ;  /* 0x0f080180042a7fae */ /* 0x0005e2000c901d50 */
[C---:B------:R-:W-:Y:S01]  /*1d30*/  ISETP.LT.OR P1, PT, R0.reuse, 0x1, P6 ;  /* 0x000000010000780c */ /* 0x040fe20003721670 */
[----:B------:R-:W-:Y:S01]  /*1d40*/  IMAD.MOV.U32 R10, RZ, RZ, c[0x0][0x1ac] ;  /* 0x00006b00ff0a7624 */ /* 0x000fe200078e00ff */
[----:B------:R-:W-:Y:S01]  /*1d50*/  IADD3 R9, R11, UR4, RZ ;  /* 0x000000040b097c10 */ /* 0x000fe2000fffe0ff */
[----:B------:R-:W0:Y:S01]  /*1d60*/  LDGDEPBAR ;  /* 0x00000000000079af */ /* 0x000e220000000000 */
[C---:B------:R-:W-:Y:S01]  /*1d70*/  ISETP.LT.OR P6, PT, R0.reuse, 0x21, P6 ;  /* 0x000000210000780c */ /* 0x040fe200037c1670 */
[----:B------:R-:W-:Y:S01]  /*1d80*/  ULDC.64 UR4, c[0x0][0x210] ;  /* 0x0000840000047ab9 */ /* 0x000fe20000000a00 */
[C---:B------:R-:W-:Y:S01]  /*1d90*/  ISETP.LT.OR P5, PT, R0.reuse, 0x21, P5 ;  /* 0x000000210000780c */ /* 0x040fe20002fa1670 */
[----:B------:R-:W-:Y:S01]  /*1da0*/  UIMAD UR4, UR11, UR4, URZ ;  /* 0x000000040b0472a4 */ /* 0x000fe2000f8e023f */
[----:B------:R-:W-:Y:S01]  /*1db0*/  ISETP.LT.OR P4, PT, R0, 0x21, P4 ;  /* 0x000000210000780c */ /* 0x000fe20002781670 */
[----:B------:R-:W-:Y:S01]  /*1dc0*/  IMAD.SHL.U32 R12, R22, 0x40, RZ ;  /* 0x00000040160c7824 */ /* 0x000fe200078e00ff */
[----:B-1----:R-:W-:Y:S01]  /*1dd0*/  LEA.HI R3, R38, R37, RZ, 0x1 ;  /* 0x0000002526037211 */ /* 0x002fe200078f08ff */
[----:B------:R-:W-:Y:S01]  /*1de0*/  UIMAD UR5, UR14, UR5, UR4 ;  /* 0x000000050e0572a4 */ /* 0x000fe2000f8e0204 */
[----:B------:R-:W-:Y:S01]  /*1df0*/  LOP3.LUT R2, R28, 0x3ffffffc, RZ, 0xc0, !PT ;  /* 0x3ffffffc1c027812 */ /* 0x000fe200078ec0ff */
[----:B------:R1:W-:Y:S01]  /*1e00*/  LDGSTS.E.BYPASS.LTC128B.128 [R42+0x80], [R6.64], !P1 ;  /* 0x00080000062a7fae */ /* 0x0003e2000c901d50 */
[----:B------:R-:W-:Y:S01]  /*1e10*/  LOP3.LUT R3, R3, 0xfffffffe, RZ, 0xc0, !PT ;  /* 0xfffffffe03037812 */ /* 0x000fe200078ec0ff */
[----:B------:R-:W-:Y:S01]  /*1e20*/  IMAD.WIDE.U32 R46, R17, c[0x0][0x188], R8 ;  /* 0x00006200112e7a25 */ /* 0x000fe200078e0008 */
[----:B------:R-:W-:Y:S01]  /*1e30*/  LOP3.LUT P1, RZ, R25, 0x4, RZ, 0xc0, !PT ;  /* 0x0000000419ff7812 */ /* 0x000fe2000782c0ff */
[----:B------:R1:W-:Y:S01]  /*1e40*/  LDGSTS.E.BYPASS.LTC128B.128 [R42+0x2080], [R6.64+0x80], !P0 ;  /* 0x02080080062a7fae */ /* 0x0003e2000c101d50 */
[----:B------:R-:W-:Y:S01]  /*1e50*/  SEL R13, R26, RZ, !P2 ;  /* 0x000000ff1a0d7207 */ /* 0x000fe20005000000 */
[----:B------:R-:W-:Y:S01]  /*1e60*/  IMAD.IADD R18, R37, 0x1, -R3 ;  /* 0x0000000125127824 */ /* 0x000fe200078e0a03 */
[----:B------:R-:W-:Y:S01]  /*1e70*/  LOP3.LUT P2, RZ, R22, 0x4, RZ, 0xc0, !PT ;  /* 0x0000000416ff7812 */ /* 0x000fe2000784c0ff */
[----:B------:R-:W-:Y:S01]  /*1e80*/  IMAD.IADD R2, R149, 0x1, -R2 ;  /* 0x0000000195027824 */ /* 0x000fe200078e0a02 */
[----:B------:R1:W-:Y:S01]  /*1e90*/  LDGSTS.E.BYPASS.LTC128B.128 [R42+0x4080], [R6.64+0x100], !P3 ;  /* 0x04080100062a7fae */ /* 0x0003e2000d901d50 */
[----:B------:R-:W-:Y:S01]  /*1ea0*/  IMAD.SHL.U32 R28, R18, 0x400, RZ ;  /* 0x00000400121c7824 */ /* 0x000fe200078e00ff */
[----:B------:R-:W-:Y:S01]  /*1eb0*/  ISETP.GE.AND P3, PT, R29, c[0x0][0x19c], PT ;  /* 0x000067001d007a0c */ /* 0x000fe20003f66270 */
[----:B------:R-:W-:Y:S01]  /*1ec0*/  IMAD.IADD R3, R21, 0x1, R19 ;  /* 0x0000000115037824 */ /* 0x000fe200078e0213 */
[----:B------:R-:W-:Y:S01]  /*1ed0*/  CS2R R104, SRZ ;  /* 0x0000000000687805 */ /* 0x000fe2000001ff00 */
[----:B--2---:R-:W-:Y:S01]  /*1ee0*/  IMAD R4, R2, 0x2, R28 ;  /* 0x0000000202047824 */ /* 0x004fe200078e021c */
[----:B------:R-:W-:Y:S01]  /*1ef0*/  CS2R R102, SRZ ;  /* 0x0000000000667805 */ /* 0x000fe2000001ff00 */
[----:B------:R-:W-:Y:S01]  /*1f00*/  IMAD.U32 R5, RZ, RZ, UR14 ;  /* 0x0000000eff057e24 */ /* 0x000fe2000f8e00ff */
[----:B------:R-:W-:Y:S01]  /*1f10*/  CS2R R100, SRZ ;  /* 0x0000000000647805 */ /* 0x000fe2000001ff00 */
[----:B------:R-:W-:Y:S01]  /*1f20*/  IMAD.MOV.U32 R2, RZ, RZ, R20 ;  /* 0x000000ffff027224 */ /* 0x000fe200078e0014 */
[----:B------:R-:W-:Y:S01]  /*1f30*/  CS2R R98, SRZ ;  /* 0x0000000000627805 */ /* 0x000fe2000001ff00 */
[----:B------:R-:W-:Y:S01]  /*1f40*/  IMAD.IADD R11, R4, 0x1, R15 ;  /* 0x00000001040b7824 */ /* 0x000fe200078e020f */
[----:B------:R-:W-:Y:S01]  /*1f50*/  LOP3.LUT R15, R12, 0x1c0, RZ, 0xc0, !PT ;  /* 0x000001c00c0f7812 */ /* 0x000fe200078ec0ff */
[----:B------:R-:W-:Y:S01]  /*1f60*/  IMAD.WIDE.U32 R2, R5, c[0x0][0x210], R2 ;  /* 0x0000840005027a25 */ /* 0x000fe200078e0002 */
[----:B------:R-:W-:Y:S01]  /*1f70*/  CS2R R96, SRZ ;  /* 0x0000000000607805 */ /* 0x000fe2000001ff00 */
[----:B------:R-:W-:Y:S01]  /*1f80*/  CS2R R94, SRZ ;  /* 0x00000000005e7805 */ /* 0x000fe2000001ff00 */
[----:B------:R-:W-:Y:S01]  /*1f90*/  SHF.R.U32.HI R21, RZ, 0x3, R15 ;  /* 0x00000003ff157819 */ /* 0x000fe2000001160f */
[----:B------:R-:W-:Y:S01]  /*1fa0*/  IMAD.MOV.U32 R5, RZ, RZ, c[0x0][0x1a8] ;  /* 0x00006a00ff057624 */ /* 0x000fe200078e00ff */
[----:B------:R-:W-:Y:S01]  /*1fb0*/  IADD3 R3, R3, UR5, RZ ;  /* 0x0000000503037c10 */ /* 0x000fe2000fffe0ff */
[----:B------:R-:W-:Y:S01]  /*1fc0*/  IMAD.SHL.U32 R45, R11, 0x2, RZ ;  /* 0x000000020b2d7824 */ /* 0x000fe200078e00ff */
[----:B------:R-:W-:Y:S01]  /*1fd0*/  ULDC.64 UR4, c[0x0][0x178] ;  /* 0x00005e0000047ab9 */ /* 0x000fe20000000a00 */
[----:B------:R-:W-:Y:S01]  /*1fe0*/  IMAD R9, R27, 0x800, R40 ;  /* 0x000008001b097824 */ /* 0x000fe200078e0228 */
[----:B------:R-:W-:Y:S01]  /*1ff0*/  LEA R4, P0, R5, R6, 0x6 ;  /* 0x0000000605047211 */ /* 0x000fe200078030ff */
[----:B------:R-:W-:Y:S01]  /*2000*/  UIMAD UR19, UR6, UR4, URZ ;  /* 0x00000004061372a4 */ /* 0x000fe2000f8e023f */
[----:B------:R-:W-:Y:S01]  /*2010*/  IADD3 R11, R45, 0x141c0, RZ ;  /* 0x000141c02d0b7810 */ /* 0x000fe20007ffe0ff */
[----:B------:R-:W-:Y:S01]  /*2020*/  UIMAD.WIDE.U32 UR20, UR18, UR4, URZ ;  /* 0x00000004121472a5 */ /* 0x000fe2000f8e003f */
[----:B------:R-:W-:Y:S01]  /*2030*/  LEA.HI.X R5, R5, R7, R10, 0x6, P0 ;  /* 0x0000000705057211 */ /* 0x000fe200000f340a */
[----:B------:R-:W-:Y:S01]  /*2040*/  STL [R1+0x64], R45 ;  /* 0x0000642d01007387 */ /* 0x000fe20000100800 */
[C---:B------:R-:W-:Y:S01]  /*2050*/  ISETP.LT.OR P0, PT, R0.reuse, 0x1, P3 ;  /* 0x000000010000780c */ /* 0x040fe20001f01670 */
[----:B------:R-:W-:Y:S01]  /*2060*/  UIMAD UR19, UR18, UR5, UR19 ;  /* 0x00000005121372a4 */ /* 0x000fe2000f8e0213 */
[----:B------:R-:W-:Y:S01]  /*2070*/  ISETP.LT.OR P3, PT, R0, 0x21, P3 ;  /* 0x000000210000780c */ /* 0x000fe20001f61670 */
[----:B------:R-:W-:Y:S01]  /*2080*/  IMAD R20, R13, c[0x0][0x290], RZ ;  /* 0x0000a4000d147a24 */ /* 0x000fe200078e02ff */
[----:B------:R-:W-:Y:S01]  /*2090*/  IADD3 R10, R45, 0x14180, RZ ;  /* 0x000141802d0a7810 */ /* 0x000fe20007ffe0ff */
[----:B------:R-:W-:Y:S01]  /*20a0*/  UIADD3 UR19, UR21, UR19, URZ ;  /* 0x0000001315137290 */ /* 0x000fe2000fffe03f */
[----:B------:R-:W-:Y:S01]  /*20b0*/  CS2R R92, SRZ ;  /* 0x00000000005c7805 */ /* 0x000fe2000001ff00 */
[----:B------:R-:W-:Y:S01]  /*20c0*/  ULDC.64 UR4, c[0x0][0x208] ;  /* 0x0000820000047ab9 */ /* 0x000fe20000000a00 */
[----:B------:R-:W-:Y:S01]  /*20d0*/  @P1 IADD3 R11, R10, -0x40, RZ ;  /* 0xffffffc00a0b1810 */ /* 0x000fe20007ffe0ff */
[----:B------:R-:W-:Y:S01]  /*20e0*/  IMAD R10, R13, c[0x0][0x218], RZ ;  /* 0x000086000d0a7a24 */ /* 0x000fe200078e02ff */
[----:B------:R-:W-:Y:S01]  /*20f0*/  USHF.L.U32 UR7, UR4, 0x5, URZ ;  /* 0x0000000504077899 */ /* 0x000fe2000800063f */
[----:B------:R-:W-:Y:S01]  /*2100*/  LOP3.LUT P1, RZ, R22, 0x2, RZ, 0xc0, !PT ;  /* 0x0000000216ff7812 */ /* 0x000fe2000782c0ff */
[----:B------:R-:W-:Y:S01]  /*2110*/  CS2R R90, SRZ ;  /* 0x00000000005a7805 */ /* 0x000fe2000001ff00 */
[----:B------:R1:W-:Y:S01]  /*2120*/  LDGSTS.E.BYPASS.LTC128B.128 [R42+0x6080], [R6.64+0x180], !P0 ;  /* 0x06080180062a7fae */ /* 0x0003e2000c101d50 */
[----:B------:R-:W-:Y:S01]  /*2130*/  IMAD R12, R17, c[0x0][0x21c], R10 ;  /* 0x00008700110c7a24 */ /* 0x000fe200078e020a */
[----:B------:R-:W-:Y:S01]  /*2140*/  CS2R R88, SRZ ;  /* 0x0000000000587805 */ /* 0x000fe2000001ff00 */
[----:B------:R-:W-:Y:S01]  /*2150*/  IMAD.U32 R10, RZ, RZ, UR19 ;  /* 0x00000013ff0a7e24 */ /* 0x000fe2000f8e00ff */
[----:B------:R2:W-:Y:S01]  /*2160*/  LDGSTS.E.BYPASS.LTC128B.128 [R42+0x1080], [R4.64], !P6 ;  /* 0x01080000042a7fae */ /* 0x0005e2000f101d50 */
[----:B------:R-:W-:Y:S01]  /*2170*/  IMAD.U32 R0, RZ, RZ, UR7 ;  /* 0x00000007ff007e24 */ /* 0x000fe2000f8e00ff */
[----:B------:R-:W-:Y:S01]  /*2180*/  UMOV UR19, 0x5 ;  /* 0x0000000500137882 */ /* 0x000fe20000000000 */
[----:B------:R-:W-:Y:S01]  /*2190*/  CS2R R86, SRZ ;  /* 0x0000000000567805 */ /* 0x000fe2000001ff00 */
[----:B------:R2:W-:Y:S01]  /*21a0*/  LDGSTS.E.BYPASS.LTC128B.128 [R42+0x3080], [R4.64+0x80], !P5 ;  /* 0x03080080042a7fae */ /* 0x0005e2000e901d50 */
[----:B------:R-:W-:Y:S01]  /*21b0*/  USHF.L.U64.HI UR4, UR4, UR19, UR5 ;  /* 0x0000001304047299 */ /* 0x000fe20008010205 */
[----:B------:R-:W-:Y:S01]  /*21c0*/  CS2R R84, SRZ ;  /* 0x0000000000547805 */ /* 0x000fe2000001ff00 */
[----:B------:R-:W-:Y:S01]  /*21d0*/  USHF.L.U32 UR19, UR18, 0x5, URZ ;  /* 0x0000000512137899 */ /* 0x000fe2000800063f */
[----:B------:R2:W-:Y:S01]  /*21e0*/  LDGSTS.E.BYPASS.LTC128B.128 [R42+0x5080], [R4.64+0x100], !P4 ;  /* 0x05080100042a7fae */ /* 0x0005e2000e101d50 */
[----:B------:R-:W-:Y:S01]  /*21f0*/  UIMAD UR4, UR4, UR18, URZ ;  /* 0x00000012040472a4 */ /* 0x000fe2000f8e023f */
[----:B------:R-:W-:Y:S01]  /*2200*/  CS2R R82, SRZ ;  /* 0x0000000000527805 */ /* 0x000fe2000001ff00 */
[----:B------:R-:W-:Y:S01]  /*2210*/  UIADD3 UR5, -UR19, UR13, URZ ;  /* 0x0000000d13057290 */ /* 0x000fe2000fffe13f */
[----:B------:R2:W-:Y:S01]  /*2220*/  LDGSTS.E.BYPASS.LTC128B.128 [R42+0x7080], [R4.64+0x180], !P3 ;  /* 0x07080180042a7fae */ /* 0x0005e2000d901d50 */
[----:B------:R-:W-:Y:S01]  /*2230*/  UIMAD UR4, UR6, UR7, UR4 ;  /* 0x00000007060472a4 */ /* 0x000fe2000f8e0204 */
[----:B------:R-:W-:Y:S01]  /*2240*/  ISETP.GE.AND P3, PT, R14, c[0x0][0x1fc], PT ;  /* 0x00007f000e007a0c */ /* 0x000fe20003f66270 */
[----:B------:R-:W-:Y:S01]  /*2250*/  CS2R R80, SRZ ;  /* 0x0000000000507805 */ /* 0x000fe2000001ff00 */
[----:B------:R-:W0:Y:S01]  /*2260*/  LDGDEPBAR ;  /* 0x00000000000079af */ /* 0x000e220000000000 */
[----:B------:R-:W-:Y:S01]  /*2270*/  ULDC.64 UR6, c[0x0][0x288] ;  /* 0x0000a20000067ab9 */ /* 0x000fe20000000a00 */
[----:B------:R-:W-:Y:S01]  /*2280*/  CS2R R78, SRZ ;  /* 0x00000000004e7805 */ /* 0x000fe2000001ff00 */
[----:B------:R-:W-:Y:S01]  /*2290*/  UIMAD UR6, UR11, UR6, URZ ;  /* 0x000000060b0672a4 */ /* 0x000fe2000f8e023f */
[----:B------:R3:W-:Y:S01]  /*22a0*/  STL [R1+0x68], R11 ;  /* 0x0000680b01007387 */ /* 0x0007e20000100800 */
[----:B------:R-:W-:Y:S01]  /*22b0*/  CS2R R76, SRZ ;  /* 0x00000000004c7805 */ /* 0x000fe2000001ff00 */
[----:B------:R-:W-:Y:S01]  /*22c0*/  CS2R R74, SRZ ;  /* 0x00000000004a7805 */ /* 0x000fe2000001ff00 */
[----:B-1----:R-:W-:Y:S01]  /*22d0*/  IMAD.U32 R7, RZ, RZ, UR21 ;  /* 0x00000015ff077e24 */ /* 0x002fe2000f8e00ff */
[----:B------:R-:W-:Y:S01]  /*22e0*/  LOP3.LUT R7, R15, 0x8, R39, 0xf8, !PT ;  /* 0x000000080f077812 */ /* 0x000fe200078ef827 */
[----:B------:R-:W-:Y:S01]  /*22f0*/  IMAD.U32 R6, RZ, RZ, UR20 ;  /* 0x00000014ff067e24 */ /* 0x000fe2000f8e00ff */
[----:B------:R1:W-:Y:S01]  /*2300*/  STL.64 [R1+0x98], R46 ;  /* 0x0000982e01007387 */ /* 0x0003e20000100a00 */
[----:B------:R-:W-:Y:S01]  /*2310*/  UIMAD UR6, UR14, UR7, UR6 ;  /* 0x000000070e0672a4 */ /* 0x000fe2000f8e0206 */
[----:B------:R-:W-:Y:S01]  /*2320*/  LOP3.LUT R8, R7, R21, RZ, 0x3c, !PT ;  /* 0x0000001507087212 */ /* 0x000fe200078e3cff */
[----:B------:R-:W-:Y:S01]  /*2330*/  CS2R R72, SRZ ;  /* 0x0000000000487805 */ /* 0x000fe2000001ff00 */
[----:B------:R-:W-:Y:S01]  /*2340*/  LEA R7, P0, R6, R46, 0x5 ;  /* 0x0000002e06077211 */ /* 0x000fe200078028ff */
        /* <DEDUP_REMOVED lines=9> */
[----:B------:R-:W-:-:S04]  /*23e0*/  DEPBAR.LE SB0, 0x1 ;  /* 0x000080400000791a */ /* 0x000fc80000000000 */
[----:B------:R-:W-:Y:S01]  /*23f0*/  CS2R R52, SRZ ;  /* 0x0000000000347805 */ /* 0x000fe2000001ff00 */
[----:B---3--:R-:W-:Y:S01]  /*2400*/  IMAD R11, R13, c[0x0][0x188], RZ ;  /* 0x000062000d0b7a24 */ /* 0x008fe200078e02ff */
[----:B------:R-:W-:Y:S01]  /*2410*/  CS2R R50, SRZ ;  /* 0x0000000000327805 */ /* 0x000fe2000001ff00 */
[----:B------:R-:W-:Y:S02]  /*2420*/  CS2R R48, SRZ ;  /* 0x0000000000307805 */ /* 0x000fe4000001ff00 */
[----:B------:R-:W-:-:S04]  /*2430*/  IMAD R11, R17, c[0x0][0x18c], R11 ;  /* 0x00006300110b7a24 */ /* 0x000fc800078e020b */
[----:B------:R-:W-:Y:S02]  /*2440*/  IMAD.IADD R19, R47, 0x1, R11 ;  /* 0x000000012f137824 */ /* 0x000fe400078e020b */
[----:B-1----:R-:W-:-:S03]  /*2450*/  IMAD.WIDE.U32 R46, R17, c[0x0][0x218], R2 ;  /* 0x00008600112e7a25 */ /* 0x002fc600078e0002 */
[----:B------:R-:W-:Y:S01]  /*2460*/  LEA.HI.X R6, R6, R19, R10, 0x5, P0 ;  /* 0x0000001306067211 */ /* 0x000fe200000f2c0a */
[----:B------:R-:W-:Y:S01]  /*2470*/  IMAD.IADD R2, R9, 0x1, R8 ;  /* 0x0000000109027824 */ /* 0x000fe200078e0208 */
[----:B------:R-:W-:Y:S01]  /*2480*/  BAR.SYNC.DEFER_BLOCKING 0x0 ;  /* 0x0000000000007b1d */ /* 0x000fe20000010000 */
[----:B------:R-:W-:Y:S01]  /*2490*/  LEA R8, P0, R7, c[0x0][0x160], 0x1 ;  /* 0x0000580007087a11 */ /* 0x000fe200078008ff */
[----:B------:R-:W-:Y:S02]  /*24a0*/  IMAD.IADD R45, R47, 0x1, R12 ;  /* 0x000000012f2d7824 */ /* 0x000fe400078e020c */
[----:B------:R-:W-:Y:S01]  /*24b0*/  IMAD.MOV.U32 R44, RZ, RZ, R46 ;  /* 0x000000ffff2c7224 */ /* 0x000fe200078e002e */
[----:B------:R-:W-:Y:S01]  /*24c0*/  LEA.HI.X R9, R7, c[0x0][0x164], R6, 0x1, P0 ;  /* 0x0000590007097a11 */ /* 0x000fe200000f0c06 */
[----:B------:R-:W-:Y:S01]  /*24d0*/  IMAD.MOV.U32 R3, RZ, RZ, 0x40 ;  /* 0x00000040ff037424 */ /* 0x000fe200078e00ff */
[----:B------:R-:W-:Y:S01]  /*24e0*/  ISETP.LT.AND P0, PT, R43, UR5, PT ;  /* 0x000000052b007c0c */ /* 0x000fe2000bf01270 */
[----:B------:R-:W-:Y:S01]  /*24f0*/  IMAD.WIDE.U32 R6, R0, UR18, R44 ;  /* 0x0000001200067c25 */ /* 0x000fe2000f8e002c */
[----:B------:R-:W-:Y:S01]  /*2500*/  SHF.R.S32.HI R0, RZ, 0x1f, R24 ;  /* 0x0000001fff007819 */ /* 0x000fe20000011418 */
[----:B------:R-:W-:Y:S01]  /*2510*/  STL [R1+0xb0], R19 ;  /* 0x0000b01301007387 */ /* 0x000fe20000100800 */
[----:B------:R-:W-:Y:S01]  /*2520*/  SEL R3, R3, 0xffffffc0, !P2 ;  /* 0xffffffc003037807 */ /* 0x000fe20005000000 */
[----:B------:R-:W-:Y:S01]  /*2530*/  IMAD.SHL.U32 R2, R2, 0x2, RZ ;  /* 0x0000000202027824 */ /* 0x000fe200078e00ff */
[----:B--2---:R-:W-:Y:S01]  /*2540*/  LEA.HI R4, R0, R24, RZ, 0x2 ;  /* 0x0000001800047211 */ /* 0x004fe200078f10ff */
[----:B------:R1:W-:Y:S01]  /*2550*/  STL.64 [R1+0x88], R46 ;  /* 0x0000882e01007387 */ /* 0x0003e20000100a00 */
[----:B------:R-:W-:Y:S01]  /*2560*/  SEL R0, R148, 0xffffffe0, !P1 ;  /* 0xffffffe094007807 */ /* 0x000fe20004800000 */
[----:B------:R-:W-:Y:S01]  /*2570*/  IMAD.IADD R10, R2, 0x1, R3 ;  /* 0x00000001020a7824 */ /* 0x000fe200078e0203 */
[----:B------:R-:W-:Y:S01]  /*2580*/  ISETP.GE.OR P6, PT, R14, c[0x0][0x16c], !P0 ;  /* 0x00005b000e007a0c */ /* 0x000fe200047c6670 */
[----:B------:R-:W-:Y:S01]  /*2590*/  STL.64 [R1+0x70], R44 ;  /* 0x0000702c01007387 */ /* 0x000fe20000100a00 */
[----:B------:R-:W-:Y:S01]  /*25a0*/  ISETP.GE.OR P2, PT, R16, c[0x0][0x16c], !P0 ;  /* 0x00005b0010007a0c */ /* 0x000fe20004746670 */
[----:B------:R-:W-:Y:S01]  /*25b0*/  IMAD.IADD R11, R2, 0x1, R0 ;  /* 0x00000001020b7824 */ /* 0x000fe200078e0200 */
[----:B------:R-:W-:Y:S01]  /*25c0*/  IADD3 R0, R7, UR4, RZ ;  /* 0x0000000407007c10 */ /* 0x000fe2000fffe0ff */
[----:B------:R-:W-:Y:S01]  /*25d0*/  STL [R1+0x28], R2 ;  /* 0x0000280201007387 */ /* 0x000fe20000100800 */
[----:B------:R-:W-:Y:S01]  /*25e0*/  ULDC.64 UR4, c[0x0][0x270] ;  /* 0x00009c0000047ab9 */ /* 0x000fe20000000a00 */
[----:B------:R-:W-:Y:S01]  /*25f0*/  IMAD.IADD R5, R3, 0x1, R11 ;  /* 0x0000000103057824 */ /* 0x000fe200078e020b */
[----:B------:R-:W-:Y:S01]  /*2600*/  UIMAD UR4, UR11, UR4, URZ ;  /* 0x000000040b0472a4 */ /* 0x000fe2000f8e023f */
[----:B------:R-:W2:Y:S01]  /*2610*/  LDSM.16.M88.4 R164, [R2+0x8080] ;  /* 0x0080800002a4783b */ /* 0x000ea20000000200 */
[----:B------:R-:W-:-:S02]  /*2620*/  ISETP.GE.AND P1, PT, R14, c[0x0][0x16c], PT ;  /* 0x00005b000e007a0c */ /* 0x000fc40003f26270 */
[----:B------:R-:W-:Y:S01]  /*2630*/  UIMAD UR5, UR14, UR5, UR4 ;  /* 0x000000050e0572a4 */ /* 0x000fe2000f8e0204 */
[----:B------:R-:W3:Y:S01]  /*2640*/  LDSM.16.M88.4 R168, [R11+0x8080] ;  /* 0x008080000ba8783b */ /* 0x000ee20000000200 */
[----:B------:R-:W-:Y:S02]  /*2650*/  SEL R40, RZ, 0x1, P1 ;  /* 0x00000001ff287807 */ /* 0x000fe40000800000 */
[----:B------:R-:W-:Y:S01]  /*2660*/  ISETP.GT.AND P1, PT, R149, 0x7, PT ;  /* 0x000000079500780c */ /* 0x000fe20003f24270 */
[----:B------:R-:W4:Y:S01]  /*2670*/  LDSM.16.M88.4 R172, [R10+0x8080] ;  /* 0x008080000aac783b */ /* 0x000f220000000200 */
[----:B------:R-:W-:Y:S01]  /*2680*/  IADD3 R7, R31, UR5, RZ ;  /* 0x000000051f077c10 */ /* 0x000fe2000fffe0ff */
[----:B------:R-:W-:Y:S01]  /*2690*/  ULDC.64 UR4, c[0x0][0x238] ;  /* 0x00008e0000047ab9 */ /* 0x000fe20000000a00 */
[C---:B------:R-:W-:Y:S01]  /*26a0*/  ISETP.GE.OR P5, PT, R36.reuse, c[0x0][0x16c], !P0 ;  /* 0x00005b0024007a0c */ /* 0x040fe200047a6670 */
[----:B------:R-:W2:Y:S01]  /*26b0*/  LDSM.16.M88.4 R176, [R5+0x8080] ;  /* 0x0080800005b0783b */ /* 0x000ea20000000200 */
[----:B------:R-:W-:Y:S01]  /*26c0*/  ISETP.GE.OR P4, PT, R29, c[0x0][0x16c], !P0 ;  /* 0x00005b001d007a0c */ /* 0x000fe20004786670 */
[----:B------:R-:W-:Y:S01]  /*26d0*/  UIMAD UR11, UR11, UR4, URZ ;  /* 0x000000040b0b72a4 */ /* 0x000fe2000f8e023f */
[----:B------:R-:W-:Y:S01]  /*26e0*/  SEL R31, RZ, 0x1, P3 ;  /* 0x00000001ff1f7807 */ /* 0x000fe20001800000 */
[----:B------:R-:W2:Y:S01]  /*26f0*/  LDSM.16.M88.4 R180, [R2+0xa080] ;  /* 0x00a0800002b4783b */ /* 0x000ea20000000200 */
[----:B------:R-:W-:Y:S01]  /*2700*/  USHF.R.S32.HI UR4, URZ, 0x1f, UR19 ;  /* 0x0000001f3f047899 */ /* 0x000fe20008011413 */
[----:B------:R-:W-:Y:S01]  /*2710*/  ISETP.GE.AND P3, PT, R36, c[0x0][0x1fc], PT ;  /* 0x00007f0024007a0c */ /* 0x000fe20003f66270 */
[----:B------:R-:W-:Y:S01]  /*2720*/  UIMAD UR5, UR14, UR5, UR11 ;  /* 0x000000050e0572a4 */ /* 0x000fe2000f8e020b */
[----:B------:R-:W2:Y:S01]  /*2730*/  LDSM.16.M88.4 R184, [R11+0xa080] ;  /* 0x00a080000bb8783b */ /* 0x000ea20000000200 */
[----:B-1----:R-:W-:-:S03]  /*2740*/  CS2R R46, SRZ ;  /* 0x00000000002e7805 */ /* 0x002fc6000001ff00 */
        /* <DEDUP_REMOVED lines=12> */
[----:B-----5:R-:W-:-:S03]  /*2810*/  LOP3.LUT R2, R4, 0x1ffffffc, RZ, 0xc0, !PT ;  /* 0x1ffffffc04027812 */ /* 0x020fc600078ec0ff */
[----:B------:R-:W-:Y:S02]  /*2820*/  STL [R1+0x34], R10 ;  /* 0x0000340a01007387 */ /* 0x000fe40000100800 */
[----:B------:R-:W-:Y:S02]  /*2830*/  IMAD.IADD R24, R24, 0x1, -R2 ;  /* 0x0000000118187824 */ /* 0x000fe400078e0a02 */
[----:B------:R5:W-:Y:S04]  /*2840*/  STL [R1+0x30], R5 ;  /* 0x0000300501007387 */ /* 0x000be80000100800 */
[----:B------:R-:W-:Y:S01]  /*2850*/  @!PT LDS RZ, [RZ] ;  /* 0x00000000fffff984 */ /* 0x000fe20000000800 */
[----:B------:R-:W-:Y:S01]  /*2860*/  @!PT LDS RZ, [RZ] ;  /* 0x00000000fffff984 */ /* 0x000fe20000000800 */
[----:B------:R-:W-:Y:S01]  /*2870*/  @!PT LDS RZ, [RZ] ;  /* 0x00000000fffff984 */ /* 0x000fe20000000800 */
[----:B------:R1:W-:Y:S01]  /*2880*/  LDGSTS.E.BYPASS.LTC128B.128 [R42+0x8080], [R8.64], !P6 ;  /* 0x08080000082a7fae */ /* 0x0003e2000f101d50 */
[----:B------:R-:W-:Y:S01]  /*2890*/  ISETP.GE.OR P6, PT, R14, c[0x0][0x1fc], !P0 ;  /* 0x00007f000e007a0c */ /* 0x000fe200047c6670 */
[----:B------:R-:W-:-:S02]  /*28a0*/  IMAD.SHL.U32 R14, R27, 0x20, RZ ;  /* 0x000000201b0e7824 */ /* 0x000fc400078e00ff */
[----:B------:R1:W-:Y:S01]  /*28b0*/  LDGSTS.E.BYPASS.LTC128B.128 [R42+0x9080], [R8.64+0x80], !P2 ;  /* 0x09080080082a7fae */ /* 0x0003e2000d101d50 */
[----:B------:R-:W-:Y:S02]  /*28c0*/  LEA R4, P2, R6, c[0x0][0x1f0], 0x1 ;  /* 0x00007c0006047a11 */ /* 0x000fe400078408ff */
[----:B------:R-:W-:Y:S01]  /*28d0*/  LOP3.LUT R23, R23, 0x20, R14, 0xf8, !PT ;  /* 0x0000002017177812 */ /* 0x000fe200078ef80e */
[----:B------:R1:W-:Y:S01]  /*28e0*/  LDGSTS.E.BYPASS.LTC128B.128 [R42+0xa080], [R8.64+0x100], !P5 ;  /* 0x0a080100082a7fae */ /* 0x0003e2000e901d50 */
[----:B------:R-:W-:Y:S01]  /*28f0*/  ISETP.GE.OR P5, PT, R16, c[0x0][0x1fc], !P0 ;  /* 0x00007f0010007a0c */ /* 0x000fe200047a6670 */
[----:B------:R-:W-:Y:S02]  /*2900*/  IMAD.SHL.U32 R14, R18, 0x10, RZ ;  /* 0x00000010120e7824 */ /* 0x000fe400078e00ff */
[----:B------:R1:W-:Y:S01]  /*2910*/  LDGSTS.E.BYPASS.LTC128B.128 [R42+0xb080], [R8.64+0x180], !P4 ;  /* 0x0b080180082a7fae */ /* 0x0003e2000e101d50 */
[----:B------:R-:W-:Y:S02]  /*2920*/  ISETP.GE.AND P4, PT, R16, c[0x0][0x1fc], PT ;  /* 0x00007f0010007a0c */ /* 0x000fe40003f86270 */
[----:B-----5:R-:W-:Y:S01]  /*2930*/  LEA.HI.X R5, R6, c[0x0][0x1f4], R0, 0x1, P2 ;  /* 0x00007d0006057a11 */ /* 0x020fe200010f0c00 */
[----:B------:R-:W-:Y:S01]  /*2940*/  IMAD R0, R13, c[0x0][0x278], RZ ;  /* 0x00009e000d007a24 */ /* 0x000fe200078e02ff */
[----:B------:R-:W-:Y:S01]  /*2950*/  ISETP.GE.AND P2, PT, R16, c[0x0][0x16c], PT ;  /* 0x00005b0010007a0c */ /* 0x000fe20003f46270 */
[----:B------:R-:W-:Y:S01]  /*2960*/  IMAD.MOV.U32 R6, RZ, RZ, R30 ;  /* 0x000000ffff067224 */ /* 0x000fe200078e001e */
[----:B------:R-:W-:Y:S01]  /*2970*/  SEL R22, RZ, 0xffffffff, P4 ;  /* 0xffffffffff167807 */ /* 0x000fe20002000000 */
[C---:B------:R-:W-:Y:S01]  /*2980*/  IMAD R0, R17.reuse, c[0x0][0x27c], R0 ;  /* 0x00009f0011007a24 */ /* 0x040fe200078e0200 */
[----:B------:R-:W-:Y:S01]  /*2990*/  SEL R25, RZ, 0xffffffff, P2 ;  /* 0xffffffffff197807 */ /* 0x000fe20001000000 */
[----:B------:R-:W-:Y:S01]  /*29a0*/  IMAD.WIDE.U32 R44, R17, c[0x0][0x278], R6 ;  /* 0x00009e00112c7a25 */ /* 0x000fe200078e0006 */
[----:B------:R-:W-:-:S02]  /*29b0*/  ISETP.GE.AND P2, PT, R36, c[0x0][0x16c], PT ;  /* 0x00005b0024007a0c */ /* 0x000fc40003f46270 */
[----:B------:R-:W-:Y:S01]  /*29c0*/  LOP3.LUT R7, R41, 0xfffffff0, RZ, 0xc0, !PT ;  /* 0xfffffff029077812 */ /* 0x000fe200078ec0ff */
[----:B------:R-:W-:Y:S01]  /*29d0*/  IMAD.IADD R10, R45, 0x1, R0 ;  /* 0x000000012d0a7824 */ /* 0x000fe200078e0200 */
[----:B------:R-:W-:Y:S01]  /*29e0*/  SEL R30, RZ, 0x4, P2 ;  /* 0x00000004ff1e7807 */ /* 0x000fe20001000000 */
[----:B------:R5:W-:Y:S01]  /*29f0*/  STL.64 [R1+0x80], R44 ;  /* 0x0000802c01007387 */ /* 0x000be20000100a00 */
[----:B------:R-:W-:Y:S01]  /*2a00*/  ISETP.GE.AND P2, PT, R29, c[0x0][0x16c], PT ;  /* 0x00005b001d007a0c */ /* 0x000fe20003f46270 */
[----:B------:R-:W-:Y:S01]  /*2a10*/  IMAD.IADD R0, R149, 0x1, -R7 ;  /* 0x0000000195007824 */ /* 0x000fe200078e0a07 */
[----:B------:R-:W-:Y:S01]  /*2a20*/  IADD3 R7, R35, UR5, RZ ;  /* 0x0000000523077c10 */ /* 0x000fe2000fffe0ff */
[----:B------:R2:W-:Y:S01]  /*2a30*/  STL [R1+0xa8], R10 ;  /* 0x0000a80a01007387 */ /* 0x0005e20000100800 */
[----:B------:R-:W-:Y:S02]  /*2a40*/  SEL R26, RZ, 0x8, P2 ;  /* 0x00000008ff1a7807 */ /* 0x000fe40001000000 */
[----:B------:R-:W-:-:S02]  /*2a50*/  @!P1 IADD3 R2, P2, R44, UR19, RZ ;  /* 0x000000132c029c10 */ /* 0x000fc4000ff5e0ff */
[----:B------:R-:W-:Y:S02]  /*2a60*/  SHF.R.S32.HI R16, RZ, 0x1f, R0 ;  /* 0x0000001fff107819 */ /* 0x000fe40000011400 */
[----:B------:R-:W-:Y:S01]  /*2a70*/  @!P1 IADD3.X R6, R10, UR4, RZ, P2, !PT ;  /* 0x000000040a069c10 */ /* 0x000fe200097fe4ff */
[----:B-1----:R-:W-:Y:S01]  /*2a80*/  IMAD.MOV.U32 R8, RZ, RZ, R32 ;  /* 0x000000ffff087224 */ /* 0x002fe200078e0020 */
[----:B------:R-:W-:Y:S02]  /*2a90*/  LEA.HI R16, R16, R0, RZ, 0x3 ;  /* 0x0000000010107211 */ /* 0x000fe400078f18ff */
[----:B------:R-:W-:Y:S02]  /*2aa0*/  IADD3 R9, R33, UR6, RZ ;  /* 0x0000000621097c10 */ /* 0x000fe4000fffe0ff */
[----:B------:R-:W-:Y:S02]  /*2ab0*/  LOP3.LUT R12, R16, 0xfffffff8, RZ, 0xc0, !PT ;  /* 0xfffffff8100c7812 */ /* 0x000fe400078ec0ff */
[----:B------:R-:W-:Y:S01]  /*2ac0*/  LOP3.LUT R15, R15, 0x10, R14, 0xf8, !PT ;  /* 0x000000100f0f7812 */ /* 0x000fe200078ef80e */
[----:B------:R-:W-:Y:S01]  /*2ad0*/  IMAD.WIDE.U32 R32, R17, c[0x0][0x290], R8 ;  /* 0x0000a40011207a25 */ /* 0x000fe200078e0008 */
[----:B------:R-:W-:-:S02]  /*2ae0*/  ISETP.GE.OR P4, PT, R36, c[0x0][0x1fc], !P0 ;  /* 0x00007f0024007a0c */ /* 0x000fc40004786670 */
[----:B------:R-:W-:Y:S01]  /*2af0*/  ISETP.GE.OR P0, PT, R29, c[0x0][0x1fc], !P0 ;  /* 0x00007f001d007a0c */ /* 0x000fe20004706670 */
[----:B------:R-:W-:Y:S02]  /*2b00*/  IMAD.IADD R0, R0, 0x1, -R12 ;  /* 0x0000000100007824 */ /* 0x000fe400078e0a0c */
[----:B------:R-:W-:Y:S01]  /*2b10*/  IMAD.SHL.U32 R8, R22, 0x2, RZ ;  /* 0x0000000216087824 */ /* 0x000fe200078e00ff */
[----:B-----5:R-:W-:Y:S01]  /*2b20*/  CS2R R44, SRZ ;  /* 0x00000000002c7805 */ /* 0x020fe2000001ff00 */
[----:B--2---:R-:W-:-:S03]  /*2b30*/  @!P1 LEA R10, P2, R2, c[0x0][0x258], 0x2 ;  /* 0x00009600020a9a11 */ /* 0x004fc600078410ff */
[----:B------:R-:W-:Y:S02]  /*2b40*/  LOP3.LUT R8, R8, 0x2, R31, 0xe2, !PT ;  /* 0x0000000208087812 */ /* 0x000fe400078ee21f */
[----:B------:R-:W-:Y:S01]  /*2b50*/  @!P1 LEA.HI.X R11, R2, c[0x0][0x25c], R6, 0x2, P2 ;  /* 0x00009700020b9a11 */ /* 0x000fe200010f1406 */
[----:B------:R-:W-:Y:S01]  /*2b60*/  IMAD.MOV.U32 R6, RZ, RZ, R34 ;  /* 0x000000ffff067224 */ /* 0x000fe200078e0022 */
[----:B------:R-:W-:Y:S01]  /*2b70*/  LOP3.LUT R2, R38, 0xffffffe0, RZ, 0xc0, !PT ;  /* 0xffffffe026027812 */ /* 0x000fe200078ec0ff */
[----:B------:R-:W-:Y:S01]  /*2b80*/  CS2R R34, SRZ ;  /* 0x0000000000227805 */ /* 0x000fe2000001ff00 */
[----:B------:R-:W-:Y:S01]  /*2b90*/  ISETP.GE.AND P2, PT, R29, c[0x0][0x1fc], PT ;  /* 0x00007f001d007a0c */ /* 0x000fe20003f46270 */
[----:B------:R-:W-:-:S03]  /*2ba0*/  IMAD.WIDE.U32 R150, R17, c[0x0][0x240], R6 ;  /* 0x0000900011967a25 */ /* 0x000fc600078e0006 */
[----:B------:R-:W-:Y:S01]  /*2bb0*/  SEL R9, RZ, 0x8, P2 ;  /* 0x00000008ff097807 */ /* 0x000fe20001000000 */
[----:B------:R-:W-:Y:S02]  /*2bc0*/  IMAD.IADD R2, R149, 0x1, -R2 ;  /* 0x0000000195027824 */ /* 0x000fe400078e0a02 */
[----:B------:R-:W-:Y:S02]  /*2bd0*/  IMAD.SHL.U32 R7, R25, 0x2, RZ ;  /* 0x0000000219077824 */ /* 0x000fe400078e00ff */
[----:B------:R-:W-:Y:S01]  /*2be0*/  @!P1 IMAD.SHL.U32 R6, R149, 0x10, RZ ;  /* 0x0000001095069824 */ /* 0x000fe200078e00ff */
[----:B------:R-:W-:Y:S02]  /*2bf0*/  SHF.R.S32.HI R19, RZ, 0x1f, R2 ;  /* 0x0000001fff137819 */ /* 0x000fe40000011402 */
[----:B------:R-:W-:Y:S02]  /*2c00*/  LOP3.LUT R7, R7, 0x2, R40, 0xe2, !PT ;  /* 0x0000000207077812 */ /* 0x000fe400078ee228 */
[----:B------:R-:W-:Y:S01]  /*2c10*/  LEA.HI R12, R19, R2, RZ, 0x2 ;  /* 0x00000002130c7211 */ /* 0x000fe200078f10ff */
[----:B------:R-:W-:Y:S01]  /*2c20*/  IMAD R19, R13, c[0x0][0x240], RZ ;  /* 0x000090000d137a24 */ /* 0x000fe200078e02ff */
[----:B------:R1:W-:Y:S01]  /*2c30*/  @!P1 LDGSTS.E.BYPASS.LTC128B.128 [R6+0x14080], [R10.64] ;  /* 0x140800000a069fae */ /* 0x0003e2000b901d50 */
[----:B------:R-:W-:Y:S01]  /*2c40*/  CS2R R40, SRZ ;  /* 0x0000000000287805 */ /* 0x000fe2000001ff00 */
[C---:B------:R-:W-:Y:S01]  /*2c50*/  LOP3.LUT R18, R12.reuse, 0x7ffffffc, RZ, 0xc0, !PT ;  /* 0x7ffffffc0c127812 */ /* 0x040fe200078ec0ff */
[C---:B------:R-:W-:Y:S01]  /*2c60*/  IMAD R19, R17.reuse, c[0x0][0x244], R19 ;  /* 0x0000910011137a24 */ /* 0x040fe200078e0213 */
[----:B------:R-:W-:Y:S01]  /*2c70*/  LEA.HI.SX32 R14, R12, R14, 0x1e ;  /* 0x0000000e0c0e7211 */ /* 0x000fe200078ff2ff */
[----:B------:R-:W-:Y:S01]  /*2c80*/  IMAD R12, R17, c[0x0][0x294], R20 ;  /* 0x0000a500110c7a24 */ /* 0x000fe200078e0214 */
[----:B------:R-:W0:Y:S01]  /*2c90*/  LDGDEPBAR ;  /* 0x00000000000079af */ /* 0x000e220000000000 */
[----:B------:R-:W-:Y:S01]  /*2ca0*/  IMAD.IADD R13, R2, 0x1, -R18 ;  /* 0x00000001020d7824 */ /* 0x000fe200078e0a12 */
[----:B------:R-:W-:Y:S01]  /*2cb0*/  LOP3.LUT R2, R15, 0x8, R39, 0xf8, !PT ;  /* 0x000000080f027812 */ /* 0x000fe200078ef827 */
[----:B------:R-:W-:Y:S01]  /*2cc0*/  IMAD.IADD R29, R33, 0x1, R12 ;  /* 0x00000001211d7824 */ /* 0x000fe200078e020c */
[----:B------:R2:W-:Y:S01]  /*2cd0*/  STL [R1+0x58], R14 ;  /* 0x0000580e01007387 */ /* 0x0005e20000100800 */
[----:B------:R-:W-:Y:S01]  /*2ce0*/  LOP3.LUT R12, R26, R7, R30, 0xfe, !PT ;  /* 0x000000071a0c7212 */ /* 0x000fe200078efe1e */
[----:B------:R-:W-:Y:S01]  /*2cf0*/  CS2R R38, SRZ ;  /* 0x0000000000267805 */ /* 0x000fe2000001ff00 */
[----:B------:R-:W-:Y:S01]  /*2d00*/  CS2R R30, SRZ ;  /* 0x00000000001e7805 */ /* 0x000fe2000001ff00 */
[----:B------:R5:W-:Y:S01]  /*2d10*/  LDGSTS.E.BYPASS.LTC128B.128 [R42+0x10080], [R4.64], !P6 ;  /* 0x10080000042a7fae */ /* 0x000be2000f101d50 */
[----:B------:R-:W-:-:S03]  /*2d20*/  LOP3.LUT P6, RZ, R0, 0x2, RZ, 0xc0, !PT ;  /* 0x0000000200ff7812 */ /* 0x000fc600078cc0ff */
[----:B------:R3:W-:Y:S04]  /*2d30*/  STL.64 [R1+0x78], R32 ;  /* 0x0000782001007387 */ /* 0x0007e80000100a00 */
[----:B------:R-:W-:Y:S04]  /*2d40*/  STL.64 [R1+0xa0], R150 ;  /* 0x0000a09601007387 */ /* 0x000fe80000100a00 */
[----:B------:R-:W-:Y:S01]  /*2d50*/  STL [R1+0x94], R29 ;  /* 0x0000941d01007387 */ /* 0x000fe20000100800 */
[----:B-1----:R-:W-:Y:S02]  /*2d60*/  SEL R11, RZ, 0x4, P3 ;  /* 0x00000004ff0b7807 */ /* 0x002fe40001800000 */
[C---:B------:R-:W-:Y:S01]  /*2d70*/  LOP3.LUT P3, RZ, R0.reuse, 0x4, RZ, 0xc0, !PT ;  /* 0x0000000400ff7812 */ /* 0x040fe2000786c0ff */
[----:B------:R-:W-:Y:S01]  /*2d80*/  IMAD.SHL.U32 R0, R0, 0x40, RZ ;  /* 0x0000004000007824 */ /* 0x000fe200078e00ff */
[----:B------:R-:W-:Y:S01]  /*2d90*/  LOP3.LUT R7, R9, R8, R11, 0xfe, !PT ;  /* 0x0000000809077212 */ /* 0x000fe200078efe0b */
[----:B------:R1:W-:Y:S01]  /*2da0*/  STL [R1+0x60], R12 ;  /* 0x0000600c01007387 */ /* 0x0003e20000100800 */
[----:B------:R-:W-:-:S02]  /*2db0*/  IMAD.SHL.U32 R8, R27, 0x8, RZ ;  /* 0x000000081b087824 */ /* 0x000fc400078e00ff */
[----:B--2---:R-:W-:Y:S01]  /*2dc0*/  IMAD R14, R24, 0x4, R13 ;  /* 0x00000004180e7824 */ /* 0x004fe200078e020d */
[----:B------:R-:W-:Y:S01]  /*2dd0*/  LOP3.LUT R13, R2, R21, RZ, 0x3c, !PT ;  /* 0x00000015020d7212 */ /* 0x000fe200078e3cff */
[----:B------:R2:W-:Y:S01]  /*2de0*/  STL [R1+0x5c], R7 ;  /* 0x00005c0701007387 */ /* 0x0005e20000100800 */
[----:B------:R-:W-:Y:S01]  /*2df0*/  IADD3 R2, P2, R32, UR19, RZ ;  /* 0x0000001320027c10 */ /* 0x000fe2000ff5e0ff */
[----:B------:R-:W-:Y:S01]  /*2e00*/  CS2R R24, SRZ ;  /* 0x0000000000187805 */ /* 0x000fe2000001ff00 */
[----:B------:R-:W-:Y:S01]  /*2e10*/  LOP3.LUT R0, R0, 0x1c0, RZ, 0xc0, !PT ;  /* 0x000001c000007812 */ /* 0x000fe200078ec0ff */
[----:B------:R5:W-:Y:S01]  /*2e20*/  LDGSTS.E.BYPASS.LTC128B.128 [R42+0x11080], [R4.64+0x80], !P5 ;  /* 0x11080080042a7fae */ /* 0x000be2000e901d50 */
[----:B------:R-:W-:Y:S01]  /*2e30*/  IADD3.X R6, R29, UR4, RZ, P2, !PT ;  /* 0x000000041d067c10 */ /* 0x000fe200097fe4ff */
[----:B------:R-:W-:Y:S01]  /*2e40*/  CS2R R20, SRZ ;  /* 0x0000000000147805 */ /* 0x000fe2000001ff00 */
[----:B------:R-:W-:Y:S01]  /*2e50*/  LEA R10, P2, R2, c[0x0][0x280], 0x2 ;  /* 0x0000a000020a7a11 */ /* 0x000fe200078410ff */
[----:B------:R5:W-:Y:S01]  /*2e60*/  LDGSTS.E.BYPASS.LTC128B.128 [R42+0x12080], [R4.64+0x100], !P4 ;  /* 0x12080100042a7fae */ /* 0x000be2000e101d50 */
[----:B------:R-:W-:Y:S01]  /*2e70*/  LOP3.LUT R8, R0, 0x8, R8, 0xf8, !PT ;  /* 0x0000000800087812 */ /* 0x000fe200078ef808 */
[----:B---3--:R-:W-:Y:S01]  /*2e80*/  CS2R R32, SRZ ;  /* 0x0000000000207805 */ /* 0x008fe2000001ff00 */
[----:B------:R-:W-:Y:S01]  /*2e90*/  LEA.HI.X R11, R2, c[0x0][0x284], R6, 0x2, P2 ;  /* 0x0000a100020b7a11 */ /* 0x000fe200010f1406 */
[----:B------:R-:W-:Y:S01]  /*2ea0*/  IMAD.SHL.U32 R6, R16, 0x40, RZ ;  /* 0x0000004010067824 */ /* 0x000fe200078e00ff */
[----:B------:R-:W-:Y:S01]  /*2eb0*/  ISETP.GE.AND P2, PT, R149, 0x8, PT ;  /* 0x000000089500780c */ /* 0x000fe20003f46270 */
[----:B------:R5:W-:Y:S01]  /*2ec0*/  LDGSTS.E.BYPASS.LTC128B.128 [R42+0x13080], [R4.64+0x180], !P0 ;  /* 0x13080180042a7fae */ /* 0x000be2000c101d50 */
[----:B------:R-:W-:-:S02]  /*2ed0*/  SHF.R.U32.HI R2, RZ, 0x3, R0 ;  /* 0x00000003ff027819 */ /* 0x000fc40000011600 */
[----:B------:R-:W-:Y:S02]  /*2ee0*/  LOP3.LUT R6, R6, 0xfffffe00, RZ, 0xc0, !PT ;  /* 0xfffffe0006067812 */ /* 0x000fe400078ec0ff */
[----:B------:R-:W-:Y:S02]  /*2ef0*/  LOP3.LUT R8, R8, R2, RZ, 0x3c, !PT ;  /* 0x0000000208087212 */ /* 0x000fe400078e3cff */
[----:B-1----:R-:W-:Y:S02]  /*2f00*/  LOP3.LUT R12, R2, R23, R0, 0x1e, !PT ;  /* 0x00000017020c7212 */ /* 0x002fe400078e1e00 */
[----:B------:R-:W-:Y:S01]  /*2f10*/  CS2R R22, SRZ ;  /* 0x0000000000167805 */ /* 0x000fe2000001ff00 */
[----:B--2---:R-:W-:Y:S02]  /*2f20*/  IMAD.SHL.U32 R7, R37, 0x8, RZ ;  /* 0x0000000825077824 */ /* 0x004fe400078e00ff */
[----:B------:R-:W-:-:S03]  /*2f30*/  CS2R R36, SRZ ;  /* 0x0000000000247805 */ /* 0x000fc6000001ff00 */
[----:B------:R-:W-:Y:S01]  /*2f40*/  LOP3.LUT R7, R0, 0x38, R7, 0xf8, !PT ;  /* 0x0000003800077812 */ /* 0x000fe200078ef807 */
[C---:B------:R-:W-:Y:S02]  /*2f50*/  IMAD R0, R27.reuse, 0x200, R13 ;  /* 0x000002001b007824 */ /* 0x040fe400078e020d */
[----:B------:R-:W-:Y:S01]  /*2f60*/  IMAD R27, R27, 0x1000, R6 ;  /* 0x000010001b1b7824 */ /* 0x000fe200078e0206 */
[----:B------:R-:W-:Y:S01]  /*2f70*/  LOP3.LUT R9, R7, R2, RZ, 0x3c, !PT ;  /* 0x0000000207097212 */ /* 0x000fe200078e3cff */
[----:B------:R-:W-:Y:S01]  /*2f80*/  IMAD R3, R0, 0x2, R3 ;  /* 0x0000000200037824 */ /* 0x000fe200078e0203 */
[-C--:B------:R-:W-:Y:S01]  /*2f90*/  LOP3.LUT R7, R12, R6.reuse, RZ, 0xfc, !PT ;  /* 0x000000060c077212 */ /* 0x080fe200078efcff */
[----:B------:R-:W-:Y:S01]  /*2fa0*/  @!P2 IMAD.SHL.U32 R12, R149, 0x10, RZ ;  /* 0x00000010950ca824 */ /* 0x000fe200078e00ff */
[-C--:B------:R-:W-:Y:S01]  /*2fb0*/  IADD3 R2, R8, R6.reuse, R28 ;  /* 0x0000000608027210 */ /* 0x080fe20007ffe01c */
[----:B------:R-:W-:Y:S01]  /*2fc0*/  IMAD.SHL.U32 R0, R0, 0x2, RZ ;  /* 0x0000000200007824 */ /* 0x000fe200078e00ff */
[----:B------:R-:W-:Y:S01]  /*2fd0*/  LOP3.LUT R6, R8, R6, RZ, 0xfc, !PT ;  /* 0x0000000608067212 */ /* 0x000fe200078efcff */
[----:B------:R-:W-:Y:S01]  /*2fe0*/  IMAD.IADD R8, R27, 0x1, R9 ;  /* 0x000000011b087824 */ /* 0x000fe200078e0209 */
[----:B------:R1:W-:Y:S01]  /*2ff0*/  @!P2 LDGSTS.E.BYPASS.LTC128B.128 [R12+0x14100], [R10.64] ;  /* 0x141000000a0cafae */ /* 0x0003e2000b901d50 */
[----:B-----5:R-:W-:Y:S01]  /*3000*/  IMAD.IADD R5, R151, 0x1, R19 ;  /* 0x0000000197057824 */ /* 0x020fe200078e0213 */
[----:B------:R-:W-:Y:S01]  /*3010*/  SEL R4, R148, 0xffffffe0, !P3 ;  /* 0xffffffe094047807 */ /* 0x000fe20005800000 */
[----:B------:R-:W-:Y:S01]  /*3020*/  IMAD.MOV.U32 R9, RZ, RZ, 0x10 ;  /* 0x00000010ff097424 */ /* 0x000fe200078e00ff */
[----:B------:R-:W0:Y:S01]  /*3030*/  LDGDEPBAR ;  /* 0x00000000000079af */ /* 0x000e220000000000 */
[----:B------:R-:W-:Y:S01]  /*3040*/  IMAD.SHL.U32 R2, R2, 0x2, RZ ;  /* 0x0000000202027824 */ /* 0x000fe200078e00ff */
[----:B------:R-:W-:Y:S01]  /*3050*/  CS2R R42, SRZ ;  /* 0x00000000002a7805 */ /* 0x000fe2000001ff00 */
[----:B------:R-:W-:Y:S01]  /*3060*/  CS2R R28, SRZ ;  /* 0x00000000001c7805 */ /* 0x000fe2000001ff00 */
[----:B------:R2:W-:Y:S01]  /*3070*/  STL [R1+0xac], R5 ;  /* 0x0000ac0501007387 */ /* 0x0005e20000100800 */
[----:B------:R-:W-:Y:S01]  /*3080*/  CS2R R26, SRZ ;  /* 0x00000000001a7805 */ /* 0x000fe2000001ff00 */
[----:B-1----:R-:W-:-:S05]  /*3090*/  IMAD.SHL.U32 R10, R14, 0x2, RZ ;  /* 0x000000020e0a7824 */ /* 0x002fca00078e00ff */
[----:B------:R-:W-:Y:S01]  /*30a0*/  STL [R1+0x90], R10 ;  /* 0x0000900a01007387 */ /* 0x000fe20000100800 */
[----:B--2---:R-:W-:Y:S02]  /*30b0*/  SEL R5, R9, 0xfffffff0, !P6 ;  /* 0xfffffff009057807 */ /* 0x004fe40007000000 */
[----:B------:R-:W-:Y:S01]  /*30c0*/  LEA R9, R6, 0x15180, 0x1 ;  /* 0x0001518006097811 */ /* 0x000fe200078e08ff */
[----:B------:R1:W-:Y:S01]  /*30d0*/  STL [R1+0x38], R3 ;  /* 0x0000380301007387 */ /* 0x0003e20000100800 */
[----:B------:R-:W-:-:S03]  /*30e0*/  LEA R6, R8, 0x80, 0x1 ;  /* 0x0000008008067811 */ /* 0x000fc600078e08ff */
[----:B------:R2:W-:Y:S04]  /*30f0*/  STL [R1+0x3c], R0 ;  /* 0x00003c0001007387 */ /* 0x0005e80000100800 */
[----:B------:R-:W-:Y:S04]  /*3100*/  STL [R1+0x40], R9 ;  /* 0x0000400901007387 */ /* 0x000fe80000100800 */
[----:B------:R3:W-:Y:S01]  /*3110*/  STL [R1+0x24], R6 ;  /* 0x0000240601007387 */ /* 0x0007e20000100800 */
[----:B-1----:R-:W-:Y:S02]  /*3120*/  IMAD R3, R5, 0x2, R2 ;  /* 0x0000000205037824 */ /* 0x002fe400078e0202 */
[----:B--2---:R-:W-:-:S02]  /*3130*/  IMAD.SHL.U32 R0, R7, 0x2, RZ ;  /* 0x0000000207007824 */ /* 0x004fc400078e00ff */
[C---:B------:R-:W-:Y:S02]  /*3140*/  IMAD R7, R4.reuse, 0x2, R2 ;  /* 0x0000000204077824 */ /* 0x040fe400078e0202 */
[----:B------:R-:W-:-:S03]  /*3150*/  IMAD R252, R4, 0x2, R3 ;  /* 0x0000000204fc7824 */ /* 0x000fc600078e0203 */
[----:B------:R-:W-:Y:S01]  /*3160*/  STL [R1+0x20], R7 ;  /* 0x0000200701007387 */ /* 0x000fe20000100800 */
[--C-:B---3--:R-:W-:Y:S02]  /*3170*/  IMAD R6, R5, 0x2, R9.reuse ;  /* 0x0000000205067824 */ /* 0x108fe400078e0209 */
[----:B------:R-:W-:-:S03]  /*3180*/  IMAD R5, R4, 0x2, R9 ;  /* 0x0000000204057824 */ /* 0x000fc600078e0209 */
[----:B------:R-:W-:Y:S04]  /*3190*/  STL [R1+0x44], R6 ;  /* 0x0000440601007387 */ /* 0x000fe80000100800 */
[----:B------:R1:W-:Y:S02]  /*31a0*/  STL [R1+0x4c], R5 ;  /* 0x00004c0501007387 */ /* 0x0003e40000100800 */
[----:B-1----:R-:W-:Y:S01]  /*31b0*/  IMAD R5, R4, 0x2, R6 ;  /* 0x0000000204057824 */ /* 0x002fe200078e0206 */
[----:B------:R-:W-:-:S05]  /*31c0*/  IADD3 R4, -R10, UR8, RZ ;  /* 0x000000080a047c10 */ /* 0x000fca000fffe1ff */
[----:B------:R1:W-:Y:S04]  /*31d0*/  STL [R1+0x6c], R4 ;  /* 0x00006c0401007387 */ /* 0x0003e80000100800 */
[----:B----4-:R1:W-:Y:S02]  /*31e0*/  STL [R1+0x48], R5 ;  /* 0x0000480501007387 */ /* 0x0103e40000100800 */
.L_x_543:
[----:B-1----:R-:W2:Y:S01]  /*31f0*/  LDL R159, [R1+0x28] ;  /* 0x00002800019f7983 */ /* 0x002ea20000100800 */
[----:B------:R-:W-:Y:S04]  /*3200*/  DEPBAR.LE SB0, 0x0 ;  /* 0x000080000000791a */ /* 0x000fe80000000000 */
[----:B------:R-:W3:Y:S01]  /*3210*/  LDL R158, [R1+0x2c] ;  /* 0x00002c00019e7983 */ /* 0x000ee20000100800 */
[----:B------:R-:W-:Y:S02]  /*3220*/  USHF.L.U32 UR7, UR18, 0x5, URZ ;  /* 0x0000000512077899 */ /* 0x000fe4000800063f */
[----:B------:R-:W-:Y:S01]  /*3230*/  UIADD3 UR6, UR18, 0x1, URZ ;  /* 0x0000000112067890 */ /* 0x000fe2000fffe03f */
[----:B------:R-:W4:Y:S01]  /*3240*/  LDL R157, [R1+0x34] ;  /* 0x00003400019d7983 */ /* 0x000f220000100800 */
[----:B------:R-:W-:Y:S02]  /*3250*/  UIADD3 UR4, -UR9, 0x1, UR7 ;  /* 0x0000000109047890 */ /* 0x000fe4000fffe107 */
[----:B------:R-:W-:Y:S01]  /*3260*/  UISETP.GE.AND UP0, UPT, UR6, UR10, UPT ;  /* 0x0000000a0600728c */ /* 0x000fe2000bf06270 */
[----:B-----5:R-:W5:Y:S01]  /*3270*/  LDL R229, [R1+0x20] ;  /* 0x0000200001e57983 */ /* 0x020f620000100800 */
[----:B------:R-:W-:Y:S03]  /*3280*/  UIADD3 UR4, -UR13, UR4, UR12 ;  /* 0x000000040d047290 */ /* 0x000fe6000fffe10c */
[----:B------:R-:W5:Y:S04]  /*3290*/  LDL R156, [R1+0x30] ;  /* 0x00003000019c7983 */ /* 0x000f680000100800 */
[----:B------:R-:W-:Y:S06]  /*32a0*/  BAR.SYNC.DEFER_BLOCKING 0x0 ;  /* 0x0000000000007b1d */ /* 0x000fec0000010000 */
[----:B------:R-:W-:Y:S04]  /*32b0*/  LDSM.16.M88.4 R8, [R2+0x8080] ;  /* 0x008080000208783b */ /* 0x000fe80000000200 */
[----:B------:R-:W-:Y:S04]  /*32c0*/  LDSM.16.M88.4 R16, [R3+0x8080] ;  /* 0x008080000310783b */ /* 0x000fe80000000200 */
[----:B------:R-:W5:Y:S04]  /*32d0*/  LDL R228, [R1+0x58] ;  /* 0x0000580001e47983 */ /* 0x000f680000100800 */
[----:B------:R-:W5:Y:S04]  /*32e0*/  LDL R160, [R1+0x90] ;  /* 0x0000900001a07983 */ /* 0x000f680000100800 */
        /* <DEDUP_REMOVED lines=116> */
[----:B------:R-:W-:Y:S01]  /*3a30*/  FFMA.FTZ R6, R6, c[0x0][0x29c], -R162 ;  /* 0x0000a70006067a23 */ /* 0x000fe200000108a2 */
[----:B------:R-:W-:Y:S01]  /*3a40*/  PLOP3.LUT P0, PT, PT, PT, UP0, 0x80, 0x0 ;  /* 0x000000000000781c */ /* 0x000fe20003f0f008 */
        /* <DEDUP_REMOVED lines=181> */
.L_x_541:
        /* <DEDUP_REMOVED lines=98> */
.L_x_542:
        /* <DEDUP_REMOVED lines=167> */
.L_x_540:
[----:B------:R-:W-:Y:S05]  /*5630*/  @P1 EXIT ;  /* 0x000000000000194d */ /* 0x000fea0003800000 */
[----:B-1----:R-:W2:Y:S01]  /*5640*/  LDL.LU R7, [R1+0xb4] ;  /* 0x0000b40001077983 */ /* 0x002ea20000300800 */
[----:B------:R-:W-:Y:S01]  /*5650*/  ISETP.NE.U32.AND P2, PT, RZ, c[0x0][0x360], PT ;  /* 0x0000d800ff007a0c */ /* 0x000fe20003f45070 */
[----:B------:R-:W-:-:S03]  /*5660*/  ULDC.64 UR4, c[0x0][0x338] ;  /* 0x0000ce0000047ab9 */ /* 0x000fc60000000a00 */
[----:B------:R-:W-:-:S13]  /*5670*/  ISETP.NE.AND.EX P2, PT, RZ, c[0x0][0x364], PT, P2 ;  /* 0x0000d900ff007a0c */ /* 0x000fda0003f45320 */
[----:B------:R-:W-:-:S04]  /*5680*/  @P2 IMAD.MOV.U32 R2, RZ, RZ, 0x4 ;  /* 0x00000004ff022424 */ /* 0x000fc800078e00ff */
[----:B--2---:R-:W-:-:S05]  /*5690*/  @P2 IMAD.WIDE R2, R7, R2, c[0x0][0x360] ;  /* 0x0000d80007022625 */ /* 0x004fca00078e0202 */
[----:B-----5:R-:W2:Y:S01]  /*56a0*/  @P2 LDG.E R0, [R2.64] ;  /* 0x0000001002002981 */ /* 0x020ea2000c1e1900 */
[----:B------:R-:W-:Y:S01]  /*56b0*/  UISETP.NE.AND UP0, UPT, UR4, 0x1, UPT ;  /* 0x000000010400788c */ /* 0x000fe2000bf05270 */
[----:B------:R-:W-:Y:S01]  /*56c0*/  SHF.R.S32.HI R6, RZ, 0x1f, R7 ;  /* 0x0000001fff067819 */ /* 0x000fe20000011407 */
[----:B------:R-:W-:Y:S01]  /*56d0*/  UIMAD.WIDE.U32 UR6, UR14, UR5, URZ ;  /* 0x000000050e0672a5 */ /* 0x000fe2000f8e003f */
[----:B------:R-:W1:Y:S01]  /*56e0*/  S2R R4, SR_TID.X ;  /* 0x0000000000047919 */ /* 0x000e620000002100 */
[----:B------:R-:W-:Y:S02]  /*56f0*/  ULDC UR4, c[0x0][0x340] ;  /* 0x0000d00000047ab9 */ /* 0x000fe40000000800 */
[----:B------:R-:W-:-:S04]  /*5700*/  USHF.L.U32 UR15, UR15, 0xe, URZ ;  /* 0x0000000e0f0f7899 */ /* 0x000fc8000800063f */
[----:B------:R-:W-:Y:S02]  /*5710*/  USHF.R.S32.HI UR6, URZ, 0x1f, UR15 ;  /* 0x0000001f3f067899 */ /* 0x000fe4000801140f */
[----:B------:R-:W-:Y:S02]  /*5720*/  @UP0 UMOV UR5, UR7 ;  /* 0x0000000700050c82 */ /* 0x000fe40008000000 */
[----:B------:R-:W-:-:S03]  /*5730*/  @UP0 USHF.R.U32.HI UR14, URZ, UR4, UR5 ;  /* 0x000000043f0e0299 */ /* 0x000fc60008011605 */
[----:B------:R-:W-:Y:S02]  /*5740*/  ULDC.64 UR4, c[0x0][0x328] ;  /* 0x0000ca0000047ab9 */ /* 0x000fe40000000a00 */
[----:B------:R-:W-:-:S04]  /*5750*/  USHF.R.S32.HI UR7, URZ, 0x1f, UR14 ;  /* 0x0000001f3f077899 */ /* 0x000fc8000801140e */
[----:B------:R-:W-:-:S04]  /*5760*/  UIMAD UR4, UR7, UR4, URZ ;  /* 0x00000004070472a4 */ /* 0x000fc8000f8e023f */
[----:B------:R-:W-:-:S03]  /*5770*/  UIMAD UR8, UR14, UR5, UR4 ;  /* 0x000000050e0872a4 */ /* 0x000fc6000f8e0204 */
[----:B------:R-:W-:Y:S02]  /*5780*/  ULDC.64 UR4, c[0x0][0x300] ;  /* 0x0000c00000047ab9 */ /* 0x000fe40000000a00 */
[----:B------:R-:W-:-:S04]  /*5790*/  UIMAD UR4, UR7, UR4, URZ ;  /* 0x00000004070472a4 */ /* 0x000fc8000f8e023f */
[----:B------:R-:W-:Y:S01]  /*57a0*/  UIMAD UR4, UR14, UR5, UR4 ;  /* 0x000000050e0472a4 */ /* 0x000fe2000f8e0204 */
[----:B------:R-:W-:Y:S01]  /*57b0*/  BAR.SYNC.DEFER_BLOCKING 0x1, 0x100 ;  /* 0x0044000000007b1d */ /* 0x000fe20000010000 */
[----:B--2---:R-:W-:-:S05]  /*57c0*/  @P2 IMAD R0, R7, 0x40, R0 ;  /* 0x0000004007002824 */ /* 0x004fca00078e0200 */
[----:B------:R-:W-:-:S04]  /*57d0*/  @P2 SHF.R.S32.HI R2, RZ, 0x1f, R0 ;  /* 0x0000001fff022819 */ /* 0x000fc80000011400 */
[----:B------:R-:W-:Y:S02]  /*57e0*/  @P2 LEA.HI R2, R2, R0, RZ, 0x6 ;  /* 0x0000000002022211 */ /* 0x000fe400078f30ff */
[----:B-1----:R-:W-:-:S03]  /*57f0*/  SHF.R.S32.HI R0, RZ, 0x1f, R4 ;  /* 0x0000001fff007819 */ /* 0x002fc60000011404 */
[----:B------:R-:W-:-:S05]  /*5800*/  @P2 IMAD.SHL.U32 R2, R2, 0x100, RZ ;  /* 0x0000010002022824 */ /* 0x000fca00078e00ff */
[----:B------:R-:W-:-:S04]  /*5810*/  @P2 LOP3.LUT R2, R2, 0xffffc000, RZ, 0xc0, !PT ;  /* 0xffffc00002022812 */ /* 0x000fc800078ec0ff */
[----:B------:R-:W-:Y:S02]  /*5820*/  @P2 SHF.R.S32.HI R3, RZ, 0x1f, R2 ;  /* 0x0000001fff032819 */ /* 0x000fe40000011402 */
[----:B------:R-:W-:-:S06]  /*5830*/  @!P2 CS2R R2, SRZ ;  /* 0x000000000002a805 */ /* 0x000fcc000001ff00 */
[----:B------:R-:W-:Y:S01]  /*5840*/  IADD3 R2, P1, P0, R2, UR15, R4 ;  /* 0x0000000f02027c10 */ /* 0x000fe2000f83e004 */
[----:B------:R-:W-:-:S03]  /*5850*/  IMAD.U32 R4, RZ, RZ, UR14 ;  /* 0x0000000eff047e24 */ /* 0x000fc6000f8e00ff */
[----:B------:R-:W-:Y:S01]  /*5860*/  IADD3.X R3, R3, UR6, R0, P1, P0 ;  /* 0x0000000603037c10 */ /* 0x000fe20008fe0400 */
[----:B------:R-:W-:-:S04]  /*5870*/  IMAD.U32 R0, RZ, RZ, UR14 ;  /* 0x0000000eff007e24 */ /* 0x000fc8000f8e00ff */
[----:B------:R-:W-:-:S04]  /*5880*/  IMAD.WIDE.U32 R4, R4, c[0x0][0x328], R2 ;  /* 0x0000ca0004047a25 */ /* 0x000fc800078e0002 */
[----:B------:R-:W-:Y:S01]  /*5890*/  IMAD.WIDE.U32 R2, R0, c[0x0][0x300], R2 ;  /* 0x0000c00000027a25 */ /* 0x000fe200078e0002 */
[----:B------:R-:W-:Y:S02]  /*58a0*/  SEL R0, R6, RZ, !P2 ;  /* 0x000000ff06007207 */ /* 0x000fe40005000000 */
[----:B------:R-:W-:Y:S02]  /*58b0*/  IADD3 R5, R5, UR8, RZ ;  /* 0x0000000805057c10 */ /* 0x000fe4000fffe0ff */
[----:B------:R-:W-:Y:S01]  /*58c0*/  SEL R6, R7, RZ, !P2 ;  /* 0x000000ff07067207 */ /* 0x000fe20005000000 */
[C---:B------:R-:W-:Y:S01]  /*58d0*/  IMAD R10, R0.reuse, c[0x0][0x330], RZ ;  /* 0x0000cc00000a7a24 */ /* 0x040fe200078e02ff */
[----:B------:R-:W-:Y:S01]  /*58e0*/  IADD3 R3, R3, UR4, RZ ;  /* 0x0000000403037c10 */ /* 0x000fe2000fffe0ff */
[----:B------:R-:W-:Y:S02]  /*58f0*/  IMAD R0, R0, c[0x0][0x308], RZ ;  /* 0x0000c20000007a24 */ /* 0x000fe400078e02ff */
[----:B------:R-:W-:-:S02]  /*5900*/  IMAD R10, R6, c[0x0][0x334], R10 ;  /* 0x0000cd00060a7a24 */ /* 0x000fc400078e020a */
[----:B------:R-:W-:-:S04]  /*5910*/  IMAD.WIDE.U32 R8, R6, c[0x0][0x330], R4 ;  /* 0x0000cc0006087a25 */ /* 0x000fc800078e0004 */
[----:B------:R-:W-:Y:S01]  /*5920*/  IMAD R0, R6, c[0x0][0x30c], R0 ;  /* 0x0000c30006007a24 */ /* 0x000fe200078e0200 */
[----:B------:R-:W-:Y:S01]  /*5930*/  LEA R4, P1, R8, c[0x0][0x310], 0x2 ;  /* 0x0000c40008047a11 */ /* 0x000fe200078210ff */
[----:B------:R-:W-:-:S04]  /*5940*/  IMAD.WIDE.U32 R6, R6, c[0x0][0x308], R2 ;  /* 0x0000c20006067a25 */ /* 0x000fc800078e0002 */
[----:B------:R-:W-:Y:S01]  /*5950*/  IMAD.IADD R3, R9, 0x1, R10 ;  /* 0x0000000109037824 */ /* 0x000fe200078e020a */
[----:B------:R-:W-:Y:S01]  /*5960*/  LEA R2, P0, R6, c[0x0][0x2e8], 0x2 ;  /* 0x0000ba0006027a11 */ /* 0x000fe200078010ff */
[----:B------:R-:W-:-:S03]  /*5970*/  IMAD.IADD R0, R7, 0x1, R0 ;  /* 0x0000000107007824 */ /* 0x000fc600078e0200 */
        /* <DEDUP_REMOVED lines=131> */
.L_x_544:
        /* <DEDUP_REMOVED lines=13> */
.L_x_1159:


//--------------------- .text._ZN7cutlass13device_kernelIN5flash22FlashAttnBwdPreprocessIN4cute5tupleIJNS3_1CILi32EEENS5_ILi256EEEEEENS_6half_tEfNS_4arch4Sm80ELb1ELb1EEEEEvNT_6ParamsE --------------------------
	.section	.text._ZN7cutlass13device_kernelIN5flash22FlashAttnBwdPreprocessIN4cute5tupleIJNS3_1CILi32EEENS5_ILi256EEEEEENS_6half_tEfNS_4arch4Sm80ELb1ELb1EEEEEvNT_6ParamsE,"ax",@progbits
	.sectioninfo	@"SHI_REGISTERS=63"
	.align	128
.text._ZN7cutlass13device_kernelIN5flash22FlashAttnBwdPreprocessIN4cute5tupleIJNS3_1CILi32EEENS5_ILi256EEEEEENS_6half_tEfNS_4arch4Sm80ELb1ELb1EEEEEvNT_6ParamsE:
        .type           _ZN7cutlass13device_kernelIN5flash22FlashAttnBwdPreprocessIN4cute5tupleIJNS3_1CILi32EEENS5_ILi256EEEEEENS_6half_tEfNS_4arch4Sm80ELb1ELb1EEEEEvNT_6ParamsE,@function
        .size           _ZN7cutlass13device_kernelIN5flash22FlashAttnBwdPreprocessIN4cute5tupleIJNS3_1CILi32EEENS5_ILi256EEEEEENS_6half_tEfNS_4arch4Sm80ELb1ELb1EEEEEvNT_6ParamsE,(.L_x_1160 - _ZN7cutlass13device_kernelIN5flash22FlashAttnBwdPreprocessIN4cute5tupleIJNS3_1CILi32EEENS5_ILi256EEEEEENS_6half_tEfNS_4arch4Sm80ELb1ELb1EEEEEvNT_6ParamsE)
        .other          _ZN7cutlass13device_kernelIN5flash22FlashAttnBwdPreprocessIN4cute5tupleIJNS3_1CILi32EEENS5_ILi256EEEEEENS_6half_tEfNS_4arch4Sm80ELb1ELb1EEEEEvNT_6ParamsE,@"STO_CUDA_ENTRY STV_DEFAULT"
_ZN7cutlass13device_kernelIN5flash22FlashAttnBwdPreprocessIN4cute5tupleIJNS3_1CILi32EEENS5_ILi256EEEEEENS_6half_tEfNS_4arch4Sm80ELb1ELb1EEEEEvNT_6ParamsE:
[----:B------:R-:W-:Y:S02]  /*0000*/  MOV R1, c[0x0][0x28] ;  /* 0x00000a0000017a02 */ /* 0x000fe40000000f00 */
[----:B------:R-:W0:Y:S01]  /*0010*/  S2R R50, SR_CTAID.Z ;  /* 0x0000000000327919 */ /* 0x000e220000002700 */
[----:B------:R-:W-:Y:S01]  /*0020*/  ISETP.NE.U32.AND P1, PT, RZ, c[0x0][0x248], PT ;  /* 0x00009200ff007a0c */ /* 0x000fe20003f25070 */
[----:B------:R-:W-:Y:S01]  /*0030*/  IMAD.MOV.U32 R49, RZ, RZ, 0x4 ;  /* 0x00000004ff317424 */ /* 0x000fe200078e00ff */
[----:B------:R-:W-:Y:S01]  /*0040*/  ISETP.NE.U32.AND P0, PT, RZ, c[0x0][0x240], PT ;  /* 0x00009000ff007a0c */ /* 0x000fe20003f05070 */
[----:B------:R-:W-:Y:S01]  /*0050*/  ULDC.64 UR4, c[0x0][0x118] ;  /* 0x0000460000047ab9 */ /* 0x000fe20000000a00 */
[----:B------:R-:W-:Y:S02]  /*0060*/  ISETP.NE.AND.EX P1, PT, RZ, c[0x0][0x24c], PT, P1 ;  /* 0x00009300ff007a0c */ /* 0x000fe40003f25310 */
[----:B------:R-:W-:Y:S02]  /*0070*/  ISETP.NE.AND.EX P0, PT, RZ, c[0x0][0x244], PT, P0 ;  /* 0x00009100ff007a0c */ /* 0x000fe40003f05300 */
[----:B------:R-:W-:Y:S01]  /*0080*/  MOV R42, c[0x0][0x168] ;  /* 0x00005a00002a7a02 */ /* 0x000fe20000000f00 */
        /* <DEDUP_REMOVED lines=11> */
[----:B--2---:R-:W-:-:S02]  /*0140*/  IADD3 R42, -R5, R42, RZ ;  /* 0x0000002a052a7210 */ /* 0x004fc40007ffe1ff */
.L_x_545:
[----:B0-----:R-:W0:Y:S01]  /*0150*/  S2R R36, SR_TID.X ;  /* 0x0000000000247919 */ /* 0x001e220000002100 */
[----:B------:R-:W-:-:S02]  /*0160*/  ISETP.NE.AND.EX P2, PT, RZ, c[0x0][0x244], PT, P2 ;  /* 0x00009100ff007a0c */ /* 0x000fc40003f45320 */
[----:B-----5:R-:W-:-:S13]  /*0170*/  ISETP.LE.AND P1, PT, R42, R37, PT ;  /* 0x000000252a00720c */ /* 0x020fda0003f23270 */
[----:B------:R-:W-:Y:S05]  /*0180*/  @P2 EXIT P1 ;  /* 0x000000000000294d */ /* 0x000fea0000800000 */
[----:B------:R-:W1:Y:S01]  /*0190*/  S2R R10, SR_CTAID.Y ;  /* 0x00000000000a7919 */ /* 0x000e620000002600 */
[----:B------:R-:W-:Y:S01]  /*01a0*/  IMAD.IADD R11, R42, 0x1, -R37 ;  /* 0x000000012a0b7824 */ /* 0x000fe200078e0a25 */
[C---:B0-----:R-:W-:Y:S01]  /*01b0*/  ISETP.GT.AND P1, PT, R36.reuse, 0x1f, PT ;  /* 0x0000001f2400780c */ /* 0x041fe20003f24270 */
[----:B------:R-:W-:Y:S01]  /*01c0*/  CS2R R12, SRZ ;  /* 0x00000000000c7805 */ /* 0x000fe2000001ff00 */
[----:B------:R-:W-:Y:S01]  /*01d0*/  SHF.R.S32.HI R8, RZ, 0x1f, R50 ;  /* 0x0000001fff087819 */ /* 0x000fe20000011432 */
[----:B------:R-:W-:Y:S01]  /*01e0*/  IMAD.MOV.U32 R6, RZ, RZ, 0x7f800000 ;  /* 0x7f800000ff067424 */ /* 0x000fe200078e00ff */
[----:B------:R-:W-:Y:S02]  /*01f0*/  ISETP.GE.OR P3, PT, R36, R11, P1 ;  /* 0x0000000b2400720c */ /* 0x000fe40000f66670 */
[----:B------:R-:W-:Y:S02]  /*0200*/  @P0 MOV R12, R48 ;  /* 0x00000030000c0202 */ /* 0x000fe40000000f00 */
[----:B------:R-:W-:-:S02]  /*0210*/  @P0 SHF.R.S32.HI R13, RZ, 0x1f, R48 ;  /* 0x0000001fff0d0819 */ /* 0x000fc40000011430 */
[----:B------:R-:W-:Y:S02]  /*0220*/  SEL R8, R8, RZ, !P2 ;  /* 0x000000ff08087207 */ /* 0x000fe40005000000 */
[----:B------:R-:W-:-:S05]  /*0230*/  SEL R7, R50, RZ, !P2 ;  /* 0x000000ff32077207 */ /* 0x000fca0005000000 */
[----:B------:R-:W-:Y:S02]  /*0240*/  @!P3 SHF.R.S32.HI R3, RZ, 0x1f, R37 ;  /* 0x0000001fff03b819 */ /* 0x000fe40000011425 */
[--C-:B------:R-:W-:Y:S02]  /*0250*/  @!P3 SHF.R.S32.HI R0, RZ, 0x1f, R36.reuse ;  /* 0x0000001fff00b819 */ /* 0x100fe40000011424 */
[----:B------:R-:W-:Y:S02]  /*0260*/  @!P3 IADD3 R2, P4, P5, R12, R37, R36 ;  /* 0x000000250c02b210 */ /* 0x000fe40007d9e024 */
[----:B-1----:R-:W-:Y:S02]  /*0270*/  SHF.R.S32.HI R9, RZ, 0x1f, R10 ;  /* 0x0000001fff097819 */ /* 0x002fe4000001140a */
[----:B------:R-:W-:Y:S01]  /*0280*/  @!P3 IADD3.X R3, R13, R3, R0, P4, P5 ;  /* 0x000000030d03b210 */ /* 0x000fe200027ea400 */
[----:B------:R-:W-:Y:S02]  /*0290*/  @!P3 IMAD R0, R8, c[0x0][0x1e8], RZ ;  /* 0x00007a000800ba24 */ /* 0x000fe400078e02ff */
[----:B------:R-:W-:-:S02]  /*02a0*/  @!P3 IMAD R5, R9, c[0x0][0x1e0], RZ ;  /* 0x000078000905ba24 */ /* 0x000fc400078e02ff */
[----:B------:R-:W-:-:S04]  /*02b0*/  @!P3 IMAD.WIDE.U32 R2, R10, c[0x0][0x1e0], R2 ;  /* 0x000078000a02ba25 */ /* 0x000fc800078e0002 */
[----:B------:R-:W-:-:S04]  /*02c0*/  @!P3 IMAD R5, R10, c[0x0][0x1e4], R5 ;  /* 0x000079000a05ba24 */ /* 0x000fc800078e0205 */
[----:B------:R-:W-:Y:S02]  /*02d0*/  @!P3 IMAD.IADD R3, R3, 0x1, R5 ;  /* 0x000000010303b824 */ /* 0x000fe400078e0205 */
[C---:B------:R-:W-:Y:S02]  /*02e0*/  @!P3 IMAD R5, R7.reuse, c[0x0][0x1ec], R0 ;  /* 0x00007b000705ba24 */ /* 0x040fe400078e0200 */
[----:B------:R-:W-:-:S05]  /*02f0*/  @!P3 IMAD.WIDE.U32 R2, R7, c[0x0][0x1e8], R2 ;  /* 0x00007a000702ba25 */ /* 0x000fca00078e0002 */
[----:B------:R-:W-:Y:S02]  /*0300*/  @!P3 IADD3 R3, R3, R5, RZ ;  /* 0x000000050303b210 */ /* 0x000fe40007ffe0ff */
        /* <DEDUP_REMOVED lines=15> */
[----:B------:R-:W-:Y:S01]  /*0400*/  SHF.R.S32.HI R3, RZ, 0x1f, R4 ;  /* 0x0000001fff037819 */ /* 0x000fe20000011404 */
[----:B------:R-:W-:Y:S01]  /*0410*/  CS2R R20, SRZ ;  /* 0x0000000000147805 */ /* 0x000fe2000001ff00 */
[C---:B------:R-:W-:Y:S01]  /*0420*/  IADD3 R40, P2, R4.reuse, R12, RZ ;  /* 0x0000000c04287210 */ /* 0x040fe20007f5e0ff */
[----:B------:R-:W-:Y:S01]  /*0430*/  IMAD.SHL.U32 R38, R5, 0x8, RZ ;  /* 0x0000000805267824 */ /* 0x000fe200078e00ff */
[C---:B------:R-:W-:Y:S01]  /*0440*/  IADD3 R2, R4.reuse, 0x10, RZ ;  /* 0x0000001004027810 */ /* 0x040fe20007ffe0ff */
[----:B------:R-:W-:Y:S01]  /*0450*/  CS2R R22, SRZ ;  /* 0x0000000000167805 */ /* 0x000fe2000001ff00 */
[----:B------:R-:W-:Y:S01]  /*0460*/  IADD3.X R41, R3, R13, RZ, P2, !PT ;  /* 0x0000000d03297210 */ /* 0x000fe200017fe4ff */
[----:B------:R-:W-:Y:S01]  /*0470*/  IMAD.MOV.U32 R16, RZ, RZ, RZ ;  /* 0x000000ffff107224 */ /* 0x000fe200078e00ff */
[----:B------:R-:W-:Y:S01]  /*0480*/  SHF.R.S32.HI R39, RZ, 0x1f, R38 ;  /* 0x0000001fff277819 */ /* 0x000fe20000011426 */
[----:B------:R-:W-:Y:S01]  /*0490*/  CS2R R12, SRZ ;  /* 0x00000000000c7805 */ /* 0x000fe2000001ff00 */
[-C--:B------:R-:W-:Y:S01]  /*04a0*/  ISETP.GE.AND P2, PT, R4, R11.reuse, PT ;  /* 0x0000000b0400720c */ /* 0x080fe20003f46270 */
[----:B------:R-:W-:Y:S01]  /*04b0*/  IMAD.WIDE R40, R43, 0x20, R40 ;  /* 0x000000202b287825 */ /* 0x000fe200078e0228 */
[----:B------:R-:W-:-:S03]  /*04c0*/  ISETP.GE.AND P3, PT, R2, R11, PT ;  /* 0x0000000b0200720c */ /* 0x000fc60003f66270 */
[----:B0-----:R-:W-:-:S04]  /*04d0*/  IMAD.WIDE.U32 R14, R10, c[0x0][0x180], R38 ;  /* 0x000060000a0e7a25 */ /* 0x001fc800078e0026 */
[----:B------:R-:W-:Y:S01]  /*04e0*/  IMAD.WIDE.U32 R44, R10, c[0x0][0x1a0], R38 ;  /* 0x000068000a2c7a25 */ /* 0x000fe200078e0026 */
[----:B------:R-:W-:-:S03]  /*04f0*/  IADD3 R15, R15, R17, RZ ;  /* 0x000000110f0f7210 */ /* 0x000fc60007ffe0ff */
[----:B------:R-:W-:Y:S02]  /*0500*/  IMAD.IADD R45, R45, 0x1, R19 ;  /* 0x000000012d2d7824 */ /* 0x000fe400078e0213 */
[----:B------:R-:W-:Y:S02]  /*0510*/  IMAD.WIDE.U32 R26, R7, c[0x0][0x188], R14 ;  /* 0x00006200071a7a25 */ /* 0x000fe400078e000e */
[----:B------:R-:W-:-:S03]  /*0520*/  CS2R R14, SRZ ;  /* 0x00000000000e7805 */ /* 0x000fc6000001ff00 */
        /* <DEDUP_REMOVED lines=14> */
.L_x_547:
[----:B------:R-:W-:Y:S05]  /*0610*/  BSYNC B0 ;  /* 0x0000000000007941 */ /* 0x000fea0003800000 */
.L_x_546:
[----:B------:R-:W-:Y:S01]  /*0620*/  BSSY B0, `(.L_x_548) ;  /* 0x0000018000007945 */ /* 0x000fe20003800000 */
[----:B-----5:R-:W-:Y:S01]  /*0630*/  IMAD.MOV.U32 R0, RZ, RZ, R20 ;  /* 0x000000ffff007224 */ /* 0x020fe200078e0014 */
[----:B------:R-:W-:Y:S01]  /*0640*/  MOV R52, R21 ;  /* 0x0000001500347202 */ /* 0x000fe20000000f00 */
[----:B------:R-:W-:Y:S01]  /*0650*/  IMAD.MOV.U32 R51, RZ, RZ, R22 ;  /* 0x000000ffff337224 */ /* 0x000fe200078e0016 */
[----:B------:R-:W-:Y:S01]  /*0660*/  MOV R54, R23 ;  /* 0x0000001700367202 */ /* 0x000fe20000000f00 */
[----:B------:R-:W-:Y:S01]  /*0670*/  CS2R R20, SRZ ;  /* 0x0000000000147805 */ /* 0x000fe2000001ff00 */
[----:B------:R-:W-:Y:S01]  /*0680*/  CS2R R22, SRZ ;  /* 0x0000000000167805 */ /* 0x000fe2000001ff00 */
[----:B------:R-:W-:Y:S01]  /*0690*/  IMAD.MOV.U32 R17, RZ, RZ, RZ ;  /* 0x000000ffff117224 */ /* 0x000fe200078e00ff */
[----:B------:R-:W-:Y:S01]  /*06a0*/  CS2R R18, SRZ ;  /* 0x0000000000127805 */ /* 0x000fe2000001ff00 */
[----:B------:R-:W-:Y:S05]  /*06b0*/  @P3 BRA `(.L_x_549) ;  /* 0x000000e000003947 */ /* 0x000fea0003800000 */
[----:B0-----:R-:W-:Y:S01]  /*06c0*/  IADD3 R29, P4, R40, 0x10, RZ ;  /* 0x00000010281d7810 */ /* 0x001fe20007f9e0ff */
[----:B------:R-:W-:Y:S01]  /*06d0*/  IMAD.MOV.U32 R27, RZ, RZ, R25 ;  /* 0x000000ffff1b7224 */ /* 0x000fe200078e0019 */
[----:B------:R-:W-:-:S02]  /*06e0*/  IADD3 R28, R38, 0x80, RZ ;  /* 0x00000080261c7810 */ /* 0x000fc40007ffe0ff */
[----:B------:R-:W-:Y:S01]  /*06f0*/  IADD3.X R24, RZ, R41, RZ, P4, !PT ;  /* 0x00000029ff187210 */ /* 0x000fe200027fe4ff */
[----:B------:R-:W-:Y:S01]  /*0700*/  IMAD.WIDE.U32 R26, R29, c[0x0][0x178], R26 ;  /* 0x00005e001d1a7a25 */ /* 0x000fe200078e001a */
[----:B------:R-:W-:Y:S02]  /*0710*/  ISETP.GE.AND P5, PT, R38, c[0x0][0x16c], PT ;  /* 0x00005b0026007a0c */ /* 0x000fe40003fa6270 */
[----:B------:R-:W-:Y:S01]  /*0720*/  ISETP.GE.AND P6, PT, R28, c[0x0][0x16c], PT ;  /* 0x00005b001c007a0c */ /* 0x000fe20003fc6270 */
[----:B------:R-:W-:-:S04]  /*0730*/  IMAD R24, R24, c[0x0][0x178], RZ ;  /* 0x00005e0018187a24 */ /* 0x000fc800078e02ff */
[----:B------:R-:W-:Y:S01]  /*0740*/  IMAD R25, R29, c[0x0][0x17c], R24 ;  /* 0x00005f001d197a24 */ /* 0x000fe200078e0218 */
[----:B------:R-:W-:-:S04]  /*0750*/  LEA R24, P4, R26, c[0x0][0x160], 0x1 ;  /* 0x000058001a187a11 */ /* 0x000fc800078808ff */
[----:B------:R-:W-:-:S04]  /*0760*/  IADD3 R25, R27, R25, RZ ;  /* 0x000000191b197210 */ /* 0x000fc80007ffe0ff */
[----:B------:R-:W-:-:S05]  /*0770*/  LEA.HI.X R25, R26, c[0x0][0x164], R25, 0x1, P4 ;  /* 0x000059001a197a11 */ /* 0x000fca00020f0c19 */
[----:B------:R0:W5:Y:S04]  /*0780*/  @!P5 LDG.E.128 R20, [R24.64] ;  /* 0x000000041814d981 */ /* 0x000168000c1e1d00 */
[----:B------:R0:W5:Y:S02]  /*0790*/  @!P6 LDG.E.128 R16, [R24.64+0x100] ;  /* 0x000100041810e981 */ /* 0x000164000c1e1d00 */
.L_x_549:
[----:B------:R-:W-:Y:S05]  /*07a0*/  BSYNC B0 ;  /* 0x0000000000007941 */ /* 0x000fea0003800000 */
.L_x_548:
[----:B0-----:R-:W-:Y:S01]  /*07b0*/  IMAD R24, R8, c[0x0][0x1a8], RZ ;  /* 0x00006a0008187a24 */ /* 0x001fe200078e02ff */
[----:B------:R-:W-:Y:S01]  /*07c0*/  BSSY B0, `(.L_x_550) ;  /* 0x000001b000007945 */ /* 0x000fe20003800000 */
[C---:B------:R-:W-:Y:S01]  /*07d0*/  IMAD.WIDE.U32 R44, R7.reuse, c[0x0][0x1a8], R44 ;  /* 0x00006a00072c7a25 */ /* 0x040fe200078e002c */
[----:B-----5:R-:W-:Y:S01]  /*07e0*/  MOV R56, R21 ;  /* 0x0000001500387202 */ /* 0x020fe20000000f00 */
[----:B------:R-:W-:Y:S01]  /*07f0*/  CS2R R28, SRZ ;  /* 0x00000000001c7805 */ /* 0x000fe2000001ff00 */
[----:B------:R-:W-:Y:S01]  /*0800*/  MOV R57, R23 ;  /* 0x0000001700397202 */ /* 0x000fe20000000f00 */
[----:B------:R-:W-:Y:S01]  /*0810*/  IMAD R47, R7, c[0x0][0x1ac], R24 ;  /* 0x00006b00072f7a24 */ /* 0x000fe200078e0218 */
[----:B------:R-:W-:Y:S01]  /*0820*/  CS2R R26, SRZ ;  /* 0x00000000001a7805 */ /* 0x000fe2000001ff00 */
[----:B------:R-:W-:Y:S01]  /*0830*/  IMAD.MOV.U32 R53, RZ, RZ, R20 ;  /* 0x000000ffff357224 */ /* 0x000fe200078e0014 */
[----:B------:R-:W-:Y:S01]  /*0840*/  CS2R R24, SRZ ;  /* 0x0000000000187805 */ /* 0x000fe2000001ff00 */
[----:B------:R-:W-:Y:S01]  /*0850*/  IMAD.MOV.U32 R55, RZ, RZ, R22 ;  /* 0x000000ffff377224 */ /* 0x000fe200078e0016 */
[----:B------:R-:W-:Y:S01]  /*0860*/  CS2R R20, SRZ ;  /* 0x0000000000147805 */ /* 0x000fe2000001ff00 */
[----:B------:R-:W-:Y:S01]  /*0870*/  CS2R R22, SRZ ;  /* 0x0000000000167805 */ /* 0x000fe2000001ff00 */
[----:B------:R-:W-:Y:S01]  /*0880*/  IMAD.MOV.U32 R32, RZ, RZ, RZ ;  /* 0x000000ffff207224 */ /* 0x000fe200078e00ff */
        /* <DEDUP_REMOVED lines=14> */
.L_x_551:
[----:B------:R-:W-:Y:S05]  /*0970*/  BSYNC B0 ;  /* 0x0000000000007941 */ /* 0x000fea0003800000 */
.L_x_550:
[----:B-----5:R-:W-:Y:S01]  /*0980*/  IMAD.MOV.U32 R58, RZ, RZ, R20 ;  /* 0x000000ffff3a7224 */ /* 0x020fe200078e0014 */
[----:B------:R-:W-:Y:S01]  /*0990*/  BSSY B0, `(.L_x_552) ;  /* 0x0000015000007945 */ /* 0x000fe20003800000 */
[----:B------:R-:W-:Y:S01]  /*09a0*/  HFMA2.MMA R33, -RZ, RZ, 0, 0 ;  /* 0x00000000ff217435 */ /* 0x000fe200000001ff */
[----:B0-----:R-:W-:Y:S01]  /*09b0*/  CS2R R30, SRZ ;  /* 0x00000000001e7805 */ /* 0x001fe2000001ff00 */
[----:B------:R-:W-:Y:S01]  /*09c0*/  CS2R R34, SRZ ;  /* 0x0000000000227805 */ /* 0x000fe2000001ff00 */
[----:B------:R-:W-:Y:S02]  /*09d0*/  HADD2.F32 R59, -RZ, R0.H1_H1 ;  /* 0x30000000ff3b7230 */ /* 0x000fe40000004100 */
[----:B------:R-:W-:Y:S01]  /*09e0*/  HADD2.F32 R60, -RZ, R58.H1_H1 ;  /* 0x3000003aff3c7230 */ /* 0x000fe20000004100 */
[----:B------:R-:W-:Y:S05]  /*09f0*/  @P3 BRA `(.L_x_553) ;  /* 0x000000e000003947 */ /* 0x000fea0003800000 */
[----:B------:R-:W-:Y:S02]  /*0a00*/  IADD3 R39, P2, R40, 0x10, RZ ;  /* 0x0000001028277810 */ /* 0x000fe40007f5e0ff */
[----:B------:R-:W-:-:S02]  /*0a10*/  MOV R45, R47 ;  /* 0x0000002f002d7202 */ /* 0x000fc40000000f00 */
[C---:B------:R-:W-:Y:S01]  /*0a20*/  ISETP.GE.AND P3, PT, R38.reuse, c[0x0][0x16c], PT ;  /* 0x00005b0026007a0c */ /* 0x040fe20003f66270 */
[----:B------:R-:W-:Y:S01]  /*0a30*/  IMAD.X R40, RZ, RZ, R41, P2 ;  /* 0x000000ffff287224 */ /* 0x000fe200010e0629 */
[----:B------:R-:W-:Y:S01]  /*0a40*/  IADD3 R41, R38, 0x80, RZ ;  /* 0x0000008026297810 */ /* 0x000fe20007ffe0ff */
[----:B------:R-:W-:-:S03]  /*0a50*/  IMAD.WIDE.U32 R44, R39, c[0x0][0x198], R44 ;  /* 0x00006600272c7a25 */ /* 0x000fc600078e002c */
[----:B------:R-:W-:Y:S01]  /*0a60*/  ISETP.GE.AND P4, PT, R41, c[0x0][0x16c], PT ;  /* 0x00005b0029007a0c */ /* 0x000fe20003f86270 */
[----:B------:R-:W-:Y:S01]  /*0a70*/  IMAD R40, R40, c[0x0][0x198], RZ ;  /* 0x0000660028287a24 */ /* 0x000fe200078e02ff */
[----:B------:R-:W-:-:S03]  /*0a80*/  LEA R38, P2, R44, c[0x0][0x190], 0x1 ;  /* 0x000064002c267a11 */ /* 0x000fc600078408ff */
[----:B------:R-:W-:-:S04]  /*0a90*/  IMAD R39, R39, c[0x0][0x19c], R40 ;  /* 0x0000670027277a24 */ /* 0x000fc800078e0228 */
[----:B------:R-:W-:-:S05]  /*0aa0*/  IMAD.IADD R39, R45, 0x1, R39 ;  /* 0x000000012d277824 */ /* 0x000fca00078e0227 */
[----:B------:R-:W-:-:S05]  /*0ab0*/  LEA.HI.X R39, R44, c[0x0][0x194], R39, 0x1, P2 ;  /* 0x000065002c277a11 */ /* 0x000fca00010f0c27 */
[----:B------:R0:W5:Y:S04]  /*0ac0*/  @!P3 LDG.E.128 R28, [R38.64] ;  /* 0x00000004261cb981 */ /* 0x000168000c1e1d00 */
[----:B------:R0:W5:Y:S02]  /*0ad0*/  @!P4 LDG.E.128 R32, [R38.64+0x100] ;  /* 0x000100042620c981 */ /* 0x000164000c1e1d00 */
.L_x_553:
[----:B------:R-:W-:Y:S05]  /*0ae0*/  BSYNC B0 ;  /* 0x0000000000007941 */ /* 0x000fea0003800000 */
.L_x_552:
[----:B------:R-:W-:Y:S01]  /*0af0*/  HADD2.F32 R0, -RZ, R0.H0_H0 ;  /* 0x20000000ff007230 */ /* 0x000fe20000004100 */
[----:B------:R-:W-:Y:S01]  /*0b00*/  FMUL.FTZ R59, R59, R60 ;  /* 0x0000003c3b3b7220 */ /* 0x000fe20000410000 */
[----:B0-----:R-:W-:Y:S01]  /*0b10*/  HADD2.F32 R39, -RZ, R58.H0_H0 ;  /* 0x2000003aff277230 */ /* 0x001fe20000004100 */
[----:B------:R-:W-:Y:S01]  /*0b20*/  @P0 LEA R48, R50, R48, 0x5 ;  /* 0x0000003032300211 */ /* 0x000fe200078e28ff */
[----:B------:R-:W-:Y:S01]  /*0b30*/  HADD2.F32 R20, -RZ, R52.H0_H0 ;  /* 0x20000034ff147230 */ /* 0x000fe20000004100 */
[----:B------:R-:W-:Y:S01]  /*0b40*/  BSSY B0, `(.L_x_554) ;  /* 0x0000090000007945 */ /* 0x000fe20003800000 */
[----:B------:R-:W-:Y:S01]  /*0b50*/  HADD2.F32 R41, -RZ, R21.H0_H0 ;  /* 0x20000015ff297230 */ /* 0x000fe20000004100 */
[----:B------:R-:W-:Y:S01]  /*0b60*/  FFMA.FTZ R59, R0, R39, R59 ;  /* 0x00000027003b7223 */ /* 0x000fe2000001003b */
[----:B------:R-:W-:-:S02]  /*0b70*/  HADD2.F32 R0, -RZ, R53.H1_H1 ;  /* 0x30000035ff007230 */ /* 0x000fc40000004100 */
[--C-:B-----5:R-:W-:Y:S01]  /*0b80*/  HADD2.F32 R39, -RZ, R28.reuse.H1_H1 ;  /* 0x3000001cff277230 */ /* 0x120fe20000004100 */
[----:B------:R-:W-:Y:S01]  /*0b90*/  FFMA.FTZ R20, R20, R41, R59 ;  /* 0x0000002914147223 */ /* 0x000fe2000001003b */
[----:B------:R-:W-:Y:S02]  /*0ba0*/  HADD2.F32 R53, -RZ, R53.H0_H0 ;  /* 0x20000035ff357230 */ /* 0x000fe40000004100 */
[----:B------:R-:W-:Y:S01]  /*0bb0*/  HADD2.F32 R28, -RZ, R28.H0_H0 ;  /* 0x2000001cff1c7230 */ /* 0x000fe20000004100 */
[----:B------:R-:W-:Y:S01]  /*0bc0*/  FMUL.FTZ R0, R0, R39 ;  /* 0x0000002700007220 */ /* 0x000fe20000410000 */
[--C-:B------:R-:W-:Y:S02]  /*0bd0*/  HADD2.F32 R39, -RZ, R29.reuse.H0_H0 ;  /* 0x2000001dff277230 */ /* 0x100fe40000004100 */
[----:B------:R-:W-:Y:S01]  /*0be0*/  HADD2.F32 R29, -RZ, R29.H1_H1 ;  /* 0x3000001dff1d7230 */ /* 0x000fe20000004100 */
        /* <DEDUP_REMOVED lines=11> */
[----:B------:R-:W-:Y:S02]  /*0ca0*/  HADD2.F32 R38, -RZ, R30.H0_H0 ;  /* 0x2000001eff267230 */ /* 0x000fe40000004100 */
[----:B------:R-:W-:Y:S01]  /*0cb0*/  HADD2.F32 R51, -RZ, R51.H1_H1 ;  /* 0x30000033ff337230 */ /* 0x000fe20000004100 */
[----:B------:R-:W-:Y:S01]  /*0cc0*/  FFMA.FTZ R40, R40, R39, R52 ;  /* 0x0000002728287223 */ /* 0x000fe20000010034 */
[----:B------:R-:W-:Y:S01]  /*0cd0*/  HADD2.F32 R55, -RZ, R55.H1_H1 ;  /* 0x30000037ff377230 */ /* 0x000fe20000004100 */
[----:B------:R-:W-:Y:S01]  /*0ce0*/  FFMA.FTZ R56, R29, R38, R56 ;  /* 0x000000261d387223 */ /* 0x000fe20000010038 */
[----:B------:R-:W-:Y:S02]  /*0cf0*/  HADD2.F32 R44, -RZ, R22.H1_H1 ;  /* 0x30000016ff2c7230 */ /* 0x000fe40000004100 */
[----:B------:R-:W-:Y:S02]  /*0d00*/  HADD2.F32 R30, -RZ, R30.H1_H1 ;  /* 0x3000001eff1e7230 */ /* 0x000fe40000004100 */
[--C-:B------:R-:W-:Y:S01]  /*0d10*/  HADD2.F32 R22, -RZ, R26.reuse.H0_H0 ;  /* 0x2000001aff167230 */ /* 0x100fe20000004100 */
[----:B------:R-:W-:Y:S01]  /*0d20*/  FFMA.FTZ R40, R51, R44, R40 ;  /* 0x0000002c33287223 */ /* 0x000fe20000010028 */
[----:B------:R-:W-:Y:S01]  /*0d30*/  HADD2.F32 R29, -RZ, R26.H1_H1 ;  /* 0x3000001aff1d7230 */ /* 0x000fe20000004100 */
[----:B------:R-:W-:Y:S01]  /*0d40*/  FFMA.FTZ R55, R55, R30, R56 ;  /* 0x0000001e37377223 */ /* 0x000fe20000010038 */
[----:B------:R-:W-:-:S02]  /*0d50*/  HADD2.F32 R45, -RZ, R24.H0_H0 ;  /* 0x20000018ff2d7230 */ /* 0x000fc40000004100 */
[----:B------:R-:W-:Y:S02]  /*0d60*/  HADD2.F32 R41, -RZ, R24.H1_H1 ;  /* 0x30000018ff297230 */ /* 0x000fe40000004100 */
[--C-:B------:R-:W-:Y:S02]  /*0d70*/  HADD2.F32 R39, -RZ, R25.reuse.H0_H0 ;  /* 0x20000019ff277230 */ /* 0x100fe40000004100 */
[----:B------:R-:W-:Y:S02]  /*0d80*/  HADD2.F32 R38, -RZ, R25.H1_H1 ;  /* 0x30000019ff267230 */ /* 0x000fe40000004100 */
[----:B------:R-:W-:Y:S02]  /*0d90*/  HADD2.F32 R26, -RZ, R54.H0_H0 ;  /* 0x20000036ff1a7230 */ /* 0x000fe40000004100 */
[----:B------:R-:W-:Y:S02]  /*0da0*/  HADD2.F32 R47, -RZ, R23.H0_H0 ;  /* 0x20000017ff2f7230 */ /* 0x000fe40000004100 */
[----:B------:R-:W-:-:S02]  /*0db0*/  HADD2.F32 R25, -RZ, R27.H0_H0 ;  /* 0x2000001bff197230 */ /* 0x000fc40000004100 */
[----:B------:R-:W-:Y:S01]  /*0dc0*/  HADD2.F32 R24, -RZ, R27.H1_H1 ;  /* 0x3000001bff187230 */ /* 0x000fe20000004100 */
[----:B------:R-:W-:Y:S01]  /*0dd0*/  FFMA.FTZ R40, R26, R47, R40 ;  /* 0x0000002f1a287223 */ /* 0x000fe20000010028 */
[----:B------:R-:W-:Y:S02]  /*0de0*/  HADD2.F32 R27, -RZ, R57.H0_H0 ;  /* 0x20000039ff1b7230 */ /* 0x000fe40000004100 */
[----:B------:R-:W-:Y:S02]  /*0df0*/  HADD2.F32 R30, -RZ, R31.H0_H0 ;  /* 0x2000001fff1e7230 */ /* 0x000fe40000004100 */
[----:B------:R-:W-:Y:S02]  /*0e00*/  HADD2.F32 R54, -RZ, R54.H1_H1 ;  /* 0x30000036ff367230 */ /* 0x000fe40000004100 */
[----:B------:R-:W-:Y:S01]  /*0e10*/  HADD2.F32 R23, -RZ, R23.H1_H1 ;  /* 0x30000017ff177230 */ /* 0x000fe20000004100 */
[----:B------:R-:W-:Y:S01]  /*0e20*/  FFMA.FTZ R27, R27, R30, R55 ;  /* 0x0000001e1b1b7223 */ /* 0x000fe20000010037 */
[----:B------:R-:W-:-:S02]  /*0e30*/  HADD2.F32 R57, -RZ, R57.H1_H1 ;  /* 0x30000039ff397230 */ /* 0x000fc40000004100 */
[----:B------:R-:W-:Y:S01]  /*0e40*/  HADD2.F32 R26, -RZ, R31.H1_H1 ;  /* 0x3000001fff1a7230 */ /* 0x000fe20000004100 */
[----:B------:R-:W-:Y:S01]  /*0e50*/  FFMA.FTZ R40, R54, R23, R40 ;  /* 0x0000001736287223 */ /* 0x000fe20000010028 */
[----:B------:R-:W-:Y:S02]  /*0e60*/  HADD2.F32 R0, -RZ, R12.H0_H0 ;  /* 0x2000000cff007230 */ /* 0x000fe40000004100 */
[----:B------:R-:W-:Y:S01]  /*0e70*/  HADD2.F32 R23, -RZ, R16.H0_H0 ;  /* 0x20000010ff177230 */ /* 0x000fe20000004100 */
[----:B------:R-:W-:Y:S01]  /*0e80*/  FFMA.FTZ R26, R57, R26, R27 ;  /* 0x0000001a391a7223 */ /* 0x000fe2000001001b */
[----:B------:R-:W-:Y:S01]  /*0e90*/  HADD2.F32 R30, -RZ, R32.H0_H0 ;  /* 0x20000020ff1e7230 */ /* 0x000fe20000004100 */
[----:B------:R-:W-:Y:S01]  /*0ea0*/  FFMA.FTZ R0, R0, R45, R40 ;  /* 0x0000002d00007223 */ /* 0x000fe20000010028 */
[----:B------:R-:W-:Y:S02]  /*0eb0*/  HADD2.F32 R20, -RZ, R12.H1_H1 ;  /* 0x3000000cff147230 */ /* 0x000fe40000004100 */
[----:B------:R-:W-:Y:S01]  /*0ec0*/  HADD2.F32 R16, -RZ, R16.H1_H1 ;  /* 0x30000010ff107230 */ /* 0x000fe20000004100 */
[----:B------:R-:W-:Y:S01]  /*0ed0*/  FFMA.FTZ R26, R23, R30, R26 ;  /* 0x0000001e171a7223 */ /* 0x000fe2000001001a */
[----:B------:R-:W-:Y:S01]  /*0ee0*/  HADD2.F32 R27, -RZ, R32.H1_H1 ;  /* 0x30000020ff1b7230 */ /* 0x000fe20000004100 */
[----:B------:R-:W-:Y:S01]  /*0ef0*/  FFMA.FTZ R20, R20, R41, R0 ;  /* 0x0000002914147223 */ /* 0x000fe20000010000 */
[----:B------:R-:W-:-:S02]  /*0f00*/  HADD2.F32 R12, -RZ, R13.H0_H0 ;  /* 0x2000000dff0c7230 */ /* 0x000fc40000004100 */
        /* <DEDUP_REMOVED lines=34> */
[----:B------:R-:W0:Y:S04]  /*1130*/  SHFL.BFLY PT, R13, R0, 0x4, 0x1f ;  /* 0x0c801f00000d7f89 */ /* 0x000e2800000e0000 */
[----:B------:R-:W1:Y:S01]  /*1140*/  SHFL.BFLY PT, R15, R16, 0x4, 0x1f ;  /* 0x0c801f00100f7f89 */ /* 0x000e6200000e0000 */
[----:B0-----:R-:W-:Y:S01]  /*1150*/  FADD.FTZ R12, R0, R13 ;  /* 0x0000000d000c7221 */ /* 0x001fe20000010000 */
[----:B------:R-:W-:Y:S02]  /*1160*/  @P0 SHF.R.S32.HI R13, RZ, 0x1f, R48 ;  /* 0x0000001fff0d0819 */ /* 0x000fe40000011430 */
[----:B------:R-:W-:Y:S01]  /*1170*/  MOV R0, RZ ;  /* 0x000000ff00007202 */ /* 0x000fe20000000f00 */
[----:B-1----:R-:W-:Y:S01]  /*1180*/  FADD.FTZ R17, R16, R15 ;  /* 0x0000000f10117221 */ /* 0x002fe20000010000 */
[----:B------:R-:W-:Y:S01]  /*1190*/  @P0 LEA.HI R13, R13, R48, RZ, 0x5 ;  /* 0x000000300d0d0211 */ /* 0x000fe200078f28ff */
[----:B------:R-:W0:Y:S01]  /*11a0*/  SHFL.BFLY PT, R15, R12, 0x2, 0x1f ;  /* 0x0c401f000c0f7f89 */ /* 0x000e2200000e0000 */
[----:B------:R-:W-:-:S02]  /*11b0*/  SHF.L.U32 R16, R36, 0x2, RZ ;  /* 0x0000000224107819 */ /* 0x000fc400000006ff */
[----:B------:R-:W-:Y:S01]  /*11c0*/  @P0 LOP3.LUT R0, R13, 0xffffffe0, RZ, 0xc0, !PT ;  /* 0xffffffe00d000812 */ /* 0x000fe200078ec0ff */
[----:B------:R-:W1:Y:S01]  /*11d0*/  SHFL.BFLY PT, R18, R17, 0x2, 0x1f ;  /* 0x0c401f0011127f89 */ /* 0x000e6200000e0000 */
[----:B------:R-:W-:-:S04]  /*11e0*/  SHF.L.U32 R13, R43, 0xd, RZ ;  /* 0x0000000d2b0d7819 */ /* 0x000fc800000006ff */
[----:B------:R-:W-:Y:S01]  /*11f0*/  SHF.R.S32.HI R20, RZ, 0x1f, R13 ;  /* 0x0000001fff147819 */ /* 0x000fe2000001140d */
[----:B0-----:R-:W-:Y:S02]  /*1200*/  FADD.FTZ R15, R12, R15 ;  /* 0x0000000f0c0f7221 */ /* 0x001fe40000010000 */
[----:B------:R-:W-:Y:S02]  /*1210*/  IMAD.SHL.U32 R12, R0, 0x100, RZ ;  /* 0x00000100000c7824 */ /* 0x000fe400078e00ff */
[----:B-1----:R-:W-:Y:S01]  /*1220*/  FADD.FTZ R18, R17, R18 ;  /* 0x0000001211127221 */ /* 0x002fe20000010000 */
[----:B------:R-:W0:Y:S02]  /*1230*/  SHFL.BFLY PT, R14, R15, 0x1, 0x1f ;  /* 0x0c201f000f0e7f89 */ /* 0x000e2400000e0000 */
[----:B------:R-:W-:Y:S02]  /*1240*/  SHF.R.S32.HI R17, RZ, 0x1f, R12 ;  /* 0x0000001fff117819 */ /* 0x000fe4000001140c */
[----:B------:R-:W1:Y:S01]  /*1250*/  SHFL.BFLY PT, R19, R18, 0x1, 0x1f ;  /* 0x0c201f0012137f89 */ /* 0x000e6200000e0000 */
[----:B------:R-:W-:-:S02]  /*1260*/  IADD3 R12, P0, P2, R12, R16, R13 ;  /* 0x000000100c0c7210 */ /* 0x000fc40007a1e00d */
[----:B------:R-:W-:-:S04]  /*1270*/  SHF.R.S32.HI R16, RZ, 0x1f, R16 ;  /* 0x0000001fff107819 */ /* 0x000fc80000011410 */
[----:B------:R-:W-:Y:S02]  /*1280*/  IADD3.X R13, R17, R16, R20, P0, P2 ;  /* 0x00000010110d7210 */ /* 0x000fe400007e4414 */
[----:B------:R-:W-:Y:S01]  /*1290*/  ISETP.NE.AND P0, PT, R5, RZ, PT ;  /* 0x000000ff0500720c */ /* 0x000fe20003f05270 */
[----:B------:R-:W-:Y:S02]  /*12a0*/  IMAD R5, R9, c[0x0][0x220], RZ ;  /* 0x0000880009057a24 */ /* 0x000fe400078e02ff */
[----:B------:R-:W-:-:S04]  /*12b0*/  IMAD.WIDE.U32 R12, R10, c[0x0][0x220], R12 ;  /* 0x000088000a0c7a25 */ /* 0x000fc800078e000c */
[----:B------:R-:W-:Y:S02]  /*12c0*/  IMAD R17, R10, c[0x0][0x224], R5 ;  /* 0x000089000a117a24 */ /* 0x000fe400078e0205 */
[----:B0-----:R-:W-:Y:S02]  /*12d0*/  FADD.FTZ R20, R15, R14 ;  /* 0x0000000e0f147221 */ /* 0x001fe40000010000 */
[----:B-1----:R-:W-:Y:S02]  /*12e0*/  FADD.FTZ R19, R18, R19 ;  /* 0x0000001312137221 */ /* 0x002fe40000010000 */
[----:B------:R-:W-:Y:S05]  /*12f0*/  @P0 BRA `(.L_x_555) ;  /* 0x0000014000000947 */ /* 0x000fea0003800000 */
[----:B------:R-:W-:Y:S01]  /*1300*/  SHF.R.S32.HI R16, RZ, 0x1f, R0 ;  /* 0x0000001fff107819 */ /* 0x000fe20000011400 */
[----:B------:R-:W-:Y:S01]  /*1310*/  IMAD R5, R9, c[0x0][0x1c8], RZ ;  /* 0x0000720009057a24 */ /* 0x000fe200078e02ff */
[C---:B------:R-:W-:Y:S02]  /*1320*/  IADD3 R14, P0, R37.reuse, R0, RZ ;  /* 0x00000000250e7210 */ /* 0x040fe40007f1e0ff */
[----:B------:R-:W-:Y:S01]  /*1330*/  ISETP.GE.AND P2, PT, R4, R11, PT ;  /* 0x0000000b0400720c */ /* 0x000fe20003f46270 */
[----:B------:R-:W-:Y:S01]  /*1340*/  IMAD R5, R10, c[0x0][0x1cc], R5 ;  /* 0x000073000a057a24 */ /* 0x000fe200078e0205 */
[----:B------:R-:W-:Y:S01]  /*1350*/  LEA.HI.X.SX32 R15, R37, R16, 0x1, P0 ;  /* 0x00000010250f7211 */ /* 0x000fe200000f0eff */
[----:B------:R-:W-:-:S04]  /*1360*/  IMAD R16, R8, c[0x0][0x1d0], RZ ;  /* 0x0000740008107a24 */ /* 0x000fc800078e02ff */
[----:B------:R-:W-:-:S04]  /*1370*/  IMAD.WIDE.U32 R14, R10, c[0x0][0x1c8], R14 ;  /* 0x000072000a0e7a25 */ /* 0x000fc800078e000e */
[----:B------:R-:W-:Y:S02]  /*1380*/  IMAD.IADD R15, R15, 0x1, R5 ;  /* 0x000000010f0f7824 */ /* 0x000fe400078e0205 */
[C---:B------:R-:W-:Y:S02]  /*1390*/  IMAD R16, R7.reuse, c[0x0][0x1d4], R16 ;  /* 0x0000750007107a24 */ /* 0x040fe400078e0210 */
[----:B------:R-:W-:-:S05]  /*13a0*/  IMAD.WIDE.U32 R14, R7, c[0x0][0x1d0], R14 ;  /* 0x00007400070e7a25 */ /* 0x000fca00078e000e */
[----:B------:R-:W-:-:S04]  /*13b0*/  IADD3 R5, P0, R4, R14, RZ ;  /* 0x0000000e04057210 */ /* 0x000fc80007f1e0ff */
[----:B------:R-:W-:Y:S02]  /*13c0*/  IADD3.X R16, R3, R15, R16, P0, !PT ;  /* 0x0000000f03107210 */ /* 0x000fe400007fe410 */
[C---:B------:R-:W-:Y:S02]  /*13d0*/  LEA R14, P3, R5.reuse, c[0x0][0x1b0], 0x2 ;  /* 0x00006c00050e7a11 */ /* 0x040fe400078610ff */
[----:B------:R-:W-:Y:S02]  /*13e0*/  ISETP.GE.AND P0, PT, R2, R11, PT ;  /* 0x0000000b0200720c */ /* 0x000fe40003f06270 */
[----:B------:R-:W-:Y:S02]  /*13f0*/  LEA.HI.X R15, R5, c[0x0][0x1b4], R16, 0x2, P3 ;  /* 0x00006d00050f7a11 */ /* 0x000fe400018f1410 */
[----:B------:R-:W-:Y:S02]  /*1400*/  FSEL R3, R20, RZ, !P2 ;  /* 0x000000ff14037208 */ /* 0x000fe40005000000 */
[----:B------:R-:W-:-:S03]  /*1410*/  FSEL R5, R19, RZ, !P0 ;  /* 0x000000ff13057208 */ /* 0x000fc60004000000 */
[----:B------:R0:W-:Y:S04]  /*1420*/  STG.E [R14.64], R3 ;  /* 0x000000030e007986 */ /* 0x0001e8000c101904 */
[----:B------:R0:W-:Y:S02]  /*1430*/  STG.E [R14.64+0x40], R5 ;  /* 0x000040050e007986 */ /* 0x0001e4000c101904 */
.L_x_555:
[----:B------:R-:W-:Y:S05]  /*1440*/  BSYNC B0 ;  /* 0x0000000000007941 */ /* 0x000fea0003800000 */
.L_x_554:
[----:B------:R-:W-:Y:S01]  /*1450*/  IADD3 R42, R42, 0x1f, RZ ;  /* 0x0000001f2a2a7810 */ /* 0x000fe20007ffe0ff */
[----:B------:R-:W-:Y:S01]  /*1460*/  IMAD R2, R8, c[0x0][0x228], RZ ;  /* 0x00008a0008027a24 */ /* 0x000fe200078e02ff */
[----:B------:R-:W-:Y:S01]  /*1470*/  IADD3 R13, R13, R17, RZ ;  /* 0x000000110d0d7210 */ /* 0x000fe20007ffe0ff */
[----:B------:R-:W-:Y:S01]  /*1480*/  BSSY B0, `(.L_x_556) ;  /* 0x0000022000007945 */ /* 0x000fe20003800000 */
[----:B0-----:R-:W-:Y:S01]  /*1490*/  SHF.R.S32.HI R3, RZ, 0x1f, R42 ;  /* 0x0000001fff037819 */ /* 0x001fe2000001142a */
[----:B------:R-:W-:Y:S01]  /*14a0*/  IMAD R11, R7, c[0x0][0x22c], R2 ;  /* 0x00008b00070b7a24 */ /* 0x000fe200078e0202 */
[----:B------:R-:W-:-:S02]  /*14b0*/  ISETP.NE.U32.AND P0, PT, RZ, c[0x0][0x238], PT ;  /* 0x00008e00ff007a0c */ /* 0x000fc40003f05070 */
[----:B------:R-:W-:Y:S02]  /*14c0*/  LEA.HI R3, R3, R42, RZ, 0x5 ;  /* 0x0000002a03037211 */ /* 0x000fe400078f28ff */
[----:B------:R-:W-:Y:S02]  /*14d0*/  ISETP.NE.AND.EX P0, PT, RZ, c[0x0][0x23c], PT, P0 ;  /* 0x00008f00ff007a0c */ /* 0x000fe40003f05300 */
[----:B------:R-:W-:Y:S01]  /*14e0*/  LOP3.LUT R4, R3, 0xffffffe0, RZ, 0xc0, !PT ;  /* 0xffffffe003047812 */ /* 0x000fe200078ec0ff */
[----:B------:R-:W-:Y:S01]  /*14f0*/  IMAD.WIDE.U32 R2, R7, c[0x0][0x228], R12 ;  /* 0x00008a0007027a25 */ /* 0x000fe200078e000c */
[----:B------:R-:W-:Y:S02]  /*1500*/  ISETP.NE.OR P0, PT, R36, RZ, !P0 ;  /* 0x000000ff2400720c */ /* 0x000fe40004705670 */
[----:B------:R-:W-:Y:S01]  /*1510*/  IADD3 R5, -R37, R4, RZ ;  /* 0x0000000425057210 */ /* 0x000fe20007ffe1ff */
[----:B------:R-:W-:Y:S01]  /*1520*/  IMAD.IADD R3, R3, 0x1, R11 ;  /* 0x0000000103037824 */ /* 0x000fe200078e020b */
[----:B------:R-:W-:-:S02]  /*1530*/  LEA R12, P2, R2, c[0x0][0x208], 0x2 ;  /* 0x00008200020c7a11 */ /* 0x000fc400078410ff */
[----:B------:R-:W-:Y:S02]  /*1540*/  ISETP.GE.OR P1, PT, R36, R5, P1 ;  /* 0x000000052400720c */ /* 0x000fe40000f26670 */
[----:B------:R-:W-:-:S11]  /*1550*/  LEA.HI.X R13, R2, c[0x0][0x20c], R3, 0x2, P2 ;  /* 0x00008300020d7a11 */ /* 0x000fd600010f1403 */
[----:B------:R-:W-:Y:S05]  /*1560*/  @P1 BRA `(.L_x_557) ;  /* 0x0000013000001947 */ /* 0x000fea0003800000 */
[--C-:B------:R-:W-:Y:S01]  /*1570*/  IADD3 R2, P1, P2, R0, R37, R36.reuse ;  /* 0x0000002500027210 */ /* 0x100fe20007a3e024 */
[----:B------:R-:W-:Y:S01]  /*1580*/  IMAD R9, R9, c[0x0][0x1f8], RZ ;  /* 0x00007e0009097a24 */ /* 0x000fe200078e02ff */
[----:B------:R-:W-:Y:S01]  /*1590*/  SHF.R.S32.HI R3, RZ, 0x1f, R37 ;  /* 0x0000001fff037819 */ /* 0x000fe20000011425 */
[----:B------:R-:W-:Y:S01]  /*15a0*/  IMAD R8, R8, c[0x0][0x200], RZ ;  /* 0x0000800008087a24 */ /* 0x000fe200078e02ff */
[----:B------:R-:W-:Y:S01]  /*15b0*/  SHF.R.S32.HI R36, RZ, 0x1f, R36 ;  /* 0x0000001fff247819 */ /* 0x000fe20000011424 */
[----:B------:R-:W-:Y:S01]  /*15c0*/  IMAD R9, R10, c[0x0][0x1fc], R9 ;  /* 0x00007f000a097a24 */ /* 0x000fe200078e0209 */
[----:B------:R-:W-:Y:S01]  /*15d0*/  SHF.R.S32.HI R0, RZ, 0x1f, R0 ;  /* 0x0000001fff007819 */ /* 0x000fe20000011400 */
[----:B------:R-:W-:-:S03]  /*15e0*/  IMAD R5, R7, c[0x0][0x204], R8 ;  /* 0x0000810007057a24 */ /* 0x000fc600078e0208 */
[----:B------:R-:W-:Y:S01]  /*15f0*/  IADD3.X R3, R0, R3, R36, P1, P2 ;  /* 0x0000000300037210 */ /* 0x000fe20000fe4424 */
[C---:B------:R-:W-:Y:S01]  /*1600*/  FMUL.FTZ R0, R6.reuse, 1.4426950216293334961 ;  /* 0x3fb8aa3b06007820 */ /* 0x040fe20000410000 */
[----:B------:R-:W-:-:S03]  /*1610*/  FSETP.NEU.FTZ.AND P1, PT, R6, -INF , PT ;  /* 0xff8000000600780b */ /* 0x000fc60003f3d000 */
        /* <DEDUP_REMOVED lines=8> */
.L_x_557:
[----:B------:R-:W-:Y:S05]  /*16a0*/  BSYNC B0 ;  /* 0x0000000000007941 */ /* 0x000fea0003800000 */
.L_x_556:
        /* <DEDUP_REMOVED lines=9> */
[----:B------:R-:W-:-:S04]  /*1740*/  IMAD R43, R43, c[0x0][0x230], R50 ;  /* 0x00008c002b2b7a24 */ /* 0x000fc800078e0232 */
[----:B------:R-:W-:-:S04]  /*1750*/  IMAD R2, R43, c[0x0][0x170], R10 ;  /* 0x00005c002b027a24 */ /* 0x000fc800078e020a */
[----:B0-----:R-:W-:-:S05]  /*1760*/  IMAD.WIDE R2, R2, R49, c[0x0][0x238] ;  /* 0x00008e0002027625 */ /* 0x001fca00078e0231 */
[----:B------:R-:W-:Y:S01]  /*1770*/  STG.E [R2.64], RZ ;  /* 0x000000ff02007986 */ /* 0x000fe2000c101904 */
[----:B------:R-:W-:Y:S05]  /*1780*/  EXIT ;  /* 0x000000000000794d */ /* 0x000fea0003800000 */
.L_x_558:
        /* <DEDUP_REMOVED lines=15> */
.L_x_1160:


//--------------------- .text._ZN7cutlass13device_kernelIN5flash19enable_sm80_to_sm89INS1_16FlashAttnBwdSm80INS1_25CollectiveMainloopBwdSm80ILi1ELi1EN4cute5tupleIJNS5_1CILi64EEES8_NS7_ILi256EEEEEENS_6half_tEfNS_4arch4Sm80ELb0ELb0ELb0ELb0ELb0ELb0ELb0ELb0ELi2ELi4ELi2ELi2ELb0EEENS1_21CollectiveEpilogueBwdISA_SB_SD_Li256ELb0ELb0ELi4EEENS1_19SingleTileSchedulerILb0ELb0ELb0ELi64EEEEEEEEEvNT_6ParamsE --------------------------
	.section	.text._ZN7cutlass13device_kernelIN5flash19enable_sm80_to_sm89INS1_16FlashAttnBwdSm80INS1_25CollectiveMainloopBwdSm80ILi1ELi1EN4cute5tupleIJNS5_1CILi64EEES8_NS7_ILi256EEEEEENS_6half_tEfNS_4arch4Sm80ELb0ELb0ELb0ELb0ELb0ELb0ELb0ELb0ELi2ELi4ELi2ELi2ELb0EEENS1_21CollectiveEpilogueBwdISA_SB_SD_Li256ELb0ELb0ELi4EEENS1_19SingleTileSchedulerILb0ELb0ELb0ELi64EEEEEEEEEvNT_6ParamsE,"ax",@progbits
	.sectioninfo	@"SHI_REGISTERS=255"
	.align	128
.text._ZN7cutlass13device_kernelIN5flash19enable_sm80_to_sm89INS1_16FlashAttnBwdSm80INS1_25CollectiveMainloopBwdSm80ILi1ELi1EN4cute5tupleIJNS5_1CILi64EEES8_NS7_ILi256EEEEEENS_6half_tEfNS_4arch4Sm80ELb0ELb0ELb0ELb0ELb0ELb0ELb0ELb0ELi2ELi4ELi2ELi2ELb0EEENS1_21CollectiveEpilogueBwdISA_SB_SD_Li256ELb0ELb0ELi4EEENS1_19SingleTileSchedulerILb0ELb0ELb0ELi64EEEEEEEEEvNT_6ParamsE:
        .type           _ZN7cutlass13device_kernelIN5flash19enable_sm80_to_sm89INS1_16FlashAttnBwdSm80INS1_25CollectiveMainloopBwdSm80ILi1ELi1EN4cute5tupleIJNS5_1CILi64EEES8_NS7_ILi256EEEEEENS_6half_tEfNS_4arch4Sm80ELb0ELb0ELb0ELb0ELb0ELb0ELb0ELb0ELi2ELi4ELi2ELi2ELb0EEENS1_21CollectiveEpilogueBwdISA_SB_SD_Li256ELb0ELb0ELi4EEENS1_19SingleTileSchedulerILb0ELb0ELb0ELi64EEEEEEEEEvNT_6ParamsE,@function
        .size           _ZN7cutlass13device_kernelIN5flash19enable_sm80_to_sm89INS1_16FlashAttnBwdSm80INS1_25CollectiveMainloopBwdSm80ILi1ELi1EN4cute5tupleIJNS5_1CILi64EEES8_NS7_ILi256EEEEEENS_6half_tEfNS_4arch4Sm80ELb0ELb0ELb0ELb0ELb0ELb0ELb0ELb0ELi2ELi4ELi2ELi2ELb0EEENS1_21CollectiveEpilogueBwdISA_SB_SD_Li256ELb0ELb0ELi4EEENS1_19SingleTileSchedulerILb0ELb0ELb0ELi64EEEEEEEEEvNT_6ParamsE,(.L_x_1161 - _ZN7cutlass13device_kernelIN5flash19enable_sm80_to_sm89INS1_16FlashAttnBwdSm80INS1_25CollectiveMainloopBwdSm80ILi1ELi1EN4cute5tupleIJNS5_1CILi64EEES8_NS7_ILi256EEEEEENS_6half_tEfNS_4arch4Sm80ELb0ELb0ELb0ELb0ELb0ELb0ELb0ELb0ELi2ELi4ELi2ELi2ELb0EEENS1_21CollectiveEpilogueBwdISA_SB_SD_Li256ELb0ELb0ELi4EEENS1_19SingleTileSchedulerILb0ELb0ELb0ELi64EEEEEEEEEvNT_6ParamsE)
        .other          _ZN7cutlass13device_kernelIN5flash19enable_sm80_to_sm89INS1_16FlashAttnBwdSm80INS1_25CollectiveMainloopBwdSm80ILi1ELi1EN4cute5tupleIJNS5_1CILi64EEES8_NS7_ILi256EEEEEENS_6half_tEfNS_4arch4Sm80ELb0ELb0ELb0ELb0ELb0ELb0ELb0ELb0ELi2ELi4ELi2ELi2ELb0EEENS1_21CollectiveEpilogueBwdISA_SB_SD_Li256ELb0ELb0ELi4EEENS1_19SingleTileSchedulerILb0ELb0ELb0ELi64EEEEEEEEEvNT_6ParamsE,@"STO_CUDA_ENTRY STV_DEFAULT"
_ZN7cutlass13device_kernelIN5flash19enable_sm80_to_sm89INS1_16FlashAttnBwdSm80INS1_25CollectiveMainloopBwdSm80ILi1ELi1EN4cute5tupleIJNS5_1CILi64EEES8_NS7_ILi256EEEEEENS_6half_tEfNS_4arch4Sm80ELb0ELb0ELb0ELb0ELb0ELb0ELb0ELb0ELi2ELi4ELi2ELi2ELb0EEENS1_21CollectiveEpilogueBwdISA_SB_SD_Li256ELb0ELb0ELi4EEENS1_19SingleTileSchedulerILb0ELb0ELb0ELi64EEEEEEEEEvNT_6ParamsE:
[----:B------:R-:W-:-:S03]  /*0000*/  MOV R1, c[0x0][0x28] ;  /* 0x00000a0000017a02 */ /* 0x000fc60000000f00 */
[----:B------:R-:W1:Y:S01]  /*0010*/  S2UR UR10, SR_CTAID.Z ;  /* 0x00000000000a79c3 */ /* 0x000e620000002700 */
[----:B------:R-:W-:Y:S02]  /*0020*/  IADD3 R1, R1, -0x18, RZ ;  /* 0xffffffe801017810 */ /* 0x000fe40007ffe0ff */
[----:B-1----:R-:W-:-:S13]  /*0030*/  ISETP.LE.AND P0, PT, RZ, UR10, PT ;  /* 0x0000000aff007c0c */ /* 0x002fda000bf03270 */
[----:B------:R-:W-:Y:S05]  /*0040*/  @!P0 EXIT ;  /* 0x000000000000894d */ /* 0x000fea0003800000 */
[----:B------:R-:W1:Y:S01]  /*0050*/  S2R R244, SR_TID.X ;  /* 0x0000000000f47919 */ /* 0x000e620000002100 */
[----:B------:R-:W-:Y:S01]  /*0060*/  IMAD.MOV.U32 R0, RZ, RZ, c[0x0][0x248] ;  /* 0x00009200ff007624 */ /* 0x000fe200078e00ff */
[----:B------:R-:W-:Y:S01]  /*0070*/  USHF.R.S32.HI UR11, URZ, 0x1f, UR10 ;  /* 0x0000001f3f0b7899 */ /* 0x000fe2000801140a */
[----:B------:R-:W-:Y:S01]  /*0080*/  IMAD.MOV.U32 R21, RZ, RZ, -0x40 ;  /* 0xffffffc0ff157424 */ /* 0x000fe200078e00ff */
[----:B------:R-:W2:Y:S01]  /*0090*/  S2R R22, SR_CTAID.Y ;  /* 0x0000000000167919 */ /* 0x000ea20000002600 */
[----:B------:R-:W-:Y:S01]  /*00a0*/  ULDC.64 UR4, c[0x0][0x1e8] ;  /* 0x00007a0000047ab9 */ /* 0x000fe20000000a00 */
[----:B------:R-:W-:Y:S01]  /*00b0*/  ISETP.NE.AND P0, PT, R0, 0x1, PT ;  /* 0x000000010000780c */ /* 0x000fe20003f05270 */
[----:B------:R-:W-:Y:S01]  /*00c0*/  UIMAD UR4, UR11, UR4, URZ ;  /* 0x000000040b0472a4 */ /* 0x000fe2000f8e023f */
[----:B------:R-:W3:Y:S01]  /*00d0*/  S2R R12, SR_CTAID.X ;  /* 0x00000000000c7919 */ /* 0x000ee20000002500 */
[----:B------:R-:W-:Y:S01]  /*00e0*/  IMAD.U32 R15, RZ, RZ, UR10 ;  /* 0x0000000aff0f7e24 */ /* 0x000fe2000f8e00ff */
[----:B------:R-:W-:Y:S01]  /*00f0*/  ULDC.64 UR14, c[0x0][0x118] ;  /* 0x00004600000e7ab9 */ /* 0x000fe20000000a00 */
[----:B------:R-:W-:Y:S01]  /*0100*/  IMAD.MOV.U32 R18, RZ, RZ, c[0x0][0x1dc] ;  /* 0x00007700ff127624 */ /* 0x000fe200078e00ff */
[----:B------:R-:W-:-:S02]  /*0110*/  UIMAD UR6, UR10, UR5, UR4 ;  /* 0x000000050a0672a4 */ /* 0x000fc4000f8e0204 */
[----:B------:R-:W-:Y:S02]  /*0120*/  UMOV UR16, 0x6 ;  /* 0x0000000600107882 */ /* 0x000fe40000000000 */
[----:B------:R-:W-:Y:S02]  /*0130*/  ULDC.64 UR4, c[0x0][0x1b8] ;  /* 0x00006e0000047ab9 */ /* 0x000fe40000000a00 */
[----:B------:R-:W-:-:S04]  /*0140*/  UIMAD UR4, UR11, UR4, URZ ;  /* 0x000000040b0472a4 */ /* 0x000fc8000f8e023f */
[----:B------:R-:W-:Y:S01]  /*0150*/  UIMAD UR4, UR10, UR5, UR4 ;  /* 0x000000050a0472a4 */ /* 0x000fe2000f8e0204 */
[----:B-1----:R-:W-:Y:S01]  /*0160*/  SHF.R.S32.HI R16, RZ, 0x1f, R244 ;  /* 0x0000001fff107819 */ /* 0x002fe200000114f4 */
[----:B------:R-:W-:-:S03]  /*0170*/  IMAD.SHL.U32 R24, R244, 0x4, RZ ;  /* 0x00000004f4187824 */ /* 0x000fc600078e00ff */
[----:B------:R-:W-:Y:S01]  /*0180*/  LEA.HI R0, R16, R244, RZ, 0x3 ;  /* 0x000000f410007211 */ /* 0x000fe200078f18ff */
[----:B--2---:R-:W-:Y:S01]  /*0190*/  @P0 IMAD.HI.U32 R2, R22, c[0x0][0x24c], RZ ;  /* 0x0000930016020a27 */ /* 0x004fe200078e00ff */
[----:B------:R-:W-:Y:S02]  /*01a0*/  SHF.R.S32.HI R23, RZ, 0x1f, R22 ;  /* 0x0000001fff177819 */ /* 0x000fe40000011416 */
[----:B------:R-:W-:Y:S01]  /*01b0*/  SHF.R.S32.HI R246, RZ, 0x3, R0 ;  /* 0x00000003fff67819 */ /* 0x000fe20000011400 */
[----:B------:R-:W-:Y:S01]  /*01c0*/  IMAD.MOV.U32 R4, RZ, RZ, R22 ;  /* 0x000000ffff047224 */ /* 0x000fe200078e0016 */
[----:B------:R-:W-:Y:S01]  /*01d0*/  LOP3.LUT R0, R0, 0xfffffff8, RZ, 0xc0, !PT ;  /* 0xfffffff800007812 */ /* 0x000fe200078ec0ff */
[----:B---3--:R-:W-:Y:S01]  /*01e0*/  IMAD R21, R12, R21, c[0x0][0x198] ;  /* 0x000066000c157624 */ /* 0x008fe200078e0215 */
[----:B------:R-:W-:Y:S01]  /*01f0*/  @P0 SHF.R.U32.HI R4, RZ, c[0x0][0x250], R2 ;  /* 0x00009400ff040a19 */ /* 0x000fe20000011602 */
[----:B------:R-:W-:Y:S01]  /*0200*/  IMAD.SHL.U32 R2, R246, 0x40, RZ ;  /* 0x00000040f6027824 */ /* 0x000fe200078e00ff */
[----:B------:R-:W-:Y:S01]  /*0210*/  SHF.R.S32.HI R247, RZ, 0x1f, R246 ;  /* 0x0000001ffff77819 */ /* 0x000fe200000114f6 */
[----:B------:R-:W-:Y:S01]  /*0220*/  IMAD.IADD R20, R244, 0x1, -R0 ;  /* 0x00000001f4147824 */ /* 0x000fe200078e0a00 */
[----:B------:R-:W-:-:S02]  /*0230*/  SHF.R.S32.HI R0, RZ, 0x1f, R4 ;  /* 0x0000001fff007819 */ /* 0x000fc40000011404 */
[----:B------:R-:W-:Y:S01]  /*0240*/  SHF.R.S32.HI R25, RZ, 0x1f, R24 ;  /* 0x0000001fff197819 */ /* 0x000fe20000011418 */
[----:B------:R-:W-:Y:S02]  /*0250*/  IMAD.SHL.U32 R10, R20, 0x8, RZ ;  /* 0x00000008140a7824 */ /* 0x000fe400078e00ff */
[C---:B------:R-:W-:Y:S02]  /*0260*/  IMAD R3, R0.reuse, c[0x0][0x1e0], RZ ;  /* 0x0000780000037a24 */ /* 0x040fe400078e02ff */
[----:B------:R-:W-:Y:S01]  /*0270*/  IMAD R5, R0, c[0x0][0x1b0], RZ ;  /* 0x00006c0000057a24 */ /* 0x000fe200078e02ff */
[----:B------:R-:W-:Y:S01]  /*0280*/  SHF.R.S32.HI R11, RZ, 0x1f, R10 ;  /* 0x0000001fff0b7819 */ /* 0x000fe2000001140a */
[----:B------:R-:W-:Y:S01]  /*0290*/  IMAD R6, R4, c[0x0][0x1e4], R3 ;  /* 0x0000790004067a24 */ /* 0x000fe200078e0203 */
[----:B------:R-:W-:Y:S01]  /*02a0*/  LOP3.LUT R0, R2, 0x1c0, RZ, 0xc0, !PT ;  /* 0x000001c002007812 */ /* 0x000fe200078ec0ff */
[----:B------:R-:W-:Y:S01]  /*02b0*/  IMAD.WIDE R12, R12, 0x40, R246 ;  /* 0x000000400c0c7825 */ /* 0x000fe200078e02f6 */
[----:B------:R-:W-:Y:S01]  /*02c0*/  ISETP.GE.AND P3, PT, R10, c[0x0][0x1cc], PT ;  /* 0x000073000a007a0c */ /* 0x000fe20003f66270 */
[----:B------:R1:W-:Y:S01]  /*02d0*/  STL.64 [R1], R24 ;  /* 0x0000001801007387 */ /* 0x0003e20000100a00 */
[--C-:B------:R-:W-:Y:S01]  /*02e0*/  LOP3.LUT R8, R0, 0x38, R10.reuse, 0xf8, !PT ;  /* 0x0000003800087812 */ /* 0x100fe200078ef80a */
[----:B------:R-:W-:Y:S01]  /*02f0*/  IMAD.WIDE.U32 R2, R4, c[0x0][0x1e0], R10 ;  /* 0x0000780004027a25 */ /* 0x000fe200078e000a */
[----:B------:R-:W-:-:S03]  /*0300*/  SHF.R.U32.HI R7, RZ, 0x3, R0 ;  /* 0x00000003ff077819 */ /* 0x000fc60000011600 */
[----:B------:R-:W-:Y:S01]  /*0310*/  IMAD R0, R4, c[0x0][0x1b4], R5 ;  /* 0x00006d0004007a24 */ /* 0x000fe200078e0205 */
[----:B------:R-:W-:Y:S01]  /*0320*/  LOP3.LUT R17, R8, R7, RZ, 0x3c, !PT ;  /* 0x0000000708117212 */ /* 0x000fe200078e3cff */
[----:B------:R-:W-:Y:S02]  /*0330*/  IMAD.IADD R3, R3, 0x1, R6 ;  /* 0x0000000103037824 */ /* 0x000fe400078e0206 */
[----:B------:R-:W-:-:S04]  /*0340*/  IMAD.WIDE.U32 R4, R4, c[0x0][0x1b0], R10 ;  /* 0x00006c0004047a25 */ /* 0x000fc800078e000a */
[----:B------:R-:W-:Y:S02]  /*0350*/  IMAD.U32 R6, RZ, RZ, UR10 ;  /* 0x0000000aff067e24 */ /* 0x000fe4000f8e00ff */
[----:B------:R-:W-:Y:S02]  /*0360*/  IMAD.IADD R5, R5, 0x1, R0 ;  /* 0x0000000105057824 */ /* 0x000fe400078e0200 */
[----:B------:R-:W-:-:S04]  /*0370*/  IMAD.WIDE.U32 R2, R6, c[0x0][0x1e8], R2 ;  /* 0x00007a0006027a25 */ /* 0x000fc800078e0002 */
[----:B------:R-:W-:Y:S01]  /*0380*/  IMAD R0, R247, c[0x0][0x178], RZ ;  /* 0x00005e00f7007a24 */ /* 0x000fe200078e02ff */
[----:B------:R-:W-:Y:S01]  /*0390*/  IADD3 R3, R3, UR6, RZ ;  /* 0x0000000603037c10 */ /* 0x000fe2000fffe0ff */
[----:B------:R-:W-:-:S04]  /*03a0*/  IMAD.WIDE.U32 R4, R6, c[0x0][0x1b8], R4 ;  /* 0x00006e0006047a25 */ /* 0x000fc800078e0004 */
[C---:B------:R-:W-:Y:S01]  /*03b0*/  IMAD R0, R246.reuse, c[0x0][0x17c], R0 ;  /* 0x00005f00f6007a24 */ /* 0x040fe200078e0200 */
[----:B------:R-:W-:Y:S01]  /*03c0*/  IADD3 R7, R5, UR4, RZ ;  /* 0x0000000405077c10 */ /* 0x000fe2000fffe0ff */
[----:B------:R-:W-:Y:S01]  /*03d0*/  IMAD.WIDE.U32 R8, R246, c[0x0][0x178], R10 ;  /* 0x00005e00f6087a25 */ /* 0x000fe200078e000a */
[----:B------:R-:W-:Y:S02]  /*03e0*/  ULDC.64 UR4, c[0x0][0x188] ;  /* 0x0000620000047ab9 */ /* 0x000fe40000000a00 */
[----:B------:R-:W-:Y:S01]  /*03f0*/  UIMAD UR4, UR11, UR4, URZ ;  /* 0x000000040b0472a4 */ /* 0x000fe2000f8e023f */
[----:B------:R-:W-:Y:S02]  /*0400*/  IMAD R6, R13, c[0x0][0x1d8], RZ ;  /* 0x000076000d067a24 */ /* 0x000fe400078e02ff */
[----:B------:R-:W-:Y:S01]  /*0410*/  IMAD.IADD R9, R9, 0x1, R0 ;  /* 0x0000000109097824 */ /* 0x000fe200078e0200 */
[----:B------:R-:W-:Y:S01]  /*0420*/  UIMAD UR5, UR10, UR5, UR4 ;  /* 0x000000050a0572a4 */ /* 0x000fe2000f8e0204 */
[----:B------:R-:W-:-:S02]  /*0430*/  IMAD R0, R23, c[0x0][0x180], RZ ;  /* 0x0000600017007a24 */ /* 0x000fc400078e02ff */
[C---:B------:R-:W-:Y:S02]  /*0440*/  IMAD R5, R12.reuse, c[0x0][0x1dc], R6 ;  /* 0x000077000c057a24 */ /* 0x040fe400078e0206 */
[----:B------:R-:W-:-:S04]  /*0450*/  IMAD.WIDE.U32 R2, R12, c[0x0][0x1d8], R2 ;  /* 0x000076000c027a25 */ /* 0x000fc800078e0002 */
[----:B------:R-:W-:Y:S02]  /*0460*/  IMAD R13, R13, c[0x0][0x1a8], RZ ;  /* 0x00006a000d0d7a24 */ /* 0x000fe400078e02ff */
[----:B------:R-:W-:Y:S01]  /*0470*/  IMAD.MOV.U32 R6, RZ, RZ, R4 ;  /* 0x000000ffff067224 */ /* 0x000fe200078e0004 */
[----:B------:R-:W-:Y:S01]  /*0480*/  LEA R4, P0, R2, c[0x0][0x1c0], 0x1 ;  /* 0x0000700002047a11 */ /* 0x000fe200078008ff */
[----:B------:R-:W-:Y:S02]  /*0490*/  IMAD R0, R22, c[0x0][0x184], R0 ;  /* 0x0000610016007a24 */ /* 0x000fe400078e0200 */
[----:B------:R-:W-:Y:S02]  /*04a0*/  IMAD.IADD R3, R3, 0x1, R5 ;  /* 0x0000000103037824 */ /* 0x000fe400078e0205 */
[----:B------:R-:W-:Y:S02]  /*04b0*/  IMAD R14, R12, c[0x0][0x1ac], R13 ;  /* 0x00006b000c0e7a24 */ /* 0x000fe400078e020d */
[----:B------:R-:W-:Y:S01]  /*04c0*/  IMAD.WIDE.U32 R8, R22, c[0x0][0x180], R8 ;  /* 0x0000600016087a25 */ /* 0x000fe200078e0008 */
[----:B------:R-:W-:-:S03]  /*04d0*/  LEA.HI.X R5, R2, c[0x0][0x1c4], R3, 0x1, P0 ;  /* 0x0000710002057a11 */ /* 0x000fc600000f0c03 */
[----:B------:R-:W-:-:S04]  /*04e0*/  IMAD.WIDE.U32 R12, R12, c[0x0][0x1a8], R6 ;  /* 0x00006a000c0c7a25 */ /* 0x000fc800078e0006 */
[----:B------:R-:W-:Y:S01]  /*04f0*/  IMAD.IADD R9, R9, 0x1, R0 ;  /* 0x0000000109097824 */ /* 0x000fe200078e0200 */
[----:B------:R-:W-:Y:S01]  /*0500*/  LEA R2, P0, R12, c[0x0][0x190], 0x1 ;  /* 0x000064000c027a11 */ /* 0x000fe200078008ff */
[----:B------:R-:W-:Y:S01]  /*0510*/  IMAD.IADD R0, R13, 0x1, R14 ;  /* 0x000000010d007824 */ /* 0x000fe200078e020e */
[----:B------:R-:W-:Y:S01]  /*0520*/  IADD3 R13, R10, 0x40, RZ ;  /* 0x000000400a0d7810 */ /* 0x000fe20007ffe0ff */
[----:B------:R-:W-:Y:S01]  /*0530*/  IMAD.WIDE.U32 R14, R15, c[0x0][0x188], R8 ;  /* 0x000062000f0e7a25 */ /* 0x000fe200078e0008 */
[----:B------:R-:W-:Y:S02]  /*0540*/  LEA.HI R8, R16, R244, RZ, 0x6 ;  /* 0x000000f410087211 */ /* 0x000fe400078f30ff */
[----:B------:R-:W-:Y:S01]  /*0550*/  LEA.HI.X R3, R12, c[0x0][0x194], R0, 0x1, P0 ;  /* 0x000065000c037a11 */ /* 0x000fe200000f0c00 */
[----:B------:R-:W-:Y:S01]  /*0560*/  IMAD.IADD R0, R21, 0x1, -R246 ;  /* 0x0000000115007824 */ /* 0x000fe200078e0af6 */
[----:B------:R-:W-:Y:S01]  /*0570*/  SHF.R.S32.HI R19, RZ, 0x6, R8 ;  /* 0x00000006ff137819 */ /* 0x000fe20000011408 */
[----:B------:R-:W-:Y:S01]  /*0580*/  IMAD.MOV.U32 R7, RZ, RZ, c[0x0][0x1d8] ;  /* 0x00007600ff077624 */ /* 0x000fe200078e00ff */
[----:B------:R-:W-:Y:S01]  /*0590*/  ISETP.GE.AND P2, PT, R13, c[0x0][0x1cc], PT ;  /* 0x000073000d007a0c */ /* 0x000fe20003f46270 */
[----:B------:R-:W-:Y:S01]  /*05a0*/  IMAD.MOV.U32 R9, RZ, RZ, c[0x0][0x1a8] ;  /* 0x00006a00ff097624 */ /* 0x000fe200078e00ff */
[C---:B------:R-:W-:Y:S01]  /*05b0*/  ISETP.LT.OR P0, PT, R0.reuse, 0x1, P3 ;  /* 0x000000010000780c */ /* 0x040fe20001f01670 */
[----:B------:R-:W-:Y:S01]  /*05c0*/  IMAD R8, R19, 0x200, R17 ;  /* 0x0000020013087824 */ /* 0x000fe200078e0211 */
[C---:B------:R-:W-:Y:S01]  /*05d0*/  LEA R6, P1, R7.reuse, R4, 0x6 ;  /* 0x0000000407067211 */ /* 0x040fe200078230ff */
[----:B------:R-:W-:Y:S01]  /*05e0*/  IMAD.MOV.U32 R12, RZ, RZ, c[0x0][0x1ac] ;  /* 0x00006b00ff0c7624 */ /* 0x000fe200078e00ff */
[----:B------:R-:W-:Y:S01]  /*05f0*/  ISETP.LT.OR P4, PT, R0, 0x1, P2 ;  /* 0x000000010000780c */ /* 0x000fe20001781670 */
[----:B------:R-:W-:Y:S01]  /*0600*/  IMAD.SHL.U32 R238, R8, 0x2, RZ ;  /* 0x0000000208ee7824 */ /* 0x000fe200078e00ff */
[----:B------:R-:W-:Y:S01]  /*0610*/  LEA.HI.X R7, R7, R5, R18, 0x6, P1 ;  /* 0x0000000507077211 */ /* 0x000fe200008f3412 */
[----:B------:R-:W-:Y:S01]  /*0620*/  IMAD.SHL.U32 R19, R19, 0x8, RZ ;  /* 0x0000000813137824 */ /* 0x000fe200078e00ff */
[----:B------:R-:W-:-:S02]  /*0630*/  IADD3 R18, R10, 0x80, RZ ;  /* 0x000000800a127810 */ /* 0x000fc40007ffe0ff */
[----:B------:R-:W-:Y:S02]  /*0640*/  IADD3 R17, R10, 0xc0, RZ ;  /* 0x000000c00a117810 */ /* 0x000fe40007ffe0ff */
[----:B------:R-:W-:Y:S01]  /*0650*/  ISETP.GE.AND P1, PT, R18, c[0x0][0x1cc], PT ;  /* 0x0000730012007a0c */ /* 0x000fe20003f26270 */
[----:B------:R2:W-:Y:S01]  /*0660*/  LDGSTS.E.BYPASS.LTC128B.128 [R238+0x8080], [R4.64], !P0 ;  /* 0x0808000004ee7fae */ /* 0x0005e2000c101d4e */
[----:B------:R-:W-:Y:S02]  /*0670*/  LEA R8, P0, R9, R2, 0x6 ;  /* 0x0000000209087211 */ /* 0x000fe400078030ff */
[----:B------:R-:W-:Y:S01]  /*0680*/  ISETP.GE.AND P5, PT, R17, c[0x0][0x1cc], PT ;  /* 0x0000730011007a0c */ /* 0x000fe20003fa6270 */
[----:B------:R2:W-:Y:S01]  /*0690*/  LDGSTS.E.BYPASS.LTC128B.128 [R238+0xa080], [R4.64+0x80], !P4 ;  /* 0x0a08008004ee7fae */ /* 0x0005e2000e101d4e */
[----:B------:R-:W-:Y:S02]  /*06a0*/  LEA.HI.X R9, R9, R3, R12, 0x6, P0 ;  /* 0x0000000309097211 */ /* 0x000fe400000f340c */
[----:B------:R-:W-:Y:S01]  /*06b0*/  IADD3 R12, R15, UR5, RZ ;  /* 0x000000050f0c7c10 */ /* 0x000fe2000fffe0ff */
[----:B------:R-:W-:Y:S01]  /*06c0*/  ULDC.64 UR4, c[0x0][0x278] ;  /* 0x00009e0000047ab9 */ /* 0x000fe20000000a00 */
[----:B------:R-:W-:Y:S01]  /*06d0*/  LEA R250, P0, R14, c[0x0][0x160], 0x1 ;  /* 0x000058000efa7a11 */ /* 0x000fe200078008ff */
[----:B------:R-:W-:Y:S01]  /*06e0*/  UIMAD UR6, UR11, UR4, URZ ;  /* 0x000000040b0672a4 */ /* 0x000fe2000f8e023f */
[C---:B------:R-:W-:Y:S01]  /*06f0*/  ISETP.LT.OR P3, PT, R0.reuse, 0x21, P3 ;  /* 0x000000210000780c */ /* 0x040fe20001f61670 */
[----:B------:R-:W-:Y:S01]  /*0700*/  UIMAD.WIDE.U32 UR12, UR10, UR4, URZ ;  /* 0x000000040a0c72a5 */ /* 0x000fe2000f8e003f */
[----:B------:R-:W-:Y:S01]  /*0710*/  ISETP.LT.OR P6, PT, R0, 0x1, P1 ;  /* 0x000000010000780c */ /* 0x000fe20000fc1670 */
[----:B------:R-:W-:Y:S01]  /*0720*/  UIMAD UR5, UR10, UR5, UR6 ;  /* 0x000000050a0572a4 */ /* 0x000fe2000f8e0206 */
[----:B------:R-:W-:-:S02]  /*0730*/  LEA.HI.X R251, R14, c[0x0][0x164], R12, 0x1, P0 ;  /* 0x000059000efb7a11 */ /* 0x000fc400000f0c0c */
[C---:B------:R-:W-:Y:S01]  /*0740*/  ISETP.LT.OR P4, PT, R0.reuse, 0x1, P5 ;  /* 0x000000010000780c */ /* 0x040fe20002f81670 */
[----:B------:R-:W-:Y:S01]  /*0750*/  UIADD3 UR8, UR13, UR5, URZ ;  /* 0x000000050d087290 */ /* 0x000fe2000fffe03f */
[----:B------:R-:W-:Y:S01]  /*0760*/  P2R R12, PR, RZ, 0x8 ;  /* 0x00000008ff0c7803 */ /* 0x000fe20000000000 */
[----:B------:R-:W-:Y:S01]  /*0770*/  ULDC.64 UR6, c[0x0][0x178] ;  /* 0x00005e0000067ab9 */ /* 0x000fe20000000a00 */
[----:B------:R-:W-:Y:S01]  /*0780*/  ISETP.LT.OR P0, PT, R0, 0x21, P2 ;  /* 0x000000210000780c */ /* 0x000fe20001701670 */
[----:B------:R-:W-:Y:S01]  /*0790*/  ULDC.64 UR4, c[0x0][0x218] ;  /* 0x0000860000047ab9 */ /* 0x000fe20000000a00 */
[----:B------:R-:W-:Y:S01]  /*07a0*/  ISETP.NE.AND P2, PT, R12, RZ, PT ;  /* 0x000000ff0c00720c */ /* 0x000fe20003f45270 */
[----:B------:R-:W-:Y:S01]  /*07b0*/  UIMAD UR4, UR11, UR4, URZ ;  /* 0x000000040b0472a4 */ /* 0x000fe2000f8e023f */
[----:B------:R-:W-:Y:S01]  /*07c0*/  P2R R12, PR, RZ, 0x1 ;  /* 0x00000001ff0c7803 */ /* 0x000fe20000000000 */
[----:B------:R2:W-:Y:S01]  /*07d0*/  LDGSTS.E.BYPASS.LTC128B.128 [R238+0xc080], [R4.64+0x100], !P6 ;  /* 0x0c08010004ee7fae */ /* 0x0005e2000f101d4e */
[----:B------:R-:W-:Y:S01]  /*07e0*/  ISETP.LT.OR P1, PT, R0, 0x21, P1 ;  /* 0x000000210000780c */ /* 0x000fe20000f21670 */
[----:B------:R-:W-:Y:S01]  /*07f0*/  UIMAD UR4, UR10, UR5, UR4 ;  /* 0x000000050a0472a4 */ /* 0x000fe2000f8e0204 */
[----:B------:R-:W-:Y:S01]  /*0800*/  ISETP.NE.AND P6, PT, R12, RZ, PT ;  /* 0x000000ff0c00720c */ /* 0x000fe20003fc5270 */
[----:B------:R2:W-:Y:S01]  /*0810*/  LDGSTS.E.BYPASS.LTC128B.128 [R238+0xe080], [R4.64+0x180], !P4 ;  /* 0x0e08018004ee7fae */ /* 0x0005e2000e101d4e */
[----:B------:R-:W-:Y:S01]  /*0820*/  ISETP.GE.AND P4, PT, R10, c[0x0][0x19c], PT ;  /* 0x000067000a007a0c */ /* 0x000fe20003f86270 */
[----:B------:R-:W-:Y:S01]  /*0830*/  USHF.L.U32 UR9, UR6, 0x6, URZ ;  /* 0x0000000606097899 */ /* 0x000fe2000800063f */
[----:B------:R-:W-:Y:S01]  /*0840*/  ISETP.GE.AND P3, PT, R13, c[0x0][0x19c], PT ;  /* 0x000067000d007a0c */ /* 0x000fe20003f66270 */
[----:B------:R-:W-:Y:S01]  /*0850*/  USHF.L.U64.HI UR7, UR6, UR16, UR7 ;  /* 0x0000001006077299 */ /* 0x000fe20008010207 */
[C---:B------:R-:W-:Y:S01]  /*0860*/  ISETP.LT.OR P0, PT, R0.reuse, 0x21, P5 ;  /* 0x000000210000780c */ /* 0x040fe20002f01670 */
[----:B------:R3:W-:Y:S01]  /*0870*/  LDGSTS.E.BYPASS.LTC128B.128 [R238+0x9080], [R6.64], !P2 ;  /* 0x0908000006ee7fae */ /* 0x0007e2000d101d4e */
[----:B------:R-:W-:-:S02]  /*0880*/  ISETP.LT.OR P2, PT, R0, 0x1, P4 ;  /* 0x000000010000780c */ /* 0x000fc40002741670 */
[----:B------:R-:W-:-:S03]  /*0890*/  ISETP.LT.OR P5, PT, R0, 0x1, P3 ;  /* 0x000000010000780c */ /* 0x000fc60001fa1670 */
[----:B------:R3:W-:Y:S04]  /*08a0*/  LDGSTS.E.BYPASS.LTC128B.128 [R238+0xb080], [R6.64+0x80], !P6 ;  /* 0x0b08008006ee7fae */ /* 0x0007e8000f101d4e */
[----:B------:R3:W-:Y:S01]  /*08b0*/  LDGSTS.E.BYPASS.LTC128B.128 [R238+0xd080], [R6.64+0x100], !P1 ;  /* 0x0d08010006ee7fae */ /* 0x0007e2000c901d4e */
[----:B------:R-:W-:-:S03]  /*08c0*/  ISETP.GE.AND P1, PT, R18, c[0x0][0x19c], PT ;  /* 0x0000670012007a0c */ /* 0x000fc60003f26270 */
[----:B------:R3:W-:Y:S01]  /*08d0*/  LDGSTS.E.BYPASS.LTC128B.128 [R238+0xf080], [R6.64+0x180], !P0 ;  /* 0x0f08018006ee7fae */ /* 0x0007e2000c101d4e */
[----:B------:R-:W-:-:S03]  /*08e0*/  ISETP.GE.AND P0, PT, R17, c[0x0][0x19c], PT ;  /* 0x0000670011007a0c */ /* 0x000fc60003f06270 */
[----:B------:R4:W-:Y:S01]  /*08f0*/  LDGSTS.E.BYPASS.LTC128B.128 [R238+0x80], [R2.64], !P2 ;  /* 0x0008000002ee7fae */ /* 0x0009e2000d101d4e */
[C---:B------:R-:W-:Y:S01]  /*0900*/  ISETP.LT.OR P6, PT, R0.reuse, 0x1, P0 ;  /* 0x000000010000780c */ /* 0x040fe200007c1670 */
[----:B--2---:R-:W-:Y:S02]  /*0910*/  IMAD R4, R23, c[0x0][0x270], RZ ;  /* 0x00009c0017047a24 */ /* 0x004fe400078e02ff */
[----:B------:R4:W-:Y:S01]  /*0920*/  LDGSTS.E.BYPASS.LTC128B.128 [R238+0x2080], [R2.64+0x80], !P5 ;  /* 0x0208008002ee7fae */ /* 0x0009e2000e901d4e */
[C---:B------:R-:W-:Y:S02]  /*0930*/  ISETP.LT.OR P5, PT, R0.reuse, 0x1, P1 ;  /* 0x000000010000780c */ /* 0x040fe40000fa1670 */
[----:B------:R-:W-:Y:S01]  /*0940*/  ISETP.LT.OR P0, PT, R0, 0x21, P0 ;  /* 0x000000210000780c */ /* 0x000fe20000701670 */
[C---:B---3--:R-:W-:Y:S02]  /*0950*/  IMAD R6, R22.reuse, c[0x0][0x274], R4 ;  /* 0x00009d0016067a24 */ /* 0x048fe400078e0204 */
[----:B------:R-:W-:-:S05]  /*0960*/  IMAD.WIDE.U32 R4, R22, c[0x0][0x270], R24 ;  /* 0x00009c0016047a25 */ /* 0x000fca00078e0018 */
[----:B------:R-:W-:Y:S02]  /*0970*/  IADD3 R7, P2, R4, UR12, RZ ;  /* 0x0000000c04077c10 */ /* 0x000fe4000ff5e0ff */
[----:B------:R-:W-:Y:S02]  /*0980*/  P2R R4, PR, RZ, 0x20 ;  /* 0x00000020ff047803 */ /* 0x000fe40000000000 */
[----:B------:R-:W-:Y:S02]  /*0990*/  IADD3.X R6, R5, UR8, R6, P2, !PT ;  /* 0x0000000805067c10 */ /* 0x000fe400097fe406 */
[----:B------:R-:W-:Y:S01]  /*09a0*/  ISETP.NE.AND P2, PT, R4, RZ, PT ;  /* 0x000000ff0400720c */ /* 0x000fe20003f45270 */
[----:B------:R-:W-:Y:S01]  /*09b0*/  IMAD R4, R247, c[0x0][0x208], RZ ;  /* 0x00008200f7047a24 */ /* 0x000fe200078e02ff */
[C---:B------:R-:W-:Y:S02]  /*09c0*/  ISETP.LT.OR P5, PT, R0.reuse, 0x21, P4 ;  /* 0x000000210000780c */ /* 0x040fe400027a1670 */
[----:B------:R-:W-:-:S02]  /*09d0*/  ISETP.LT.OR P4, PT, R0, 0x21, P3 ;  /* 0x000000210000780c */ /* 0x000fc40001f81670 */
[----:B------:R-:W-:Y:S01]  /*09e0*/  ISETP.LT.OR P3, PT, R0, 0x21, P1 ;  /* 0x000000210000780c */ /* 0x000fe20000f61670 */
[C---:B------:R-:W-:Y:S01]  /*09f0*/  IMAD R0, R246.reuse, c[0x0][0x20c], R4 ;  /* 0x00008300f6007a24 */ /* 0x040fe200078e0204 */
[----:B------:R-:W-:Y:S01]  /*0a00*/  ISETP.GE.AND P1, PT, R13, c[0x0][0x16c], PT ;  /* 0x00005b000d007a0c */ /* 0x000fe20003f26270 */
[C---:B------:R-:W-:Y:S01]  /*0a10*/  IMAD.WIDE.U32 R4, R246.reuse, c[0x0][0x208], R10 ;  /* 0x00008200f6047a25 */ /* 0x040fe200078e000a */
[----:B------:R-:W-:-:S03]  /*0a20*/  IADD3 R11, -R246, c[0x0][0x168], RZ ;  /* 0x00005a00f60b7a10 */ /* 0x000fc60007ffe1ff */
[----:B------:R4:W-:Y:S01]  /*0a30*/  LDGSTS.E.BYPASS.LTC128B.128 [R238+0x4080], [R2.64+0x100], !P2 ;  /* 0x0408010002ee7fae */ /* 0x0009e2000d101d4e */
[----:B------:R-:W-:-:S03]  /*0a40*/  ISETP.GE.AND P2, PT, R10, c[0x0][0x16c], PT ;  /* 0x00005b000a007a0c */ /* 0x000fc60003f46270 */
[----:B------:R4:W-:Y:S01]  /*0a50*/  LDGSTS.E.BYPASS.LTC128B.128 [R238+0x6080], [R2.64+0x180], !P6 ;  /* 0x0608018002ee7fae */ /* 0x0009e2000f101d4e */
[C---:B------:R-:W-:Y:S02]  /*0a60*/  ISETP.LT.OR P6, PT, R11.reuse, 0x1, P2 ;  /* 0x000000010b00780c */ /* 0x040fe400017c1670 */
[C---:B------:R-:W-:Y:S01]  /*0a70*/  ISETP.LT.OR P2, PT, R11.reuse, 0x21, P2 ;  /* 0x000000210b00780c */ /* 0x040fe20001741670 */
[----:B------:R2:W-:Y:S01]  /*0a80*/  LDGSTS.E.BYPASS.LTC128B.128 [R238+0x1080], [R8.64], !P5 ;  /* 0x0108000008ee7fae */ /* 0x0005e2000e901d4e */
[----:B------:R-:W-:-:S03]  /*0a90*/  ISETP.LT.OR P5, PT, R11, 0x1, P1 ;  /* 0x000000010b00780c */ /* 0x000fc60000fa1670 */
[----:B------:R2:W-:Y:S01]  /*0aa0*/  LDGSTS.E.BYPASS.LTC128B.128 [R238+0x3080], [R8.64+0x80], !P4 ;  /* 0x0308008008ee7fae */ /* 0x0005e2000e101d4e */
[----:B------:R-:W-:-:S03]  /*0ab0*/  ISETP.GE.AND P4, PT, R17, c[0x0][0x16c], PT ;  /* 0x00005b0011007a0c */ /* 0x000fc60003f86270 */
[----:B------:R2:W-:Y:S04]  /*0ac0*/  LDGSTS.E.BYPASS.LTC128B.128 [R238+0x5080], [R8.64+0x100], !P3 ;  /* 0x0508010008ee7fae */ /* 0x0005e8000d901d4e */
[----:B------:R2:W-:Y:S01]  /*0ad0*/  LDGSTS.E.BYPASS.LTC128B.128 [R238+0x7080], [R8.64+0x180], !P0 ;  /* 0x0708018008ee7fae */ /* 0x0005e2000c101d4e */
[----:B------:R-:W-:-:S03]  /*0ae0*/  ISETP.GE.AND P0, PT, R18, c[0x0][0x16c], PT ;  /* 0x00005b0012007a0c */ /* 0x000fc60003f06270 */
[----:B------:R-:W0:Y:S04]  /*0af0*/  LDGDEPBAR ;  /* 0x00000000000079af */ /* 0x000e280000000000 */
[----:B------:R1:W-:Y:S01]  /*0b00*/  LDGSTS.E.BYPASS.LTC128B.128 [R238+0x10080], [R250.64], !P6 ;  /* 0x10080000faee7fae */ /* 0x0003e2000f101d4e */
[----:B------:R-:W-:Y:S01]  /*0b10*/  ISETP.LT.OR P6, PT, R11, 0x1, P0 ;  /* 0x000000010b00780c */ /* 0x000fe200007c1670 */
[----:B----4-:R-:W-:Y:S02]  /*0b20*/  IMAD.IADD R3, R5, 0x1, R0 ;  /* 0x0000000105037824 */ /* 0x010fe400078e0200 */
[----:B------:R1:W-:Y:S01]  /*0b30*/  LDGSTS.E.BYPASS.LTC128B.128 [R238+0x12080], [R250.64+0x80], !P5 ;  /* 0x12080080faee7fae */ /* 0x0003e2000e901d4e */
[----:B------:R-:W-:Y:S01]  /*0b40*/  IMAD.MOV.U32 R2, RZ, RZ, R4 ;  /* 0x000000ffff027224 */ /* 0x000fe200078e0004 */
[----:B------:R-:W-:Y:S01]  /*0b50*/  ISETP.LT.OR P5, PT, R11, 0x1, P4 ;  /* 0x000000010b00780c */ /* 0x000fe200027a1670 */
[----:B------:R-:W-:Y:S01]  /*0b60*/  IMAD R0, R23, c[0x0][0x210], RZ ;  /* 0x0000840017007a24 */ /* 0x000fe200078e02ff */
[----:B------:R-:W-:Y:S01]  /*0b70*/  ISETP.LT.OR P4, PT, R11, 0x21, P4 ;  /* 0x000000210b00780c */ /* 0x000fe20002781670 */
[----:B------:R-:W-:-:S04]  /*0b80*/  IMAD.WIDE.U32 R2, R22, c[0x0][0x210], R2 ;  /* 0x0000840016027a25 */ /* 0x000fc800078e0002 */
[----:B------:R-:W-:Y:S01]  /*0b90*/  IMAD R0, R22, c[0x0][0x214], R0 ;  /* 0x0000850016007a24 */ /* 0x000fe200078e0200 */
[----:B------:R1:W-:Y:S01]  /*0ba0*/  LDGSTS.E.BYPASS.LTC128B.128 [R238+0x14080], [R250.64+0x100], !P6 ;  /* 0x14080100faee7fae */ /* 0x0003e2000f101d4e */
[----:B------:R-:W-:Y:S01]  /*0bb0*/  IMAD.U32 R4, RZ, RZ, UR10 ;  /* 0x0000000aff047e24 */ /* 0x000fe2000f8e00ff */
[----:B------:R-:W-:Y:S01]  /*0bc0*/  ISETP.GT.AND P6, PT, R244, 0xf, PT ;  /* 0x0000000ff400780c */ /* 0x000fe20003fc4270 */
[----:B------:R-:W-:Y:S01]  /*0bd0*/  IMAD.IADD R3, R3, 0x1, R0 ;  /* 0x0000000103037824 */ /* 0x000fe200078e0200 */
[----:B--2---:R-:W-:Y:S01]  /*0be0*/  LEA R8, P3, R7, c[0x0][0x258], 0x2 ;  /* 0x0000960007087a11 */ /* 0x004fe200078610ff */
[----:B------:R1:W-:Y:S02]  /*0bf0*/  LDGSTS.E.BYPASS.LTC128B.128 [R238+0x16080], [R250.64+0x180], !P5 ;  /* 0x16080180faee7fae */ /* 0x0003e4000e901d4e */
[----:B------:R-:W-:Y:S01]  /*0c00*/  IMAD.WIDE.U32 R4, R4, c[0x0][0x218], R2 ;  /* 0x0000860004047a25 */ /* 0x000fe200078e0002 */
[----:B------:R-:W-:Y:S02]  /*0c10*/  ISETP.LT.OR P5, PT, R11, 0x21, P1 ;  /* 0x000000210b00780c */ /* 0x000fe40000fa1670 */
[----:B------:R-:W-:Y:S01]  /*0c20*/  LEA.HI.X R9, R7, c[0x0][0x25c], R6, 0x2, P3 ;  /* 0x0000970007097a11 */ /* 0x000fe200018f1406 */
[----:B------:R-:W-:Y:S01]  /*0c30*/  IMAD.U32 R6, RZ, RZ, UR9 ;  /* 0x00000009ff067e24 */ /* 0x000fe2000f8e00ff */
[----:B------:R-:W-:-:S02]  /*0c40*/  ISETP.LT.OR P3, PT, R11, 0x21, P0 ;  /* 0x000000210b00780c */ /* 0x000fc40000761670 */
[----:B------:R-:W-:Y:S01]  /*0c50*/  IADD3 R0, R5, UR4, RZ ;  /* 0x0000000405007c10 */ /* 0x000fe2000fffe0ff */
[----:B------:R-:W-:Y:S01]  /*0c60*/  ULDC.64 UR4, c[0x0][0x208] ;  /* 0x0000820000047ab9 */ /* 0x000fe20000000a00 */
[C---:B------:R-:W-:Y:S01]  /*0c70*/  LEA R248, P0, R4.reuse, c[0x0][0x1f0], 0x1 ;  /* 0x00007c0004f87a11 */ /* 0x040fe200078008ff */
[----:B------:R-:W-:Y:S01]  /*0c80*/  USHF.L.U64.HI UR6, UR4, UR16, UR5 ;  /* 0x0000001004067299 */ /* 0x000fe20008010205 */
[----:B------:R-:W-:Y:S01]  /*0c90*/  P2R R7, PR, RZ, 0x4 ;  /* 0x00000004ff077803 */ /* 0x000fe20000000000 */
[----:B------:R-:W-:Y:S01]  /*0ca0*/  USHF.L.U32 UR16, UR4, 0x6, URZ ;  /* 0x0000000604107899 */ /* 0x000fe2000800063f */
[----:B------:R-:W-:Y:S01]  /*0cb0*/  LEA.HI.X R249, R4, c[0x0][0x1f4], R0, 0x1, P0 ;  /* 0x00007d0004f97a11 */ /* 0x000fe200000f0c00 */
[----:B------:R-:W-:Y:S01]  /*0cc0*/  @!P6 IMAD.SHL.U32 R0, R244, 0x10, RZ ;  /* 0x00000010f400e824 */ /* 0x000fe200078e00ff */
[----:B------:R-:W-:Y:S01]  /*0cd0*/  ISETP.NE.AND P0, PT, R7, RZ, PT ;  /* 0x000000ff0700720c */ /* 0x000fe20003f05270 */
[----:B------:R-:W-:Y:S01]  /*0ce0*/  ULDC.64 UR4, c[0x0][0x290] ;  /* 0x0000a40000047ab9 */ /* 0x000fe20000000a00 */
[----:B------:R-:W-:Y:S01]  /*0cf0*/  IADD3 R2, P1, R250, UR9, RZ ;  /* 0x00000009fa027c10 */ /* 0x000fe2000ff3e0ff */
[----:B------:R-:W-:Y:S01]  /*0d00*/  UIMAD UR17, UR11, UR4, URZ ;  /* 0x000000040b1172a4 */ /* 0x000fe2000f8e023f */
[----:B------:R-:W-:Y:S01]  /*0d10*/  IMAD.WIDE.U32 R4, R22, c[0x0][0x288], R24 ;  /* 0x0000a20016047a25 */ /* 0x000fe200078e0018 */
[----:B------:R-:W-:Y:S01]  /*0d20*/  UIMAD.WIDE.U32 UR18, UR10, UR4, URZ ;  /* 0x000000040a1272a5 */ /* 0x000fe2000f8e003f */
[----:B------:R-:W-:Y:S01]  /*0d30*/  IADD3.X R3, R251, UR7, RZ, P1, !PT ;  /* 0x00000007fb037c10 */ /* 0x000fe20008ffe4ff */
[----:B------:R-:W-:Y:S01]  /*0d40*/  UIMAD UR17, UR10, UR5, UR17 ;  /* 0x000000050a1172a4 */ /* 0x000fe2000f8e0211 */
[----:B------:R-:W-:-:S03]  /*0d50*/  IADD3 R6, P2, P1, R6, 0x180, R250 ;  /* 0x0000018006067810 */ /* 0x000fc6000795e0fa */
[----:B------:R-:W-:Y:S01]  /*0d60*/  UIADD3 UR17, UR19, UR17, URZ ;  /* 0x0000001113117290 */ /* 0x000fe2000fffe03f */
[----:B------:R-:W-:Y:S01]  /*0d70*/  IADD3.X R7, RZ, UR7, R251, P2, P1 ;  /* 0x00000007ff077c10 */ /* 0x000fe200097e24fb */
[----:B------:R2:W-:Y:S01]  /*0d80*/  LDGSTS.E.BYPASS.LTC128B.128 [R238+0x11080], [R2.64], !P0 ;  /* 0x1108000002ee7fae */ /* 0x0005e2000c101d4e */
[----:B------:R-:W-:Y:S02]  /*0d90*/  ISETP.GE.AND P1, PT, R10, c[0x0][0x1fc], PT ;  /* 0x00007f000a007a0c */ /* 0x000fe40003f26270 */
[----:B------:R-:W-:Y:S01]  /*0da0*/  ISETP.GE.AND P2, PT, R18, c[0x0][0x1fc], PT ;  /* 0x00007f0012007a0c */ /* 0x000fe20003f46270 */
[----:B------:R2:W-:Y:S01]  /*0db0*/  LDGSTS.E.BYPASS.LTC128B.128 [R238+0x13080], [R2.64+0x80], !P5 ;  /* 0x1308008002ee7fae */ /* 0x0005e2000e901d4e */
[C---:B------:R-:W-:Y:S02]  /*0dc0*/  ISETP.LT.OR P5, PT, R11.reuse, 0x1, P1 ;  /* 0x000000010b00780c */ /* 0x040fe40000fa1670 */
[----:B------:R-:W-:Y:S01]  /*0dd0*/  ISETP.LT.OR P0, PT, R11, 0x1, P2 ;  /* 0x000000010b00780c */ /* 0x000fe20001701670 */
[----:B------:R2:W-:Y:S01]  /*0de0*/  LDGSTS.E.BYPASS.LTC128B.128 [R238+0x15080], [R2.64+0x100], !P3 ;  /* 0x1508010002ee7fae */ /* 0x0005e2000d901d4e */
[----:B------:R-:W-:-:S03]  /*0df0*/  ISETP.GE.AND P3, PT, R13, c[0x0][0x1fc], PT ;  /* 0x00007f000d007a0c */ /* 0x000fc60003f66270 */
[----:B------:R3:W-:Y:S01]  /*0e00*/  LDGSTS.E.BYPASS.LTC128B.128 [R238+0x17080], [R6.64], !P4 ;  /* 0x1708000006ee7fae */ /* 0x0007e2000e101d4e */
[C---:B------:R-:W-:Y:S02]  /*0e10*/  ISETP.LT.OR P4, PT, R11.reuse, 0x1, P3 ;  /* 0x000000010b00780c */ /* 0x040fe40001f81670 */
[----:B------:R-:W-:Y:S01]  /*0e20*/  ISETP.LT.OR P3, PT, R11, 0x21, P3 ;  /* 0x000000210b00780c */ /* 0x000fe20001f61670 */
[----:B------:R4:W-:Y:S04]  /*0e30*/  @!P6 LDGSTS.E.BYPASS.LTC128B.128 [R0+0x20080], [R8.64] ;  /* 0x200800000800efae */ /* 0x0009e8000b901d4e */
[----:B------:R-:W0:Y:S04]  /*0e40*/  LDGDEPBAR ;  /* 0x00000000000079af */ /* 0x000e280000000000 */
[----:B------:R1:W-:Y:S01]  /*0e50*/  LDGSTS.E.BYPASS.LTC128B.128 [R238+0x18080], [R248.64], !P5 ;  /* 0x18080000f8ee7fae */ /* 0x0003e2000e901d4e */
[----:B------:R-:W-:-:S03]  /*0e60*/  ISETP.GE.AND P5, PT, R17, c[0x0][0x1fc], PT ;  /* 0x00007f0011007a0c */ /* 0x000fc60003fa6270 */
[----:B------:R1:W-:Y:S01]  /*0e70*/  LDGSTS.E.BYPASS.LTC128B.128 [R238+0x1a080], [R248.64+0x80], !P4 ;  /* 0x1a080080f8ee7fae */ /* 0x0003e2000e101d4e */
[C---:B------:R-:W-:Y:S02]  /*0e80*/  ISETP.LT.OR P5, PT, R11.reuse, 0x1, P5 ;  /* 0x000000010b00780c */ /* 0x040fe40002fa1670 */
[C---:B------:R-:W-:Y:S01]  /*0e90*/  ISETP.LT.OR P4, PT, R11.reuse, 0x21, P1 ;  /* 0x000000210b00780c */ /* 0x040fe20000f81670 */
[----:B------:R1:W-:Y:S01]  /*0ea0*/  LDGSTS.E.BYPASS.LTC128B.128 [R238+0x1c080], [R248.64+0x100], !P0 ;  /* 0x1c080100f8ee7fae */ /* 0x0003e2000c101d4e */
[----:B------:R-:W-:Y:S02]  /*0eb0*/  ISETP.LT.OR P1, PT, R11, 0x21, P2 ;  /* 0x000000210b00780c */ /* 0x000fe40001721670 */
[----:B--2---:R-:W-:Y:S02]  /*0ec0*/  IADD3 R2, P0, R248, UR16, RZ ;  /* 0x00000010f8027c10 */ /* 0x004fe4000ff1e0ff */
[----:B------:R-:W-:Y:S01]  /*0ed0*/  ISETP.GE.AND P2, PT, R10, c[0x0][0x16c], PT ;  /* 0x00005b000a007a0c */ /* 0x000fe20003f46270 */
[----:B---3--:R-:W-:Y:S01]  /*0ee0*/  IMAD R6, R23, c[0x0][0x288], RZ ;  /* 0x0000a20017067a24 */ /* 0x008fe200078e02ff */
[----:B------:R-:W-:-:S03]  /*0ef0*/  IADD3.X R3, R249, UR6, RZ, P0, !PT ;  /* 0x00000006f9037c10 */ /* 0x000fc600087fe4ff */
[----:B------:R1:W-:Y:S01]  /*0f00*/  LDGSTS.E.BYPASS.LTC128B.128 [R238+0x1e080], [R248.64+0x180], !P5 ;  /* 0x1e080180f8ee7fae */ /* 0x0003e2000e901d4e */
[----:B------:R-:W-:Y:S01]  /*0f10*/  IMAD R6, R22, c[0x0][0x28c], R6 ;  /* 0x0000a30016067a24 */ /* 0x000fe200078e0206 */
[----:B----4-:R-:W-:Y:S02]  /*0f20*/  IADD3 R0, P0, R4, UR18, RZ ;  /* 0x0000001204007c10 */ /* 0x010fe4000ff1e0ff */
[----:B------:R2:W-:Y:S01]  /*0f30*/  LDGSTS.E.BYPASS.LTC128B.128 [R238+0x19080], [R2.64], !P4 ;  /* 0x1908000002ee7fae */ /* 0x0005e2000e101d4e */
[----:B------:R-:W-:Y:S02]  /*0f40*/  ISETP.GE.AND P5, PT, R17, c[0x0][0x1fc], PT ;  /* 0x00007f0011007a0c */ /* 0x000fe40003fa6270 */
[----:B------:R-:W-:Y:S01]  /*0f50*/  IADD3.X R4, R5, UR17, R6, P0, !PT ;  /* 0x0000001105047c10 */ /* 0x000fe200087fe406 */
[----:B------:R2:W-:Y:S01]  /*0f60*/  LDGSTS.E.BYPASS.LTC128B.128 [R238+0x1b080], [R2.64+0x80], !P3 ;  /* 0x1b08008002ee7fae */ /* 0x0005e2000d901d4e */
[C---:B------:R-:W-:Y:S02]  /*0f70*/  LEA R8, P0, R0.reuse, c[0x0][0x280], 0x2 ;  /* 0x0000a00000087a11 */ /* 0x040fe400078010ff */
[----:B------:R-:W-:Y:S01]  /*0f80*/  ISETP.LT.OR P5, PT, R11, 0x21, P5 ;  /* 0x000000210b00780c */ /* 0x000fe20002fa1670 */
[----:B------:R2:W-:Y:S01]  /*0f90*/  LDGSTS.E.BYPASS.LTC128B.128 [R238+0x1d080], [R2.64+0x100], !P1 ;  /* 0x1d08010002ee7fae */ /* 0x0005e2000c901d4e */
[----:B------:R-:W-:-:S02]  /*0fa0*/  LEA.HI.X R9, R0, c[0x0][0x284], R4, 0x2, P0 ;  /* 0x0000a10000097a11 */ /* 0x000fc400000f1404 */
[C---:B------:R-:W-:Y:S02]  /*0fb0*/  ISETP.GE.AND P1, PT, R13.reuse, c[0x0][0x16c], PT ;  /* 0x00005b000d007a0c */ /* 0x040fe40003f26270 */
[----:B------:R-:W-:Y:S02]  /*0fc0*/  ISETP.GE.AND P0, PT, R13, c[0x0][0x1fc], PT ;  /* 0x00007f000d007a0c */ /* 0x000fe40003f06270 */
[----:B------:R-:W-:Y:S02]  /*0fd0*/  SEL R4, RZ, 0xffffffff, P1 ;  /* 0xffffffffff047807 */ /* 0x000fe40000800000 */
[----:B------:R-:W-:Y:S02]  /*0fe0*/  SEL R0, RZ, 0xffffffff, P0 ;  /* 0xffffffffff007807 */ /* 0x000fe40000000000 */
[----:B------:R-:W-:Y:S01]  /*0ff0*/  ISETP.GE.AND P4, PT, R10, c[0x0][0x1fc], PT ;  /* 0x00007f000a007a0c */ /* 0x000fe20003f86270 */
[----:B------:R-:W-:Y:S01]  /*1000*/  IMAD.SHL.U32 R4, R4, 0x2, RZ ;  /* 0x0000000204047824 */ /* 0x000fe200078e00ff */
[----:B------:R-:W-:Y:S01]  /*1010*/  SEL R7, RZ, 0x1, P2 ;  /* 0x00000001ff077807 */ /* 0x000fe20001000000 */
[----:B------:R-:W-:Y:S01]  /*1020*/  IMAD.SHL.U32 R0, R0, 0x2, RZ ;  /* 0x0000000200007824 */ /* 0x000fe200078e00ff */
[----:B------:R-:W-:-:S02]  /*1030*/  SEL R5, RZ, 0x1, P4 ;  /* 0x00000001ff057807 */ /* 0x000fc40002000000 */
[-C--:B------:R-:W-:Y:S02]  /*1040*/  LEA.HI R6, R16, R244.reuse, RZ, 0x2 ;  /* 0x000000f410067211 */ /* 0x080fe400078f10ff */
[----:B------:R-:W-:Y:S02]  /*1050*/  LOP3.LUT R12, R4, 0x2, R7, 0xe2, !PT ;  /* 0x00000002040c7812 */ /* 0x000fe400078ee207 */
[----:B------:R-:W-:Y:S01]  /*1060*/  LOP3.LUT R11, R0, 0x2, R5, 0xe2, !PT ;  /* 0x00000002000b7812 */ /* 0x000fe200078ee205 */
[----:B------:R-:W-:Y:S01]  /*1070*/  @!P6 IMAD.SHL.U32 R5, R244, 0x10, RZ ;  /* 0x00000010f405e824 */ /* 0x000fe200078e00ff */
[--C-:B------:R-:W-:Y:S02]  /*1080*/  SHF.R.S32.HI R7, RZ, 0x2, R6.reuse ;  /* 0x00000002ff077819 */ /* 0x100fe40000011406 */
[----:B------:R-:W-:Y:S01]  /*1090*/  SHF.R.S32.HI R4, RZ, 0x1f, R6 ;  /* 0x0000001fff047819 */ /* 0x000fe20000011406 */
[----:B--2---:R-:W-:Y:S01]  /*10a0*/  IMAD.U32 R2, RZ, RZ, UR16 ;  /* 0x00000010ff027e24 */ /* 0x004fe2000f8e00ff */
[----:B------:R-:W-:-:S02]  /*10b0*/  LEA.HI R0, R16, R244, RZ, 0x5 ;  /* 0x000000f410007211 */ /* 0x000fc400078f28ff */
[C---:B------:R-:W-:Y:S02]  /*10c0*/  ISETP.GE.AND P2, PT, R17.reuse, c[0x0][0x16c], PT ;  /* 0x00005b0011007a0c */ /* 0x040fe40003f46270 */
[----:B------:R-:W-:Y:S02]  /*10d0*/  IADD3 R2, P1, P0, R2, 0x180, R248 ;  /* 0x0000018002027810 */ /* 0x000fe4000783e0f8 */
[C---:B------:R-:W-:Y:S02]  /*10e0*/  ISETP.GE.AND P4, PT, R18.reuse, c[0x0][0x16c], PT ;  /* 0x00005b0012007a0c */ /* 0x040fe40003f86270 */
[----:B------:R-:W-:Y:S02]  /*10f0*/  IADD3.X R3, RZ, UR6, R249, P1, P0 ;  /* 0x00000006ff037c10 */ /* 0x000fe40008fe04f9 */
[----:B------:R-:W-:Y:S02]  /*1100*/  ISETP.GE.AND P0, PT, R17, c[0x0][0x1fc], PT ;  /* 0x00007f0011007a0c */ /* 0x000fe40003f06270 */
[----:B------:R-:W-:Y:S01]  /*1110*/  SEL R10, RZ, 0x8, P2 ;  /* 0x00000008ff0a7807 */ /* 0x000fe20001000000 */
[----:B------:R2:W-:Y:S01]  /*1120*/  LDGSTS.E.BYPASS.LTC128B.128 [R238+0x1f080], [R2.64], !P5 ;  /* 0x1f08000002ee7fae */ /* 0x0005e2000e901d4e */
[----:B------:R-:W-:-:S03]  /*1130*/  ISETP.GE.AND P3, PT, R18, c[0x0][0x1fc], PT ;  /* 0x00007f0012007a0c */ /* 0x000fc60003f66270 */
[----:B------:R3:W-:Y:S04]  /*1140*/  @!P6 LDGSTS.E.BYPASS.LTC128B.128 [R5+0x20180], [R8.64] ;  /* 0x201800000805efae */ /* 0x0007e8000b901d4e */
[----:B------:R-:W0:Y:S01]  /*1150*/  LDGDEPBAR ;  /* 0x00000000000079af */ /* 0x000e220000000000 */
[----:B--2---:R-:W-:Y:S02]  /*1160*/  LEA.HI R2, R4, R7, RZ, 0x3 ;  /* 0x0000000704027211 */ /* 0x004fe400078f18ff */
[----:B------:R-:W-:Y:S02]  /*1170*/  SHF.R.S32.HI R4, RZ, 0x5, R0 ;  /* 0x00000005ff047819 */ /* 0x000fe40000011400 */
[----:B---3--:R-:W-:Y:S02]  /*1180*/  SEL R9, RZ, 0x8, P0 ;  /* 0x00000008ff097807 */ /* 0x008fe40000000000 */
[----:B------:R-:W-:-:S02]  /*1190*/  ISETP.LT.AND P0, PT, RZ, c[0x0][0x168], PT ;  /* 0x00005a00ff007a0c */ /* 0x000fc40003f01270 */
[----:B------:R-:W-:Y:S02]  /*11a0*/  LEA.HI R3, R0, R4, RZ, 0x1 ;  /* 0x0000000400037211 */ /* 0x000fe400078f08ff */
[----:B------:R-:W-:Y:S02]  /*11b0*/  LOP3.LUT R5, R2, 0xfffffff8, RZ, 0xc0, !PT ;  /* 0xfffffff802057812 */ /* 0x000fe400078ec0ff */
[----:B------:R-:W-:Y:S02]  /*11c0*/  SEL R2, RZ, 0x4, P4 ;  /* 0x00000004ff027807 */ /* 0x000fe40002000000 */
[----:B------:R-:W-:Y:S01]  /*11d0*/  LOP3.LUT R3, R3, 0xfffffffe, RZ, 0xc0, !PT ;  /* 0xfffffffe03037812 */ /* 0x000fe200078ec0ff */
[----:B------:R-:W-:Y:S01]  /*11e0*/  IMAD.IADD R252, R7, 0x1, -R5 ;  /* 0x0000000107fc7824 */ /* 0x000fe200078e0a05 */
[----:B------:R-:W-:Y:S02]  /*11f0*/  LOP3.LUT R242, R10, R12, R2, 0xfe, !PT ;  /* 0x0000000c0af27212 */ /* 0x000fe400078efe02 */
[----:B------:R-:W-:-:S02]  /*1200*/  LOP3.LUT R5, R6, 0x7ffffffc, RZ, 0xc0, !PT ;  /* 0x7ffffffc06057812 */ /* 0x000fc400078ec0ff */
[----:B------:R-:W-:Y:S01]  /*1210*/  LOP3.LUT R2, R0, 0xffffffe0, RZ, 0xc0, !PT ;  /* 0xffffffe000027812 */ /* 0x000fe200078ec0ff */
[----:B------:R-:W-:Y:S01]  /*1220*/  IMAD.IADD R0, R4, 0x1, -R3 ;  /* 0x0000000104007824 */ /* 0x000fe200078e0a03 */
[----:B------:R-:W-:Y:S01]  /*1230*/  SEL R8, RZ, 0x4, P3 ;  /* 0x00000004ff087807 */ /* 0x000fe20001800000 */
[C---:B------:R-:W-:Y:S02]  /*1240*/  IMAD.IADD R17, R244.reuse, 0x1, -R5 ;  /* 0x00000001f4117824 */ /* 0x040fe400078e0a05 */
[----:B------:R-:W-:Y:S01]  /*1250*/  IMAD.IADD R6, R244, 0x1, -R2 ;  /* 0x00000001f4067824 */ /* 0x000fe200078e0a02 */
[----:B------:R-:W-:Y:S01]  /*1260*/  LOP3.LUT R241, R9, R11, R8, 0xfe, !PT ;  /* 0x0000000b09f17212 */ /* 0x000fe200078efe08 */
[----:B------:R-:W-:Y:S01]  /*1270*/  IMAD.SHL.U32 R18, R0, 0x400, RZ ;  /* 0x0000040000127824 */ /* 0x000fe200078e00ff */
[----:B------:R-:W-:Y:S05]  /*1280*/  @P0 BRA `(.L_x_559) ;  /* 0x0000041000000947 */ /* 0x000fea0003800000 */
        /* <DEDUP_REMOVED lines=65> */
.L_x_559:
[----:B-1----:R-:W-:Y:S01]  /*16a0*/  IMAD.SHL.U32 R3, R20, 0x40, RZ ;  /* 0x0000004014037824 */ /* 0x002fe200078e00ff */
[----:B------:R-:W-:Y:S01]  /*16b0*/  SHF.R.S32.HI R2, RZ, 0x1f, R4 ;  /* 0x0000001fff027819 */ /* 0x000fe20000011404 */
[----:B------:R-:W-:Y:S01]  /*16c0*/  IMAD.SHL.U32 R5, R0, 0x10, RZ ;  /* 0x0000001000057824 */ /* 0x000fe200078e00ff */
[----:B------:R-:W-:Y:S01]  /*16d0*/  SHF.R.S32.HI R245, RZ, 0x1f, R244 ;  /* 0x0000001ffff57819 */ /* 0x000fe200000114f4 */
[----:B------:R-:W-:Y:S01]  /*16e0*/  IMAD.SHL.U32 R0, R246, 0x8, RZ ;  /* 0x00000008f6007824 */ /* 0x000fe200078e00ff */
[----:B------:R-:W-:Y:S01]  /*16f0*/  LOP3.LUT R8, R3, 0x1c0, RZ, 0xc0, !PT ;  /* 0x000001c003087812 */ /* 0x000fe200078ec0ff */
[----:B------:R-:W-:Y:S01]  /*1700*/  IMAD R11, R23, c[0x0][0x238], RZ ;  /* 0x00008e00170b7a24 */ /* 0x000fe200078e02ff */
[----:B------:R-:W-:Y:S01]  /*1710*/  SHF.R.S32.HI R3, RZ, 0x1f, R6 ;  /* 0x0000001fff037819 */ /* 0x000fe20000011406 */
[----:B------:R-:W-:Y:S01]  /*1720*/  IMAD.WIDE.U32 R12, R22, c[0x0][0x238], R244 ;  /* 0x00008e00160c7a25 */ /* 0x000fe200078e00f4 */
[----:B------:R-:W-:Y:S01]  /*1730*/  LEA.HI R2, R2, R4, RZ, 0x2 ;  /* 0x0000000402027211 */ /* 0x000fe200078f10ff */
[----:B------:R-:W-:Y:S01]  /*1740*/  ULDC.64 UR4, c[0x0][0x240] ;  /* 0x0000900000047ab9 */ /* 0x000fe20000000a00 */
[----:B------:R-:W-:Y:S01]  /*1750*/  LEA.HI R10, R3, R6, RZ, 0x2 ;  /* 0x00000006030a7211 */ /* 0x000fe200078f10ff */
[----:B------:R-:W-:Y:S01]  /*1760*/  IMAD R11, R22, c[0x0][0x23c], R11 ;  /* 0x00008f00160b7a24 */ /* 0x000fe200078e020b */
[----:B------:R-:W-:Y:S01]  /*1770*/  LOP3.LUT R0, R0, 0x8, RZ, 0xc0, !PT ;  /* 0x0000000800007812 */ /* 0x000fe200078ec0ff */
[----:B------:R-:W-:Y:S01]  /*1780*/  UIMAD UR4, UR11, UR4, URZ ;  /* 0x000000040b0472a4 */ /* 0x000fe2000f8e023f */
[--C-:B------:R-:W-:Y:S01]  /*1790*/  SHF.R.U32.HI R7, RZ, 0x3, R8.reuse ;  /* 0x00000003ff077819 */ /* 0x100fe20000011608 */
[----:B------:R-:W-:Y:S01]  /*17a0*/  CS2R R162, SRZ ;  /* 0x0000000000a27805 */ /* 0x000fe2000001ff00 */
[----:B------:R-:W-:Y:S01]  /*17b0*/  LOP3.LUT R5, R8, 0x10, R5, 0xf8, !PT ;  /* 0x0000001008057812 */ /* 0x000fe200078ef805 */
[----:B------:R-:W-:Y:S01]  /*17c0*/  UIMAD UR5, UR10, UR5, UR4 ;  /* 0x000000050a0572a4 */ /* 0x000fe2000f8e0204 */
[----:B------:R-:W-:Y:S01]  /*17d0*/  LOP3.LUT R2, R2, 0xfffffffc, RZ, 0xc0, !PT ;  /* 0xfffffffc02027812 */ /* 0x000fe200078ec0ff */
[----:B------:R-:W-:Y:S01]  /*17e0*/  ULDC UR11, c[0x0][0x168] ;  /* 0x00005a00000b7ab9 */ /* 0x000fe20000000800 */
[----:B------:R-:W-:Y:S01]  /*17f0*/  LOP3.LUT R3, R10, 0xfffffffc, RZ, 0xc0, !PT ;  /* 0xfffffffc0a037812 */ /* 0x000fe200078ec0ff */
[----:B------:R-:W-:Y:S01]  /*1800*/  UIADD3 UR11, UR11, 0x3f, URZ ;  /* 0x0000003f0b0b7890 */ /* 0x000fe2000fffe03f */
[C---:B------:R-:W-:Y:S01]  /*1810*/  LOP3.LUT R15, R7.reuse, R0, R8, 0x1e, !PT ;  /* 0x00000000070f7212 */ /* 0x040fe200078e1e08 */
[----:B------:R-:W-:Y:S01]  /*1820*/  IMAD.IADD R229, R4, 0x1, -R2 ;  /* 0x0000000104e57824 */ /* 0x000fe200078e0a02 */
[----:B------:R-:W-:Y:S01]  /*1830*/  LOP3.LUT R227, R7, R5, R0, 0x1e, !PT ;  /* 0x0000000507e37212 */ /* 0x000fe200078e1e00 */
[----:B------:R-:W-:Y:S01]  /*1840*/  IMAD.SHL.U32 R5, R252, 0x40, RZ ;  /* 0x00000040fc057824 */ /* 0x000fe200078e00ff */
[-C--:B------:R-:W-:Y:S01]  /*1850*/  LEA.HI R0, R16, R244.reuse, RZ, 0x4 ;  /* 0x000000f410007211 */ /* 0x080fe200078f20ff */
[----:B------:R-:W-:Y:S01]  /*1860*/  IMAD.IADD R14, R6, 0x1, -R3 ;  /* 0x00000001060e7824 */ /* 0x000fe200078e0a03 */
[----:B------:R-:W-:Y:S01]  /*1870*/  LEA.HI R2, R16, R244, RZ, 0x7 ;  /* 0x000000f410027211 */ /* 0x000fe200078f38ff */
[----:B------:R-:W-:Y:S01]  /*1880*/  USHF.R.S32.HI UR4, URZ, 0x1f, UR11 ;  /* 0x0000001f3f047899 */ /* 0x000fe2000801140b */
[----:B------:R-:W-:Y:S01]  /*1890*/  SHF.R.S32.HI R6, RZ, 0x4, R0 ;  /* 0x00000004ff067819 */ /* 0x000fe20000011400 */
[----:B------:R-:W-:Y:S01]  /*18a0*/  CS2R R160, SRZ ;  /* 0x0000000000a07805 */ /* 0x000fe2000001ff00 */
[----:B------:R-:W-:Y:S01]  /*18b0*/  SHF.R.S32.HI R4, RZ, 0x7, R2 ;  /* 0x00000007ff047819 */ /* 0x000fe20000011402 */
[----:B------:R-:W-:Y:S01]  /*18c0*/  ULEA.HI UR4, UR4, UR11, URZ, 0x6 ;  /* 0x0000000b04047291 */ /* 0x000fe2000f8f303f */
[----:B------:R-:W-:Y:S01]  /*18d0*/  LOP3.LUT R3, R5, 0x1c0, RZ, 0xc0, !PT ;  /* 0x000001c005037812 */ /* 0x000fe200078ec0ff */
[----:B------:R-:W-:Y:S01]  /*18e0*/  CS2R R158, SRZ ;  /* 0x00000000009e7805 */ /* 0x000fe2000001ff00 */
[C---:B------:R-:W-:Y:S01]  /*18f0*/  LOP3.LUT R7, R0.reuse, 0xfffffff0, RZ, 0xc0, !PT ;  /* 0xfffffff000077812 */ /* 0x040fe200078ec0ff */
[----:B------:R-:W-:Y:S01]  /*1900*/  CS2R R156, SRZ ;  /* 0x00000000009c7805 */ /* 0x000fe2000001ff00 */
[----:B------:R-:W-:Y:S01]  /*1910*/  LEA.HI R5, R0, R6, RZ, 0x1 ;  /* 0x0000000600057211 */ /* 0x000fe200078f08ff */
[----:B------:R-:W-:Y:S01]  /*1920*/  CS2R R154, SRZ ;  /* 0x00000000009a7805 */ /* 0x000fe2000001ff00 */
[----:B------:R-:W-:Y:S01]  /*1930*/  LEA.HI R0, R2, R4, RZ, 0x1 ;  /* 0x0000000402007211 */ /* 0x000fe200078f08ff */
[----:B------:R-:W-:Y:S01]  /*1940*/  IMAD.SHL.U32 R2, R4, 0x8, RZ ;  /* 0x0000000804027824 */ /* 0x000fe200078e00ff */
[----:B------:R-:W-:Y:S01]  /*1950*/  LOP3.LUT R9, R5, 0xfffffffe, RZ, 0xc0, !PT ;  /* 0xfffffffe05097812 */ /* 0x000fe200078ec0ff */
[----:B------:R-:W-:Y:S01]  /*1960*/  IMAD.IADD R7, R244, 0x1, -R7 ;  /* 0x00000001f4077824 */ /* 0x000fe200078e0a07 */
[----:B------:R-:W-:Y:S01]  /*1970*/  LOP3.LUT R8, R0, 0xfffffffe, RZ, 0xc0, !PT ;  /* 0xfffffffe00087812 */ /* 0x000fe200078ec0ff */
[----:B------:R-:W-:Y:S01]  /*1980*/  CS2R R152, SRZ ;  /* 0x0000000000987805 */ /* 0x000fe2000001ff00 */
[----:B------:R-:W-:Y:S01]  /*1990*/  LOP3.LUT R5, R3, 0x8, R2, 0xf8, !PT ;  /* 0x0000000803057812 */ /* 0x000fe200078ef802 */
[----:B------:R-:W-:Y:S01]  /*19a0*/  IMAD.IADD R0, R6, 0x1, -R9 ;  /* 0x0000000106007824 */ /* 0x000fe200078e0a09 */
[----:B------:R-:W-:Y:S01]  /*19b0*/  SHF.R.U32.HI R2, RZ, 0x3, R3 ;  /* 0x00000003ff027819 */ /* 0x000fe20000011603 */
[----:B------:R-:W-:Y:S01]  /*19c0*/  IMAD.IADD R3, R13, 0x1, R11 ;  /* 0x000000010d037824 */ /* 0x000fe200078e020b */
[----:B------:R-:W-:Y:S01]  /*19d0*/  SHF.R.S32.HI R6, RZ, 0x1f, R7 ;  /* 0x0000001fff067819 */ /* 0x000fe20000011407 */
[----:B------:R-:W-:Y:S01]  /*19e0*/  IMAD.IADD R8, R4, 0x1, -R8 ;  /* 0x0000000104087824 */ /* 0x000fe200078e0a08 */
[----:B------:R-:W-:Y:S01]  /*19f0*/  LOP3.LUT R9, R5, R2, RZ, 0x3c, !PT ;  /* 0x0000000205097212 */ /* 0x000fe200078e3cff */
[----:B------:R-:W-:Y:S01]  /*1a00*/  IMAD.MOV.U32 R2, RZ, RZ, R12 ;  /* 0x000000ffff027224 */ /* 0x000fe200078e000c */
[----:B------:R-:W-:Y:S01]  /*1a10*/  SHF.R.U32.HI R5, RZ, 0x2, R10 ;  /* 0x00000002ff057819 */ /* 0x000fe2000001160a */
[----:B------:R-:W-:Y:S01]  /*1a20*/  IMAD.U32 R10, RZ, RZ, UR10 ;  /* 0x0000000aff0a7e24 */ /* 0x000fe2000f8e00ff */
[----:B------:R-:W-:Y:S01]  /*1a30*/  LEA.HI R6, R6, R7, RZ, 0x3 ;  /* 0x0000000706067211 */ /* 0x000fe200078f18ff */
[----:B------:R-:W-:Y:S01]  /*1a40*/  IMAD R4, R0, 0x2, R4 ;  /* 0x0000000200047824 */ /* 0x000fe200078e0204 */
[----:B------:R-:W-:Y:S01]  /*1a50*/  R2P PR, R20, 0x6 ;  /* 0x0000000614007804 */ /* 0x000fe20000000000 */
[C---:B------:R-:W-:Y:S01]  /*1a60*/  IMAD R243, R229.reuse, 0x10, R5 ;  /* 0x00000010e5f37824 */ /* 0x040fe200078e0205 */
[----:B------:R-:W-:Y:S01]  /*1a70*/  LOP3.LUT R5, R6, 0xfffffff8, RZ, 0xc0, !PT ;  /* 0xfffffff806057812 */ /* 0x000fe200078ec0ff */
[----:B------:R-:W-:Y:S01]  /*1a80*/  IMAD.SHL.U32 R229, R229, 0x400, RZ ;  /* 0x00000400e5e57824 */ /* 0x000fe200078e00ff */
[----:B------:R-:W-:Y:S01]  /*1a90*/  LOP3.LUT R239, R239, 0xffffff7f, RZ, 0xc0, !PT ;  /* 0xffffff7fefef7812 */ /* 0x000fe200078ec0ff */
[----:B------:R-:W-:Y:S01]  /*1aa0*/  IMAD.WIDE.U32 R24, R10, c[0x0][0x240], R2 ;  /* 0x000090000a187a25 */ /* 0x000fe200078e0002 */
[----:B------:R-:W-:Y:S01]  /*1ab0*/  CS2R R150, SRZ ;  /* 0x0000000000967805 */ /* 0x000fe2000001ff00 */
[----:B------:R-:W-:Y:S01]  /*1ac0*/  CS2R R148, SRZ ;  /* 0x0000000000947805 */ /* 0x000fe2000001ff00 */
[----:B------:R-:W-:Y:S01]  /*1ad0*/  CS2R R146, SRZ ;  /* 0x0000000000927805 */ /* 0x000fe2000001ff00 */
[----:B------:R-:W-:Y:S01]  /*1ae0*/  IMAD.IADD R7, R7, 0x1, -R5 ;  /* 0x0000000107077824 */ /* 0x000fe200078e0a05 */
[----:B------:R1:W-:Y:S01]  /*1af0*/  STL.64 [R1+0x8], R24 ;  /* 0x0000081801007387 */ /* 0x0003e20000100a00 */
[----:B------:R-:W-:Y:S01]  /*1b00*/  IMAD.U32 R2, R4, 0x200, R15 ;  /* 0x0000020004027824 */ /* 0x000fe200078e000f */
[----:B------:R-:W-:Y:S01]  /*1b10*/  CS2R R144, SRZ ;  /* 0x0000000000907805 */ /* 0x000fe2000001ff00 */
[----:B------:R-:W-:Y:S01]  /*1b20*/  IMAD R3, R17, 0x2, R229 ;  /* 0x0000000211037824 */ /* 0x000fe200078e02e5 */
[C---:B------:R-:W-:Y:S01]  /*1b30*/  LOP3.LUT P0, RZ, R7.reuse, 0x4, RZ, 0xc0, !PT ;  /* 0x0000000407ff7812 */ /* 0x040fe2000780c0ff */
[----:B------:R-:W-:Y:S01]  /*1b40*/  IMAD.SHL.U32 R4, R0, 0x20, RZ ;  /* 0x0000002000047824 */ /* 0x000fe200078e00ff */
[C---:B------:R-:W-:Y:S01]  /*1b50*/  LOP3.LUT P3, RZ, R7.reuse, 0x2, RZ, 0xc0, !PT ;  /* 0x0000000207ff7812 */ /* 0x040fe2000786c0ff */
[----:B------:R-:W-:Y:S01]  /*1b60*/  IMAD.SHL.U32 R5, R7, 0x40, RZ ;  /* 0x0000004007057824 */ /* 0x000fe200078e00ff */
[----:B------:R-:W-:Y:S01]  /*1b70*/  CS2R R142, SRZ ;  /* 0x00000000008e7805 */ /* 0x000fe2000001ff00 */
[----:B------:R-:W-:Y:S01]  /*1b80*/  IMAD.IADD R9, R9, 0x1, R3 ;  /* 0x0000000109097824 */ /* 0x000fe200078e0203 */
[----:B------:R-:W-:Y:S01]  /*1b90*/  LOP3.LUT R4, R4, 0x20, RZ, 0xc0, !PT ;  /* 0x0000002004047812 */ /* 0x000fe200078ec0ff */
[C---:B------:R-:W-:Y:S01]  /*1ba0*/  IMAD R227, R0.reuse, 0x200, R227 ;  /* 0x0000020000e37824 */ /* 0x040fe200078e02e3 */
[----:B------:R-:W-:Y:S01]  /*1bb0*/  CS2R R140, SRZ ;  /* 0x00000000008c7805 */ /* 0x000fe2000001ff00 */
[----:B------:R-:W-:Y:S01]  /*1bc0*/  IMAD.SHL.U32 R3, R0, 0x8, RZ ;  /* 0x0000000800037824 */ /* 0x000fe200078e00ff */
[----:B------:R-:W-:Y:S01]  /*1bd0*/  LOP3.LUT R0, R5, 0x1c0, RZ, 0xc0, !PT ;  /* 0x000001c005007812 */ /* 0x000fe200078ec0ff */
[----:B------:R-:W-:Y:S01]  /*1be0*/  IMAD R8, R8, -0x8, R21 ;  /* 0xfffffff808087824 */ /* 0x000fe200078e0215 */
[----:B------:R-:W-:Y:S01]  /*1bf0*/  LOP3.LUT R5, R4, 0x18, R19, 0xf8, !PT ;  /* 0x0000001804057812 */ /* 0x000fe200078ef813 */
[----:B------:R-:W-:Y:S01]  /*1c00*/  IMAD.SHL.U32 R4, R6, 0x40, RZ ;  /* 0x0000004006047824 */ /* 0x000fe200078e00ff */
[----:B------:R-:W-:Y:S01]  /*1c10*/  LOP3.LUT R232, R0, 0x8, R3, 0xf8, !PT ;  /* 0x0000000800e87812 */ /* 0x000fe200078ef803 */
[----:B------:R-:W-:Y:S01]  /*1c20*/  IMAD R8, R14, -0x2, R8 ;  /* 0xfffffffe0e087824 */ /* 0x000fe200078e0208 */
[--C-:B------:R-:W-:Y:S01]  /*1c30*/  SHF.R.U32.HI R3, RZ, 0x3, R0.reuse ;  /* 0x00000003ff037819 */ /* 0x100fe20000011600 */
[----:B------:R-:W-:Y:S01]  /*1c40*/  IMAD.SHL.U32 R2, R2, 0x2, RZ ;  /* 0x0000000202027824 */ /* 0x000fe200078e00ff */
[----:B------:R-:W-:Y:S01]  /*1c50*/  LOP3.LUT R4, R4, 0xfffffe00, RZ, 0xc0, !PT ;  /* 0xfffffe0004047812 */ /* 0x000fe200078ec0ff */
[----:B------:R-:W-:Y:S01]  /*1c60*/  IMAD.SHL.U32 R230, R227, 0x2, RZ ;  /* 0x00000002e3e67824 */ /* 0x000fe200078e00ff */
[----:B------:R-:W-:Y:S01]  /*1c70*/  LOP3.LUT R232, R232, R3, RZ, 0x3c, !PT ;  /* 0x00000003e8e87212 */ /* 0x000fe200078e3cff */
[----:B------:R-:W-:Y:S01]  /*1c80*/  CS2R R138, SRZ ;  /* 0x00000000008a7805 */ /* 0x000fe2000001ff00 */
[----:B------:R-:W-:Y:S01]  /*1c90*/  LOP3.LUT R0, R3, R5, R0, 0x1e, !PT ;  /* 0x0000000503007212 */ /* 0x000fe200078e1e00 */
[----:B------:R-:W-:Y:S01]  /*1ca0*/  IMAD.MOV.U32 R5, RZ, RZ, 0x20 ;  /* 0x00000020ff057424 */ /* 0x000fe200078e00ff */
[CC--:B------:R-:W-:Y:S01]  /*1cb0*/  IADD3 R229, R232.reuse, R4.reuse, R229 ;  /* 0x00000004e8e57210 */ /* 0x0c0fe20007ffe0e5 */
[----:B------:R-:W-:Y:S01]  /*1cc0*/  CS2R R136, SRZ ;  /* 0x0000000000887805 */ /* 0x000fe2000001ff00 */
[-C--:B------:R-:W-:Y:S01]  /*1cd0*/  IADD3 R232, R232, R4.reuse, R18 ;  /* 0x00000004e8e87210 */ /* 0x080fe20007ffe012 */
[----:B------:R-:W-:Y:S01]  /*1ce0*/  CS2R R134, SRZ ;  /* 0x0000000000867805 */ /* 0x000fe2000001ff00 */
[----:B------:R-:W-:Y:S01]  /*1cf0*/  LOP3.LUT R0, R0, R4, RZ, 0xfc, !PT ;  /* 0x0000000400007212 */ /* 0x000fe200078efcff */
[----:B------:R-:W-:Y:S01]  /*1d00*/  IMAD.MOV.U32 R4, RZ, RZ, 0x40 ;  /* 0x00000040ff047424 */ /* 0x000fe200078e00ff */
[----:B------:R-:W-:Y:S01]  /*1d10*/  SEL R3, R5, 0xffffffe0, !P1 ;  /* 0xffffffe005037807 */ /* 0x000fe20004800000 */
[----:B------:R-:W-:Y:S01]  /*1d20*/  IMAD.SHL.U32 R231, R229, 0x2, RZ ;  /* 0x00000002e5e77824 */ /* 0x000fe200078e00ff */
[----:B------:R-:W-:Y:S01]  /*1d30*/  ISETP.GT.AND P1, PT, R8, 0x1, PT ;  /* 0x000000010800780c */ /* 0x000fe20003f24270 */
[----:B------:R-:W-:Y:S01]  /*1d40*/  CS2R R132, SRZ ;  /* 0x0000000000847805 */ /* 0x000fe2000001ff00 */
[----:B------:R-:W-:Y:S01]  /*1d50*/  SEL R224, R4, 0xffffffc0, !P2 ;  /* 0xffffffc004e07807 */ /* 0x000fe20005000000 */
[----:B------:R-:W-:Y:S01]  /*1d60*/  IMAD.IADD R3, R2, 0x1, R3 ;  /* 0x0000000102037824 */ /* 0x000fe200078e0203 */
[----:B------:R-:W-:Y:S01]  /*1d70*/  ISETP.GT.AND P2, PT, R8, RZ, PT ;  /* 0x000000ff0800720c */ /* 0x000fe20003f44270 */
[----:B------:R-:W-:Y:S01]  /*1d80*/  CS2R R130, SRZ ;  /* 0x0000000000827805 */ /* 0x000fe2000001ff00 */
[----:B------:R-:W-:Y:S01]  /*1d90*/  SEL R4, R4, 0xffffffc0, !P0 ;  /* 0xffffffc004047807 */ /* 0x000fe20004000000 */
[--C-:B------:R-:W-:Y:S01]  /*1da0*/  IMAD R227, R227, 0x2, R224.reuse ;  /* 0x00000002e3e37824 */ /* 0x100fe200078e02e0 */
[----:B------:R-:W-:Y:S01]  /*1db0*/  ISETP.GT.AND P0, PT, R8, 0x10, PT ;  /* 0x000000100800780c */ /* 0x000fe20003f04270 */
[----:B------:R-:W-:Y:S01]  /*1dc0*/  IMAD.IADD R225, R2, 0x1, R224 ;  /* 0x0000000102e17824 */ /* 0x000fe200078e02e0 */
[----:B------:R-:W-:Y:S01]  /*1dd0*/  IADD3 R6, R25, UR5, RZ ;  /* 0x0000000519067c10 */ /* 0x000fe2000fffe0ff */
[----:B------:R-:W-:Y:S01]  /*1de0*/  CS2R R128, SRZ ;  /* 0x0000000000807805 */ /* 0x000fe2000001ff00 */
[----:B------:R-:W-:Y:S01]  /*1df0*/  SEL R5, R5, 0xffffffe0, !P3 ;  /* 0xffffffe005057807 */ /* 0x000fe20005800000 */
[----:B------:R-:W-:Y:S01]  /*1e00*/  CS2R R126, SRZ ;  /* 0x00000000007e7805 */ /* 0x000fe2000001ff00 */
[----:B------:R-:W-:Y:S01]  /*1e10*/  LEA R232, R232, 0x22280, 0x1 ;  /* 0x00022280e8e87811 */ /* 0x000fe200078e08ff */
[----:B------:R1:W-:Y:S01]  /*1e20*/  STL [R1+0x10], R6 ;  /* 0x0000100601007387 */ /* 0x0003e20000100800 */
[----:B------:R-:W-:Y:S01]  /*1e30*/  CS2R R124, SRZ ;  /* 0x00000000007c7805 */ /* 0x000fe2000001ff00 */
[----:B------:R-:W-:Y:S01]  /*1e40*/  @P2 LOP3.LUT R239, R239, 0x80, RZ, 0xfc, !PT ;  /* 0x00000080efef2812 */ /* 0x000fe200078efcff */
[----:B------:R-:W-:Y:S01]  /*1e50*/  IMAD R226, R229, 0x2, R5 ;  /* 0x00000002e5e27824 */ /* 0x000fe200078e0205 */
[C---:B------:R-:W-:Y:S01]  /*1e60*/  ISETP.GT.AND P2, PT, R8.reuse, 0x11, PT ;  /* 0x000000110800780c */ /* 0x040fe20003f44270 */
[----:B------:R-:W-:Y:S01]  /*1e70*/  IMAD.IADD R233, R5, 0x1, R232 ;  /* 0x0000000105e97824 */ /* 0x000fe200078e02e8 */
[----:B------:R-:W-:Y:S01]  /*1e80*/  LOP3.LUT R239, R239, 0xffffffbf, RZ, 0xc0, !PT ;  /* 0xffffffbfefef7812 */ /* 0x000fe200078ec0ff */
[----:B------:R-:W-:Y:S01]  /*1e90*/  CS2R R122, SRZ ;  /* 0x00000000007a7805 */ /* 0x000fe2000001ff00 */
[----:B------:R-:W-:Y:S01]  /*1ea0*/  CS2R R120, SRZ ;  /* 0x0000000000787805 */ /* 0x000fe2000001ff00 */
[----:B------:R-:W-:Y:S01]  /*1eb0*/  CS2R R118, SRZ ;  /* 0x0000000000767805 */ /* 0x000fe2000001ff00 */
[----:B------:R-:W-:Y:S01]  /*1ec0*/  @P1 LOP3.LUT R239, R239, 0x40, RZ, 0xfc, !PT ;  /* 0x00000040efef1812 */ /* 0x000fe200078efcff */
[----:B------:R-:W-:Y:S01]  /*1ed0*/  CS2R R116, SRZ ;  /* 0x0000000000747805 */ /* 0x000fe2000001ff00 */
[C---:B------:R-:W-:Y:S01]  /*1ee0*/  ISETP.GT.AND P1, PT, R8.reuse, 0x20, PT ;  /* 0x000000200800780c */ /* 0x040fe20003f24270 */
[----:B------:R-:W-:Y:S01]  /*1ef0*/  CS2R R114, SRZ ;  /* 0x0000000000727805 */ /* 0x000fe2000001ff00 */
        /* <DEDUP_REMOVED lines=14> */
[----:B------:R-:W-:Y:S01]  /*1fe0*/  CS2R R94, SRZ ;  /* 0x00000000005e7805 */ /* 0x000fe2000001ff00 */
        /* <DEDUP_REMOVED lines=15> */
[----:B------:R-:W-:Y:S01]  /*20e0*/  ISETP.GT.AND P0, PT, R8, 0x31, PT ;  /* 0x000000310800780c */ /* 0x000fe20003f04270 */
[----:B------:R-:W-:Y:S01]  /*20f0*/  CS2R R72, SRZ ;  /* 0x0000000000487805 */ /* 0x000fe2000001ff00 */
[----:B------:R-:W-:Y:S01]  /*2100*/  LOP3.LUT R239, R239, 0xfffffffe, RZ, 0xc0, !PT ;  /* 0xfffffffeefef7812 */ /* 0x000fe200078ec0ff */
        /* <DEDUP_REMOVED lines=20> */
[----:B------:R-:W-:Y:S01]  /*2250*/  LEA R240, R9, 0x20280, 0x1 ;  /* 0x0002028009f07811 */ /* 0x000fe200078e08ff */
[----:B------:R-:W-:Y:S01]  /*2260*/  IMAD.IADD R224, R224, 0x1, R3 ;  /* 0x00000001e0e07824 */ /* 0x000fe200078e0203 */
[----:B------:R-:W-:Y:S01]  /*2270*/  @P0 LOP3.LUT R239, R239, 0x1, RZ, 0xfc, !PT ;  /* 0x00000001efef0812 */ /* 0x000fe200078efcff */
[----:B------:R-:W-:Y:S01]  /*2280*/  IMAD.SHL.U32 R0, R0, 0x2, RZ ;  /* 0x0000000200007824 */ /* 0x000fe200078e00ff */
[----:B------:R-:W-:Y:S01]  /*2290*/  USHF.R.S32.HI UR20, URZ, 0x6, UR4 ;  /* 0x000000063f147899 */ /* 0x000fe20008011404 */
[----:B------:R-:W-:Y:S01]  /*22a0*/  IMAD R229, R229, 0x2, R4 ;  /* 0x00000002e5e57824 */ /* 0x000fe200078e0204 */
[----:B------:R-:W-:Y:S01]  /*22b0*/  UMOV UR11, URZ ;  /* 0x0000003f000b7c82 */ /* 0x000fe20008000000 */
[----:B------:R-:W-:-:S02]  /*22c0*/  IMAD.IADD R228, R4, 0x1, R226 ;  /* 0x0000000104e47824 */ /* 0x000fc400078e02e2 */
[C---:B------:R-:W-:Y:S02]  /*22d0*/  IMAD.IADD R235, R4.reuse, 0x1, R232 ;  /* 0x0000000104eb7824 */ /* 0x040fe400078e02e8 */
[----:B-1----:R-:W-:Y:S02]  /*22e0*/  IMAD.IADD R234, R4, 0x1, R233 ;  /* 0x0000000104ea7824 */ /* 0x002fe400078e02e9 */
.L_x_563:
[----:B------:R-:W-:Y:S04]  /*22f0*/  DEPBAR.LE SB0, 0x0 ;  /* 0x000080000000791a */ /* 0x000fe80000000000 */
[----:B------:R-:W-:Y:S01]  /*2300*/  BAR.SYNC.DEFER_BLOCKING 0x0 ;  /* 0x0000000000007b1d */ /* 0x000fe20000010000 */
[C---:B------:R-:W-:Y:S01]  /*2310*/  LOP3.LUT P3, RZ, R239.reuse, 0x40, RZ, 0xc0, !PT ;  /* 0x00000040efff7812 */ /* 0x040fe2000786c0ff */
[----:B------:R-:W-:Y:S01]  /*2320*/  UIADD3 UR21, UR11, 0x1, URZ ;  /* 0x000000010b157890 */ /* 0x000fe2000fffe03f */
[C---:B------:R-:W-:Y:S02]  /*2330*/  LOP3.LUT P4, RZ, R239.reuse, 0x20, RZ, 0xc0, !PT ;  /* 0x00000020efff7812 */ /* 0x040fe4000788c0ff */
[C---:B------:R-:W-:Y:S01]  /*2340*/  LOP3.LUT P0, RZ, R239.reuse, 0x80, RZ, 0xc0, !PT ;  /* 0x00000080efff7812 */ /* 0x040fe2000780c0ff */
[----:B------:R-:W-:Y:S01]  /*2350*/  UISETP.GE.AND UP0, UPT, UR21, UR20, UPT ;  /* 0x000000141500728c */ /* 0x000fe2000bf06270 */
[----:B------:R-:W-:Y:S02]  /*2360*/  MOV R4, 0x20 ;  /* 0x0000002000047802 */ /* 0x000fe40000000f00 */
[----:B------:R-:W-:Y:S02]  /*2370*/  R2P PR, R252, 0x6 ;  /* 0x00000006fc007804 */ /* 0x000fe40000000000 */
[----:B----4-:R-:W-:Y:S02]  /*2380*/  IADD3 R194, R240, 0x40, RZ ;  /* 0x00000040f0c27810 */ /* 0x010fe40007ffe0ff */
[----:B------:R-:W-:Y:S02]  /*2390*/  PLOP3.LUT P5, PT, PT, PT, UP0, 0x80, 0x0 ;  /* 0x000000000000781c */ /* 0x000fe40003faf008 */
[----:B------:R-:W-:Y:S02]  /*23a0*/  SEL R195, R4, 0xffffffe0, !P1 ;  /* 0xffffffe004c37807 */ /* 0x000fe40004800000 */
[C---:B------:R-:W-:Y:S05]  /*23b0*/  LOP3.LUT P1, RZ, R239.reuse, 0x2, RZ, 0xc0, !PT ;  /* 0x00000002efff7812 */ /* 0x040fea000782c0ff */
[----:B------:R-:W-:Y:S01]  /*23c0*/  @P2 IADD3 R194, R240, -0x40, RZ ;  /* 0xffffffc0f0c22810 */ /* 0x000fe20007ffe0ff */
[----:B------:R-:W-:Y:S01]  /*23d0*/  LDSM.16.M88.4 R16, [R231+0x10080] ;  /* 0x01008000e710783b */ /* 0x000fe20000000200 */
[----:B------:R-:W-:Y:S04]  /*23e0*/  LOP3.LUT P2, RZ, R239, 0x4, RZ, 0xc0, !PT ;  /* 0x00000004efff7812 */ /* 0x000fe8000784c0ff */
[----:B------:R-:W1:Y:S05]  /*23f0*/  LDSM.16.M88.4 R8, [R2+0x80] ;  /* 0x000080000208783b */ /* 0x000e6a0000000200 */
[----:B------:R-:W2:Y:S05]  /*2400*/  LDSM.16.M88.4 R20, [R2+0x1080] ;  /* 0x001080000214783b */ /* 0x000eaa0000000200 */
[----:B------:R-:W-:Y:S05]  /*2410*/  LDSM.16.M88.4 R24, [R226+0x10080] ;  /* 0x01008000e218783b */ /* 0x000fea0000000200 */
[----:B------:R-:W3:Y:S05]  /*2420*/  LDSM.16.M88.4 R28, [R3+0x80] ;  /* 0x00008000031c783b */ /* 0x000eea0000000200 */
[----:B------:R-:W4:Y:S05]  /*2430*/  LDSM.16.M88.4 R32, [R3+0x1080] ;  /* 0x001080000320783b */ /* 0x000f2a0000000200 */
[----:B------:R-:W-:Y:S05]  /*2440*/  LDSM.16.M88.4 R164, [R225+0x80] ;  /* 0x00008000e1a4783b */ /* 0x000fea0000000200 */
[----:B------:R-:W-:Y:S05]  /*2450*/  LDSM.16.M88.4 R168, [R225+0x1080] ;  /* 0x00108000e1a8783b */ /* 0x000fea0000000200 */
[----:B------:R-:W-:Y:S01]  /*2460*/  LDS R192, [R243.X4+0x20080] ;  /* 0x02008000f3c07984 */ /* 0x000fe20000004800 */
[C---:B-1----:R-:W-:Y:S04]  /*2470*/  HMMA.16816.F32 R4, R16.reuse, R8, RZ ;  /* 0x000000081004723c */ /* 0x042fe800000018ff */
[----:B------:R-:W-:Y:S05]  /*2480*/  LDS R193, [R243.X4+0x200a0] ;  /* 0x0200a000f3c17984 */ /* 0x000fea0000004800 */
[----:B------:R1:W5:Y:S01]  /*2490*/  LDL.64 R236, [R1] ;  /* 0x0000000001ec7983 */ /* 0x0003620000100a00 */
[C---:B------:R-:W-:Y:S08]  /*24a0*/  HMMA.16816.F32 R8, R16.reuse, R10, RZ ;  /* 0x0000000a1008723c */ /* 0x040ff000000018ff */
[C---:B--2---:R-:W-:Y:S08]  /*24b0*/  HMMA.16816.F32 R12, R16.reuse, R20, RZ ;  /* 0x00000014100c723c */ /* 0x044ff000000018ff */
[----:B------:R-:W-:Y:S01]  /*24c0*/  HMMA.16816.F32 R16, R16, R22, RZ ;  /* 0x000000161010723c */ /* 0x000fe200000018ff */
[----:B------:R-:W2:Y:S07]  /*24d0*/  LDSM.16.M88.4 R20, [R229+0x10080] ;  /* 0x01008000e514783b */ /* 0x000eae0000000200 */
[C---:B---3--:R-:W-:Y:S08]  /*24e0*/  HMMA.16816.F32 R4, R24.reuse, R28, R4 ;  /* 0x0000001c1804723c */ /* 0x048ff00000001804 */
[C---:B------:R-:W-:Y:S01]  /*24f0*/  HMMA.16816.F32 R8, R24.reuse, R30, R8 ;  /* 0x0000001e1808723c */ /* 0x040fe20000001808 */
[----:B------:R-:W-:Y:S07]  /*2500*/  LDSM.16.M88.4 R28, [R224+0x80] ;  /* 0x00008000e01c783b */ /* 0x000fee0000000200 */
[C---:B----4-:R-:W-:Y:S08]  /*2510*/  HMMA.16816.F32 R12, R24.reuse, R32, R12 ;  /* 0x00000020180c723c */ /* 0x050ff0000000180c */
[----:B------:R-:W-:Y:S01]  /*2520*/  HMMA.16816.F32 R16, R24, R34, R16 ;  /* 0x000000221810723c */ /* 0x000fe20000001810 */
[----:B------:R-:W3:Y:S05]  /*2530*/  LDSM.16.M88.4 R24, [R228+0x10080] ;  /* 0x01008000e418783b */ /* 0x000eea0000000200 */
[----:B------:R-:W4:Y:S02]  /*2540*/  LDSM.16.M88.4 R32, [R224+0x1080] ;  /* 0x00108000e020783b */ /* 0x000f240000000200 */
[C---:B--2---:R-:W-:Y:S08]  /*2550*/  HMMA.16816.F32 R4, R20.reuse, R164, R4 ;  /* 0x000000a41404723c */ /* 0x044ff00000001804 */
[C---:B------:R-:W-:Y:S01]  /*2560*/  HMMA.16816.F32 R8, R20.reuse, R166, R8 ;  /* 0x000000a61408723c */ /* 0x040fe20000001808 */
[----:B------:R-:W-:Y:S07]  /*2570*/  LDSM.16.M88.4 R164, [R2+0x2080] ;  /* 0x0020800002a4783b */ /* 0x000fee0000000200 */
[C---:B------:R-:W-:Y:S08]  /*2580*/  HMMA.16816.F32 R12, R20.reuse, R168, R12 ;  /* 0x000000a8140c723c */ /* 0x040ff0000000180c */
[----:B------:R-:W-:Y:S01]  /*2590*/  HMMA.16816.F32 R16, R20, R170, R16 ;  /* 0x000000aa1410723c */ /* 0x000fe20000001810 */
[----:B------:R-:W2:Y:S05]  /*25a0*/  LDSM.16.M88.4 R20, [R231+0x12080] ;  /* 0x01208000e714783b */ /* 0x000eaa0000000200 */
[----:B------:R-:W1:Y:S02]  /*25b0*/  LDSM.16.M88.4 R168, [R2+0x3080] ;  /* 0x0030800002a8783b */ /* 0x000e640000000200 */
        /* <DEDUP_REMOVED lines=10> */
[C---:B-1----:R-:W-:Y:S08]  /*2660*/  HMMA.16816.F32 R12, R20.reuse, R168, R12 ;  /* 0x000000a8140c723c */ /* 0x042ff0000000180c */
[----:B------:R-:W-:Y:S01]  /*2670*/  HMMA.16816.F32 R16, R20, R170, R16 ;  /* 0x000000aa1410723c */ /* 0x000fe20000001810 */
[----:B------:R-:W1:Y:S05]  /*2680*/  LDSM.16.M88.4 R20, [R229+0x12080] ;  /* 0x01208000e514783b */ /* 0x000e6a0000000200 */
[----:B------:R-:W2:Y:S02]  /*2690*/  LDSM.16.M88.4 R168, [R225+0x3080] ;  /* 0x00308000e1a8783b */ /* 0x000ea40000000200 */
[C---:B---3--:R-:W-:Y:S08]  /*26a0*/  HMMA.16816.F32 R4, R24.reuse, R28, R4 ;  /* 0x0000001c1804723c */ /* 0x048ff00000001804 */
[C---:B------:R-:W-:Y:S01]  /*26b0*/  HMMA.16816.F32 R8, R24.reuse, R30, R8 ;  /* 0x0000001e1808723c */ /* 0x040fe20000001808 */
[----:B------:R-:W-:Y:S07]  /*26c0*/  LDSM.16.M88.4 R28, [R224+0x2080] ;  /* 0x00208000e01c783b */ /* 0x000fee0000000200 */
[C---:B----4-:R-:W-:Y:S08]  /*26d0*/  HMMA.16816.F32 R12, R24.reuse, R32, R12 ;  /* 0x00000020180c723c */ /* 0x050ff0000000180c */
[----:B------:R-:W-:Y:S01]  /*26e0*/  HMMA.16816.F32 R16, R24, R34, R16 ;  /* 0x000000221810723c */ /* 0x000fe20000001810 */
[----:B------:R-:W3:Y:S05]  /*26f0*/  LDSM.16.M88.4 R24, [R228+0x12080] ;  /* 0x01208000e418783b */ /* 0x000eea0000000200 */
[----:B------:R-:W4:Y:S02]  /*2700*/  LDSM.16.M88.4 R32, [R224+0x3080] ;  /* 0x00308000e020783b */ /* 0x000f240000000200 */
[C---:B-1----:R-:W-:Y:S08]  /*2710*/  HMMA.16816.F32 R4, R20.reuse, R164, R4 ;  /* 0x000000a41404723c */ /* 0x042ff00000001804 */
[C---:B------:R-:W-:Y:S01]  /*2720*/  HMMA.16816.F32 R8, R20.reuse, R166, R8 ;  /* 0x000000a61408723c */ /* 0x040fe20000001808 */
[----:B------:R-:W-:Y:S07]  /*2730*/  LDSM.16.M88.4 R164, [R2+0x4080] ;  /* 0x0040800002a4783b */ /* 0x000fee0000000200 */
[C---:B--2---:R-:W-:Y:S08]  /*2740*/  HMMA.16816.F32 R12, R20.reuse, R168, R12 ;  /* 0x000000a8140c723c */ /* 0x044ff0000000180c */
        /* <DEDUP_REMOVED lines=52> */
[----:B------:R-:W-:Y:S04]  /*2a90*/  DEPBAR.LE SB0, 0x0 ;  /* 0x000080000000791a */ /* 0x000fe80000000000 */
[C---:B-1----:R-:W-:Y:S01]  /*2aa0*/  HMMA.16816.F32 R4, R20.reuse, R164, R4 ;  /* 0x000000a41404723c */ /* 0x042fe20000001804 */
[----:B------:R-:W-:Y:S07]  /*2ab0*/  BAR.SYNC.DEFER_BLOCKING 0x0 ;  /* 0x0000000000007b1d */ /* 0x000fee0000010000 */
[C---:B------:R-:W-:Y:S08]  /*2ac0*/  HMMA.16816.F32 R8, R20.reuse, R166, R8 ;  /* 0x000000a61408723c */ /* 0x040ff00000001808 */
[C---:B--2---:R-:W-:Y:S08]  /*2ad0*/  HMMA.16816.F32 R12, R20.reuse, R168, R12 ;  /* 0x000000a8140c723c */ /* 0x044ff0000000180c */
[----:B------:R-:W-:Y:S01]  /*2ae0*/  HMMA.16816.F32 R16, R20, R170, R16 ;  /* 0x000000aa1410723c */ /* 0x000fe20000001810 */
[----:B------:R-:W-:Y:S05]  /*2af0*/  LDSM.16.M88.4 R172, [R231+0x18080] ;  /* 0x01808000e7ac783b */ /* 0x000fea0000000200 */
[----:B------:R-:W1:Y:S02]  /*2b00*/  LDSM.16.M88.4 R176, [R2+0x8080] ;  /* 0x0080800002b0783b */ /* 0x000e640000000200 */
[C---:B---3--:R-:W-:Y:S03]  /*2b10*/  HMMA.16816.F32 R4, R24.reuse, R28, R4 ;  /* 0x0000001c1804723c */ /* 0x048fe60000001804 */
[----:B------:R-:W2:Y:S05]  /*2b20*/  LDSM.16.M88.4 R164, [R2+0x9080] ;  /* 0x0090800002a4783b */ /* 0x000eaa0000000200 */
[C---:B------:R-:W-:Y:S01]  /*2b30*/  HMMA.16816.F32 R8, R24.reuse, R30, R8 ;  /* 0x0000001e1808723c */ /* 0x040fe20000001808 */
[----:B------:R-:W-:Y:S05]  /*2b40*/  LDSM.16.M88.4 R168, [R226+0x18080] ;  /* 0x01808000e2a8783b */ /* 0x000fea0000000200 */
[----:B------:R-:W3:Y:S02]  /*2b50*/  LDSM.16.M88.4 R180, [R3+0x8080] ;  /* 0x0080800003b4783b */ /* 0x000ee40000000200 */
[C---:B----4-:R-:W-:Y:S03]  /*2b60*/  HMMA.16816.F32 R12, R24.reuse, R32, R12 ;  /* 0x00000020180c723c */ /* 0x050fe6000000180c */
[----:B------:R-:W4:Y:S05]  /*2b70*/  LDSM.16.M88.4 R184, [R3+0x9080] ;  /* 0x0090800003b8783b */ /* 0x000f2a0000000200 */
[----:B------:R-:W-:Y:S01]  /*2b80*/  HMMA.16816.F32 R16, R24, R34, R16 ;  /* 0x000000221810723c */ /* 0x000fe20000001810 */
[----:B------:R-:W-:Y:S03]  /*2b90*/  LDSM.16.M88.4 R188, [R225+0x8080] ;  /* 0x00808000e1bc783b */ /* 0x000fe60000000200 */
[----:B------:R-:W-:Y:S02]  /*2ba0*/  FSEL R7, R7, -INF , P3 ;  /* 0xff80000007077808 */ /* 0x000fe40001800000 */
[----:B------:R-:W-:Y:S02]  /*2bb0*/  FSEL R4, R4, -INF , P0 ;  /* 0xff80000004047808 */ /* 0x000fe40000000000 */
[----:B------:R-:W-:Y:S02]  /*2bc0*/  FSEL R5, R5, -INF , P3 ;  /* 0xff80000005057808 */ /* 0x000fe40001800000 */
[----:B------:R-:W-:Y:S02]  /*2bd0*/  LOP3.LUT P3, RZ, R239, 0x8, RZ, 0xc0, !PT ;  /* 0x00000008efff7812 */ /* 0x000fe4000786c0ff */
[--C-:B------:R-:W-:Y:S01]  /*2be0*/  FFMA.FTZ R4, R4, c[0x0][0x29c], -R192.reuse ;  /* 0x0000a70004047a23 */ /* 0x100fe200000108c0 */
[----:B------:R-:W-:Y:S01]  /*2bf0*/  FSEL R6, R6, -INF , P0 ;  /* 0xff80000006067808 */ /* 0x000fe20000000000 */
[C---:B-1----:R-:W-:Y:S03]  /*2c00*/  HMMA.16816.F32 R20, R172.reuse, R176, RZ ;  /* 0x000000b0ac14723c */ /* 0x042fe600000018ff */
[--C-:B------:R-:W-:Y:S01]  /*2c10*/  FFMA.FTZ R5, R5, c[0x0][0x29c], -R192.reuse ;  /* 0x0000a70005057a23 */ /* 0x100fe200000108c0 */
[----:B------:R-:W-:Y:S01]  /*2c20*/  LOP3.LUT P0, RZ, R239, 0x10, RZ, 0xc0, !PT ;  /* 0x00000010efff7812 */ /* 0x000fe2000780c0ff */
[--C-:B------:R-:W-:Y:S01]  /*2c30*/  FFMA.FTZ R6, R6, c[0x0][0x29c], -R193.reuse ;  /* 0x0000a70006067a23 */ /* 0x100fe200000108c1 */
[----:B------:R-:W-:Y:S02]  /*2c40*/  FSEL R12, R12, -INF , P3 ;  /* 0xff8000000c0c7808 */ /* 0x000fe40001800000 */
[C---:B------:R-:W-:Y:S01]  /*2c50*/  HMMA.16816.F32 R24, R172.reuse, R178, RZ ;  /* 0x000000b2ac18723c */ /* 0x040fe200000018ff */
[----:B------:R-:W1:Y:S03]  /*2c60*/  LDSM.16.M88.4 R176, [R229+0x18080] ;  /* 0x01808000e5b0783b */ /* 0x000e660000000200 */
[--C-:B------:R-:W-:Y:S01]  /*2c70*/  FFMA.FTZ R12, R12, c[0x0][0x29c], -R192.reuse ;  /* 0x0000a7000c0c7a23 */ /* 0x100fe200000108c0 */
[----:B------:R-:W-:Y:S02]  /*2c80*/  FSEL R9, R9, -INF , P0 ;  /* 0xff80000009097808 */ /* 0x000fe40000000000 */
[----:B------:R-:W-:Y:S01]  /*2c90*/  FSEL R8, R8, -INF , P4 ;  /* 0xff80000008087808 */ /* 0x000fe20002000000 */
[C---:B--2---:R-:W-:Y:S01]  /*2ca0*/  HMMA.16816.F32 R28, R172.reuse, R164, RZ ;  /* 0x000000a4ac1c723c */ /* 0x044fe200000018ff */
[----:B------:R-:W-:Y:S03]  /*2cb0*/  FSEL R13, R13, -INF , P2 ;  /* 0xff8000000d0d7808 */ /* 0x000fe60001000000 */
[--C-:B------:R-:W-:Y:S01]  /*2cc0*/  FFMA.FTZ R9, R9, c[0x0][0x29c], -R192.reuse ;  /* 0x0000a70009097a23 */ /* 0x100fe200000108c0 */
[----:B------:R-:W-:Y:S01]  /*2cd0*/  FSEL R14, R14, -INF , P3 ;  /* 0xff8000000e0e7808 */ /* 0x000fe20001800000 */
[--C-:B------:R-:W-:Y:S02]  /*2ce0*/  FFMA.FTZ R8, R8, c[0x0][0x29c], -R192.reuse ;  /* 0x0000a70008087a23 */ /* 0x100fe400000108c0 */
[----:B------:R-:W-:Y:S01]  /*2cf0*/  HMMA.16816.F32 R32, R172, R166, RZ ;  /* 0x000000a6ac20723c */ /* 0x000fe200000018ff */
[----:B------:R-:W2:Y:S03]  /*2d00*/  LDSM.16.M88.4 R164, [R225+0x9080] ;  /* 0x00908000e1a4783b */ /* 0x000ea60000000200 */
[--C-:B------:R-:W-:Y:S02]  /*2d10*/  FFMA.FTZ R13, R13, c[0x0][0x29c], -R192.reuse ;  /* 0x0000a7000d0d7a23 */ /* 0x100fe400000108c0 */
[----:B------:R-:W-:Y:S01]  /*2d20*/  LDSM.16.M88.4 R172, [R228+0x18080] ;  /* 0x01808000e4ac783b */ /* 0x000fe20000000200 */
[--C-:B------:R-:W-:Y:S01]  /*2d30*/  FFMA.FTZ R14, R14, c[0x0][0x29c], -R193.reuse ;  /* 0x0000a7000e0e7a23 */ /* 0x100fe200000108c1 */
[C---:B---3--:R-:W-:Y:S08]  /*2d40*/  HMMA.16816.F32 R20, R168.reuse, R180, R20 ;  /* 0x000000b4a814723c */ /* 0x048ff00000001814 */
[C---:B------:R-:W-:Y:S01]  /*2d50*/  HMMA.16816.F32 R24, R168.reuse, R182, R24 ;  /* 0x000000b6a818723c */ /* 0x040fe20000001818 */
[----:B------:R-:W3:Y:S07]  /*2d60*/  LDSM.16.M88.4 R180, [R224+0x8080] ;  /* 0x00808000e0b4783b */ /* 0x000eee0000000200 */
[C---:B----4-:R-:W-:Y:S08]  /*2d70*/  HMMA.16816.F32 R28, R168.reuse, R184, R28 ;  /* 0x000000b8a81c723c */ /* 0x050ff0000000181c */
[----:B------:R-:W-:Y:S01]  /*2d80*/  HMMA.16816.F32 R32, R168, R186, R32 ;  /* 0x000000baa820723c */ /* 0x000fe20000001820 */
[----:B------:R-:W4:Y:S05]  /*2d90*/  LDSM.16.M88.4 R168, [R224+0x9080] ;  /* 0x00908000e0a8783b */ /* 0x000f2a0000000200 */
[----:B------:R-:W-:Y:S02]  /*2da0*/  LDSM.16.M88.4 R184, [R231+0x1a080] ;  /* 0x01a08000e7b8783b */ /* 0x000fe40000000200 */
[C---:B-1----:R-:W-:Y:S08]  /*2db0*/  HMMA.16816.F32 R20, R176.reuse, R188, R20 ;  /* 0x000000bcb014723c */ /* 0x042ff00000001814 */
[C---:B------:R-:W-:Y:S01]  /*2dc0*/  HMMA.16816.F32 R24, R176.reuse, R190, R24 ;  /* 0x000000beb018723c */ /* 0x040fe20000001818 */
[----:B------:R-:W1:Y:S07]  /*2dd0*/  LDSM.16.M88.4 R188, [R2+0xa080] ;  /* 0x00a0800002bc783b */ /* 0x000e6e0000000200 */
[C---:B--2---:R-:W-:Y:S08]  /*2de0*/  HMMA.16816.F32 R28, R176.reuse, R164, R28 ;  /* 0x000000a4b01c723c */ /* 0x044ff0000000181c */
[----:B------:R-:W-:Y:S01]  /*2df0*/  HMMA.16816.F32 R32, R176, R166, R32 ;  /* 0x000000a6b020723c */ /* 0x000fe20000001820 */
[----:B------:R-:W2:Y:S05]  /*2e00*/  LDSM.16.M88.4 R164, [R2+0xb080] ;  /* 0x00b0800002a4783b */ /* 0x000eaa0000000200 */
[----:B------:R-:W-:Y:S02]  /*2e10*/  LDSM.16.M88.4 R176, [R226+0x1a080] ;  /* 0x01a08000e2b0783b */ /* 0x000fe40000000200 */
        /* <DEDUP_REMOVED lines=56> */
[C---:B---3--:R-:W-:Y:S01]  /*31a0*/  HMMA.16816.F32 R20, R176.reuse, R184, R20 ;  /* 0x000000b8b014723c */ /* 0x048fe20000001814 */
[----:B------:R-:W-:Y:S06]  /*31b0*/  MUFU.EX2 R185, R5 ;  /* 0x0000000500b97308 */ /* 0x000fec0000000800 */
[--C-:B------:R-:W-:Y:S01]  /*31c0*/  FFMA.FTZ R184, R7, c[0x0][0x29c], -R193.reuse ;  /* 0x0000a70007b87a23 */ /* 0x100fe200000108c1 */
[C---:B------:R-:W-:Y:S03]  /*31d0*/  HMMA.16816.F32 R24, R176.reuse, R186, R24 ;  /* 0x000000bab018723c */ /* 0x040fe60000001818 */
[----:B------:R-:W-:Y:S05]  /*31e0*/  MUFU.EX2 R186, R4 ;  /* 0x0000000400ba7308 */ /* 0x000fea0000000800 */
[C---:B----4-:R-:W-:Y:S05]  /*31f0*/  HMMA.16816.F32 R28, R176.reuse, R168, R28 ;  /* 0x000000a8b01c723c */ /* 0x050fea000000181c */
[----:B------:R3:W-:Y:S03]  /*3200*/  MUFU.EX2 R187, R8 ;  /* 0x0000000800bb7308 */ /* 0x0007e60000000800 */
[----:B------:R-:W-:Y:S01]  /*3210*/  HMMA.16816.F32 R32, R176, R170, R32 ;  /* 0x000000aab020723c */ /* 0x000fe20000001820 */
[----:B------:R-:W-:Y:S05]  /*3220*/  LDSM.16.M88.4 R168, [R226+0x1e080] ;  /* 0x01e08000e2a8783b */ /* 0x000fea0000000200 */
[----:B------:R-:W4:Y:S02]  /*3230*/  LDSM.16.M88.4 R176, [R3+0xe080] ;  /* 0x00e0800003b0783b */ /* 0x000f240000000200 */
[C---:B-1----:R-:W-:Y:S01]  /*3240*/  HMMA.16816.F32 R20, R172.reuse, R188, R20 ;  /* 0x000000bcac14723c */ /* 0x042fe20000001814 */
[----:B------:R1:W-:Y:S07]  /*3250*/  MUFU.EX2 R189, R6 ;  /* 0x0000000600bd7308 */ /* 0x0003ee0000000800 */
[C---:B------:R-:W-:Y:S03]  /*3260*/  HMMA.16816.F32 R24, R172.reuse, R190, R24 ;  /* 0x000000beac18723c */ /* 0x040fe60000001818 */
[----:B------:R-:W-:Y:S01]  /*3270*/  MUFU.EX2 R188, R184 ;  /* 0x000000b800bc7308 */ /* 0x000fe20000000800 */
[----:B---3--:R-:W-:Y:S04]  /*3280*/  FSEL R8, R10, -INF , P4 ;  /* 0xff8000000a087808 */ /* 0x008fe80002000000 */
[C---:B--2---:R-:W-:Y:S04]  /*3290*/  HMMA.16816.F32 R28, R172.reuse, R164, R28 ;  /* 0x000000a4ac1c723c */ /* 0x044fe8000000181c */
[--C-:B------:R-:W-:Y:S01]  /*32a0*/  FFMA.FTZ R8, R8, c[0x0][0x29c], -R193.reuse ;  /* 0x0000a70008087a23 */ /* 0x100fe200000108c1 */
[----:B------:R-:W2:Y:S03]  /*32b0*/  MUFU.EX2 R184, R9 ;  /* 0x0000000900b87308 */ /* 0x000ea60000000800 */
[----:B------:R-:W-:Y:S01]  /*32c0*/  HMMA.16816.F32 R32, R172, R166, R32 ;  /* 0x000000a6ac20723c */ /* 0x000fe20000001820 */
[----:B-1----:R-:W-:Y:S05]  /*32d0*/  LDSM.16.M88.4 R4, [R229+0x1e080] ;  /* 0x01e08000e504783b */ /* 0x002fea0000000200 */
[----:B------:R-:W1:Y:S05]  /*32e0*/  LDSM.16.M88.4 R164, [R225+0xe080] ;  /* 0x00e08000e1a4783b */ /* 0x000e6a0000000200 */
[----:B------:R-:W3:Y:S01]  /*32f0*/  LDSM.16.M88.4 R172, [R225+0xf080] ;  /* 0x00f08000e1ac783b */ /* 0x000ee20000000200 */
[C---:B----4-:R-:W-:Y:S07]  /*3300*/  HMMA.16816.F32 R20, R168.reuse, R176, R20 ;  /* 0x000000b0a814723c */ /* 0x050fee0000001814 */
[----:B------:R-:W-:Y:S01]  /*3310*/  FSEL R176, R11, -INF , P0 ;  /* 0xff8000000bb07808 */ /* 0x000fe20000000000 */
[C---:B------:R-:W-:Y:S03]  /*3320*/  HMMA.16816.F32 R24, R168.reuse, R178, R24 ;  /* 0x000000b2a818723c */ /* 0x040fe60000001818 */
[----:B------:R-:W-:Y:S01]  /*3330*/  LOP3.LUT P0, RZ, R239, 0x1, RZ, 0xc0, !PT ;  /* 0x00000001efff7812 */ /* 0x000fe2000780c0ff */
[--C-:B------:R-:W-:Y:S03]  /*3340*/  FFMA.FTZ R176, R176, c[0x0][0x29c], -R193.reuse ;  /* 0x0000a700b0b07a23 */ /* 0x100fe600000108c1 */
[----:B------:R-:W-:Y:S01]  /*3350*/  FSEL R17, R17, -INF , P0 ;  /* 0xff80000011117808 */ /* 0x000fe20000000000 */
[C---:B------:R-:W-:Y:S01]  /*3360*/  HMMA.16816.F32 R28, R168.reuse, R180, R28 ;  /* 0x000000b4a81c723c */ /* 0x040fe2000000181c */
[----:B------:R4:W-:Y:S03]  /*3370*/  MUFU.EX2 R180, R8 ;  /* 0x0000000800b47308 */ /* 0x0009e60000000800 */
[----:B------:R-:W-:Y:S04]  /*3380*/  FSEL R19, R19, -INF , P0 ;  /* 0xff80000013137808 */ /* 0x000fe80000000000 */
[----:B------:R-:W-:Y:S01]  /*3390*/  HMMA.16816.F32 R32, R168, R182, R32 ;  /* 0x000000b6a820723c */ /* 0x000fe20000001820 */
[----:B------:R-:W-:Y:S02]  /*33a0*/  LDSM.16.M88.4 R168, [R224+0xe080] ;  /* 0x00e08000e0a8783b */ /* 0x000fe40000000200 */
[----:B------:R2:W-:Y:S05]  /*33b0*/  MUFU.EX2 R181, R176 ;  /* 0x000000b000b57308 */ /* 0x0005ea0000000800 */
[C---:B-1----:R-:W-:Y:S05]  /*33c0*/  HMMA.16816.F32 R20, R4.reuse, R164, R20 ;  /* 0x000000a40414723c */ /* 0x042fea0000001814 */
[----:B------:R1:W-:Y:S03]  /*33d0*/  MUFU.EX2 R165, R13 ;  /* 0x0000000d00a57308 */ /* 0x0003e60000000800 */
[C---:B------:R-:W-:Y:S01]  /*33e0*/  HMMA.16816.F32 R24, R4.reuse, R166, R24 ;  /* 0x000000a60418723c */ /* 0x040fe20000001818 */
[----:B----4-:R-:W4:Y:S06]  /*33f0*/  LDSM.16.M88.4 R8, [R228+0x1e080] ;  /* 0x01e08000e408783b */ /* 0x010f2c0000000200 */
[----:B------:R1:W1:Y:S01]  /*3400*/  MUFU.EX2 R166, R12 ;  /* 0x0000000c00a67308 */ /* 0x0002620000000800 */
[C---:B---3--:R-:W-:Y:S01]  /*3410*/  HMMA.16816.F32 R28, R4.reuse, R172, R28 ;  /* 0x000000ac041c723c */ /* 0x048fe2000000181c */
[----:B--2---:R-:W2:Y:S07]  /*3420*/  LDSM.16.M88.4 R176, [R224+0xf080] ;  /* 0x00f08000e0b0783b */ /* 0x004eae0000000200 */
[----:B------:R-:W-:Y:S01]  /*3430*/  HMMA.16816.F32 R32, R4, R174, R32 ;  /* 0x000000ae0420723c */ /* 0x000fe20000001820 */
[----:B------:R-:W-:Y:S03]  /*3440*/  MUFU.EX2 R167, R14 ;  /* 0x0000000e00a77308 */ /* 0x000fe60000000800 */
[----:B-1----:R-:W-:Y:S03]  /*3450*/  F2FP.PACK_AB R13, R184, R187 ;  /* 0x000000bbb80d723e */ /* 0x002fe600000000ff */
[----:B------:R-:W-:Y:S02]  /*3460*/  FSEL R4, R15, -INF , P2 ;  /* 0xff8000000f047808 */ /* 0x000fe40001000000 */
[----:B------:R-:W-:Y:S03]  /*3470*/  FSEL R5, R18, -INF , P1 ;  /* 0xff80000012057808 */ /* 0x000fe60000800000 */
[--C-:B------:R-:W-:Y:S01]  /*3480*/  FFMA.FTZ R4, R4, c[0x0][0x29c], -R193.reuse ;  /* 0x0000a70004047a23 */ /* 0x100fe200000108c1 */
[----:B------:R-:W-:Y:S01]  /*3490*/  F2FP.PACK_AB R15, R185, R186 ;  /* 0x000000bab90f723e */ /* 0x000fe200000000ff */
[--C-:B------:R-:W-:Y:S01]  /*34a0*/  FFMA.FTZ R5, R5, c[0x0][0x29c], -R193.reuse ;  /* 0x0000a70005057a23 */ /* 0x100fe200000108c1 */
[----:B------:R-:W1:Y:S01]  /*34b0*/  LDS R12, [R243.X4+0x20180] ;  /* 0x02018000f30c7984 */ /* 0x000e620000004800 */
[----:B------:R3:W-:Y:S01]  /*34c0*/  MUFU.EX2 R164, R4 ;  /* 0x0000000400a47308 */ /* 0x0007e20000000800 */
[----:B------:R-:W-:Y:S01]  /*34d0*/  FFMA.FTZ R193, R19, c[0x0][0x29c], -R193 ;  /* 0x0000a70013c17a23 */ /* 0x000fe200000108c1 */
[----:B------:R-:W-:Y:S01]  /*34e0*/  F2FP.PACK_AB R7, R165, R166 ;  /* 0x000000a6a507723e */ /* 0x000fe200000000ff */
[C---:B----4-:R-:W-:Y:S07]  /*34f0*/  HMMA.16816.F32 R20, R8.reuse, R168, R20 ;  /* 0x000000a80814723c */ /* 0x050fee0000001814 */
[----:B------:R-:W-:Y:S01]  /*3500*/  MUFU.EX2 R193, R193 ;  /* 0x000000c100c17308 */ /* 0x000fe20000000800 */
[C---:B------:R-:W-:Y:S04]  /*3510*/  HMMA.16816.F32 R24, R8.reuse, R170, R24 ;  /* 0x000000aa0818723c */ /* 0x040fe80000001818 */
[----:B---3--:R-:W-:Y:S04]  /*3520*/  FSEL R4, R16, -INF , P1 ;  /* 0xff80000010047808 */ /* 0x008fe80000800000 */
[C---:B--2---:R-:W-:Y:S01]  /*3530*/  HMMA.16816.F32 R28, R8.reuse, R176, R28 ;  /* 0x000000b0081c723c */ /* 0x044fe2000000181c */
[----:B------:R2:W-:Y:S03]  /*3540*/  MUFU.EX2 R16, R5 ;  /* 0x0000000500107308 */ /* 0x0005e60000000800 */
[--C-:B------:R-:W-:Y:S02]  /*3550*/  FFMA.FTZ R4, R4, c[0x0][0x29c], -R192.reuse ;  /* 0x0000a70004047a23 */ /* 0x100fe400000108c0 */
[----:B------:R-:W-:Y:S02]  /*3560*/  FFMA.FTZ R192, R17, c[0x0][0x29c], -R192 ;  /* 0x0000a70011c07a23 */ /* 0x000fe400000108c0 */
[----:B------:R-:W-:Y:S03]  /*3570*/  HMMA.16816.F32 R32, R8, R178, R32 ;  /* 0x000000b20820723c */ /* 0x000fe60000001820 */
[----:B------:R3:W4:Y:S01]  /*3580*/  MUFU.EX2 R6, R4 ;  /* 0x0000000400067308 */ /* 0x0007220000000800 */
[--C-:B-1----:R-:W-:Y:S03]  /*3590*/  FADD.FTZ R21, R21, -R12.reuse ;  /* 0x8000000c15157221 */ /* 0x102fe60000010000 */
[----:B------:R-:W-:Y:S01]  /*35a0*/  F2FP.PACK_AB R8, R181, R180 ;  /* 0x000000b4b508723e */ /* 0x000fe200000000ff */
[--C-:B------:R-:W-:Y:S04]  /*35b0*/  FADD.FTZ R20, R20, -R12.reuse ;  /* 0x8000000c14147221 */ /* 0x100fe80000010000 */
[----:B------:R-:W-:Y:S01]  /*35c0*/  FMUL.FTZ R20, R186, R20 ;  /* 0x00000014ba147220 */ /* 0x000fe20000410000 */
[----:B------:R-:W1:Y:S01]  /*35d0*/  MUFU.EX2 R192, R192 ;  /* 0x000000c000c07308 */ /* 0x000e620000000800 */
[----:B------:R-:W-:Y:S02]  /*35e0*/  FMUL.FTZ R10, R185, R21 ;  /* 0x00000015b90a7220 */ /* 0x000fe40000410000 */
[--C-:B------:R-:W-:Y:S01]  /*35f0*/  FADD.FTZ R25, R25, -R12.reuse ;  /* 0x8000000c19197221 */ /* 0x100fe20000010000 */
[----:B--2---:R-:W-:Y:S01]  /*3600*/  F2FP.PACK_AB R5, R188, R189 ;  /* 0x000000bdbc05723e */ /* 0x004fe200000000ff */
[--C-:B------:R-:W-:Y:S01]  /*3610*/  FADD.FTZ R24, R24, -R12.reuse ;  /* 0x8000000c18187221 */ /* 0x100fe20000010000 */
[----:B------:R-:W-:Y:S01]  /*3620*/  F2FP.PACK_AB R10, R10, R20 ;  /* 0x000000140a0a723e */ /* 0x000fe200000000ff */
[----:B------:R-:W-:Y:S02]  /*3630*/  FMUL.FTZ R11, R184, R25 ;  /* 0x00000019b80b7220 */ /* 0x000fe40000410000 */
[----:B------:R-:W-:Y:S02]  /*3640*/  FMUL.FTZ R24, R187, R24 ;  /* 0x00000018bb187220 */ /* 0x000fe40000410000 */
[--C-:B------:R-:W-:Y:S02]  /*3650*/  FADD.FTZ R32, R32, -R12.reuse ;  /* 0x8000000c20207221 */ /* 0x100fe40000010000 */
[--C-:B------:R-:W-:Y:S01]  /*3660*/  FADD.FTZ R29, R29, -R12.reuse ;  /* 0x8000000c1d1d7221 */ /* 0x100fe20000010000 */
[----:B---3--:R-:W2:Y:S01]  /*3670*/  LDS R4, [R243.X4+0x201a0] ;  /* 0x0201a000f3047984 */ /* 0x008ea20000004800 */
[----:B----4-:R-:W-:Y:S01]  /*3680*/  FMUL.FTZ R32, R6, R32 ;  /* 0x0000002006207220 */ /* 0x010fe20000410000 */
[----:B------:R-:W-:Y:S01]  /*3690*/  F2FP.PACK_AB R11, R11, R24 ;  /* 0x000000180b0b723e */ /* 0x000fe200000000ff */
[--C-:B------:R-:W-:Y:S02]  /*36a0*/  FADD.FTZ R28, R28, -R12.reuse ;  /* 0x8000000c1c1c7221 */ /* 0x100fe40000010000 */
[----:B------:R3:W-:Y:S01]  /*36b0*/  STS [R240+0x400], R5 ;  /* 0x00040005f0007388 */ /* 0x0007e20000000800 */
[----:B------:R-:W-:Y:S02]  /*36c0*/  FMUL.FTZ R14, R165, R29 ;  /* 0x0000001da50e7220 */ /* 0x000fe40000410000 */
[----:B------:R-:W-:Y:S02]  /*36d0*/  FMUL.FTZ R28, R166, R28 ;  /* 0x0000001ca61c7220 */ /* 0x000fe40000410000 */
[----:B------:R-:W-:Y:S01]  /*36e0*/  STS [R240], R15 ;  /* 0x0000000ff0007388 */ /* 0x000fe20000000800 */
[----:B-1----:R-:W-:Y:S01]  /*36f0*/  F2FP.PACK_AB R9, R192, R6 ;  /* 0x00000006c009723e */ /* 0x002fe200000000ff */
[----:B------:R-:W-:Y:S01]  /*3700*/  FADD.FTZ R33, R33, -R12 ;  /* 0x8000000c21217221 */ /* 0x000fe20000010000 */
[----:B------:R-:W-:Y:S02]  /*3710*/  IADD3 R6, R240, R195, RZ ;  /* 0x000000c3f0067210 */ /* 0x000fe40007ffe0ff */
[----:B------:R-:W-:Y:S01]  /*3720*/  F2FP.PACK_AB R14, R14, R28 ;  /* 0x0000001c0e0e723e */ /* 0x000fe200000000ff */
[----:B------:R-:W-:Y:S02]  /*3730*/  FMUL.FTZ R12, R192, R33 ;  /* 0x00000021c00c7220 */ /* 0x000fe40000410000 */
[----:B------:R-:W-:Y:S03]  /*3740*/  STS [R6], R13 ;  /* 0x0000000d06007388 */ /* 0x000fe60000000800 */
[----:B------:R-:W-:Y:S02]  /*3750*/  F2FP.PACK_AB R12, R12, R32 ;  /* 0x000000200c0c723e */ /* 0x000fe400000000ff */
[----:B------:R1:W-:Y:S05]  /*3760*/  STS [R6+0x400], R8 ;  /* 0x0004000806007388 */ /* 0x0003ea0000000800 */
[----:B------:R4:W-:Y:S01]  /*3770*/  STS [R194], R7 ;  /* 0x00000007c2007388 */ /* 0x0009e20000000800 */
[----:B---3--:R-:W-:Y:S05]  /*3780*/  F2FP.PACK_AB R5, R164, R167 ;  /* 0x000000a7a405723e */ /* 0x008fea00000000ff */
[----:B------:R3:W-:Y:S01]  /*3790*/  STS [R194+0x400], R5 ;  /* 0x00040005c2007388 */ /* 0x0007e20000000800 */
[--C-:B--2---:R-:W-:Y:S02]  /*37a0*/  FADD.FTZ R22, R22, -R4.reuse ;  /* 0x8000000416167221 */ /* 0x104fe40000010000 */
[--C-:B------:R-:W-:Y:S02]  /*37b0*/  FADD.FTZ R23, R23, -R4.reuse ;  /* 0x8000000417177221 */ /* 0x100fe40000010000 */
[----:B------:R-:W-:Y:S02]  /*37c0*/  FMUL.FTZ R22, R189, R22 ;  /* 0x00000016bd167220 */ /* 0x000fe40000410000 */
[----:B------:R-:W-:Y:S02]  /*37d0*/  FMUL.FTZ R23, R188, R23 ;  /* 0x00000017bc177220 */ /* 0x000fe40000410000 */
[--C-:B------:R-:W-:Y:S02]  /*37e0*/  FADD.FTZ R26, R26, -R4.reuse ;  /* 0x800000041a1a7221 */ /* 0x100fe40000010000 */
[--C-:B------:R-:W-:Y:S02]  /*37f0*/  FADD.FTZ R27, R27, -R4.reuse ;  /* 0x800000041b1b7221 */ /* 0x100fe40000010000 */
[----:B-1----:R-:W-:Y:S01]  /*3800*/  FMUL.FTZ R8, R180, R26 ;  /* 0x0000001ab4087220 */ /* 0x002fe20000410000 */
[----:B----4-:R-:W-:Y:S01]  /*3810*/  F2FP.PACK_AB R7, R193, R16 ;  /* 0x00000010c107723e */ /* 0x010fe200000000ff */
[----:B------:R-:W-:Y:S02]  /*3820*/  FMUL.FTZ R27, R181, R27 ;  /* 0x0000001bb51b7220 */ /* 0x000fe40000410000 */
[--C-:B------:R-:W-:Y:S02]  /*3830*/  FADD.FTZ R30, R30, -R4.reuse ;  /* 0x800000041e1e7221 */ /* 0x100fe40000010000 */
[--C-:B------:R-:W-:Y:S01]  /*3840*/  FADD.FTZ R31, R31, -R4.reuse ;  /* 0x800000041f1f7221 */ /* 0x100fe20000010000 */
[----:B------:R-:W-:Y:S01]  /*3850*/  F2FP.PACK_AB R8, R27, R8 ;  /* 0x000000081b08723e */ /* 0x000fe200000000ff */
[----:B------:R-:W-:Y:S01]  /*3860*/  FMUL.FTZ R30, R167, R30 ;  /* 0x0000001ea71e7220 */ /* 0x000fe20000410000 */
[----:B---3--:R-:W-:Y:S01]  /*3870*/  IADD3 R5, R195, R194, RZ ;  /* 0x000000c2c3057210 */ /* 0x008fe20007ffe0ff */
[----:B------:R-:W-:Y:S02]  /*3880*/  FMUL.FTZ R31, R164, R31 ;  /* 0x0000001fa41f7220 */ /* 0x000fe40000410000 */
[--C-:B------:R-:W-:Y:S02]  /*3890*/  FADD.FTZ R35, R35, -R4.reuse ;  /* 0x8000000423237221 */ /* 0x100fe40000010000 */
[----:B------:R1:W-:Y:S01]  /*38a0*/  STS [R5+0x400], R7 ;  /* 0x0004000705007388 */ /* 0x0003e20000000800 */
[----:B------:R-:W-:Y:S02]  /*38b0*/  FADD.FTZ R34, R34, -R4 ;  /* 0x8000000422227221 */ /* 0x000fe40000010000 */
[----:B------:R-:W-:Y:S02]  /*38c0*/  FMUL.FTZ R4, R193, R35 ;  /* 0x00000023c1047220 */ /* 0x000fe40000410000 */
[----:B------:R-:W-:Y:S01]  /*38d0*/  STS [R5], R9 ;  /* 0x0000000905007388 */ /* 0x000fe20000000800 */
[----:B------:R-:W-:Y:S04]  /*38e0*/  FMUL.FTZ R34, R16, R34 ;  /* 0x0000002210227220 */ /* 0x000fe80000410000 */
[----:B------:R-:W-:Y:S01]  /*38f0*/  BAR.SYNC.DEFER_BLOCKING 0x0 ;  /* 0x0000000000007b1d */ /* 0x000fe20000010000 */
[----:B------:R-:W-:Y:S02]  /*3900*/  F2FP.PACK_AB R4, R4, R34 ;  /* 0x000000220404723e */ /* 0x000fe400000000ff */
[----:B-1----:R-:W-:Y:S05]  /*3910*/  F2FP.PACK_AB R7, R23, R22 ;  /* 0x000000161707723e */ /* 0x002fea00000000ff */
[----:B------:R1:W-:Y:S05]  /*3920*/  STS [R240+0x2400], R7 ;  /* 0x00240007f0007388 */ /* 0x0003ea0000000800 */
[----:B------:R-:W-:Y:S05]  /*3930*/  STS [R240+0x2000], R10 ;  /* 0x0020000af0007388 */ /* 0x000fea0000000800 */
[----:B------:R-:W-:Y:S05]  /*3940*/  STS [R6+0x2000], R11 ;  /* 0x0020000b06007388 */ /* 0x000fea0000000800 */
[----:B------:R-:W-:Y:S05]  /*3950*/  STS [R6+0x2400], R8 ;  /* 0x0024000806007388 */ /* 0x000fea0000000800 */
[----:B------:R-:W-:Y:S01]  /*3960*/  STS [R194+0x2000], R14 ;  /* 0x0020000ec2007388 */ /* 0x000fe20000000800 */
[----:B-1----:R-:W-:Y:S05]  /*3970*/  F2FP.PACK_AB R7, R31, R30 ;  /* 0x0000001e1f07723e */ /* 0x002fea00000000ff */
        /* <DEDUP_REMOVED lines=8> */
[----:B------:R-:W3:Y:S05]  /*3a00*/  LDSM.16.MT88.4 R24, [R0+0x1e080] ;  /* 0x01e080000018783b */ /* 0x000eea0000004200 */
[----:B------:R-:W-:Y:S05]  /*3a10*/  LDSM.16.MT88.4 R28, [R230+0x20a80] ;  /* 0x020a8000e61c783b */ /* 0x000fea0000004200 */
[----:B------:R-:W3:Y:S05]  /*3a20*/  LDSM.16.MT88.4 R32, [R0+0x18880] ;  /* 0x018880000020783b */ /* 0x000eea0000004200 */
[----:B------:R-:W4:Y:S01]  /*3a30*/  LDSM.16.MT88.4 R164, [R227+0x20a80] ;  /* 0x020a8000e3a4783b */ /* 0x000f220000004200 */
[-C--:B-1----:R-:W-:Y:S04]  /*3a40*/  HMMA.16816.F32 R36, R4, R8.reuse, R36 ;  /* 0x000000080424723c */ /* 0x082fe80000001824 */
[----:B------:R-:W1:Y:S05]  /*3a50*/  LDSM.16.MT88.4 R168, [R0+0x1a880] ;  /* 0x01a8800000a8783b */ /* 0x000e6a0000004200 */
[----:B------:R-:W-:Y:S01]  /*3a60*/  LDSM.16.MT88.4 R172, [R0+0x19880] ;  /* 0x0198800000ac783b */ /* 0x000fe20000004200 */
[C---:B--2---:R-:W-:Y:S04]  /*3a70*/  HMMA.16816.F32 R40, R12.reuse, R8, R40 ;  /* 0x000000080c28723c */ /* 0x044fe80000001828 */
[----:B------:R-:W-:Y:S04]  /*3a80*/  LDSM.16.MT88.4 R176, [R227+0x21a80] ;  /* 0x021a8000e3b0783b */ /* 0x000fe80000004200 */
[-C--:B------:R-:W-:Y:S08]  /*3a90*/  HMMA.16816.F32 R44, R12, R10.reuse, R44 ;  /* 0x0000000a0c2c723c */ /* 0x080ff0000000182c */
[C---:B------:R-:W-:Y:S01]  /*3aa0*/  HMMA.16816.F32 R48, R4.reuse, R10, R48 ;  /* 0x0000000a0430723c */ /* 0x040fe20000001830 */
[----:B------:R-:W2:Y:S07]  /*3ab0*/  LDSM.16.MT88.4 R8, [R0+0x1c880] ;  /* 0x01c880000008783b */ /* 0x000eae0000004200 */
[-C--:B---3--:R-:W-:Y:S08]  /*3ac0*/  HMMA.16816.F32 R52, R4, R16.reuse, R52 ;  /* 0x000000100434723c */ /* 0x088ff00000001834 */
[C---:B------:R-:W-:Y:S08]  /*3ad0*/  HMMA.16816.F32 R56, R12.reuse, R16, R56 ;  /* 0x000000100c38723c */ /* 0x040ff00000001838 */
[-C--:B------:R-:W-:Y:S08]  /*3ae0*/  HMMA.16816.F32 R60, R12, R18.reuse, R60 ;  /* 0x000000120c3c723c */ /* 0x080ff0000000183c */
[C---:B------:R-:W-:Y:S01]  /*3af0*/  HMMA.16816.F32 R64, R4.reuse, R18, R64 ;  /* 0x000000120440723c */ /* 0x040fe20000001840 */
[----:B------:R-:W-:Y:S07]  /*3b00*/  LDSM.16.MT88.4 R16, [R0+0x19080] ;  /* 0x019080000010783b */ /* 0x000fee0000004200 */
[-C--:B----4-:R-:W-:Y:S08]  /*3b10*/  HMMA.16816.F32 R68, R4, R20.reuse, R68 ;  /* 0x000000140444723c */ /* 0x090ff00000001844 */
[C---:B------:R-:W-:Y:S08]  /*3b20*/  HMMA.16816.F32 R72, R12.reuse, R20, R72 ;  /* 0x000000140c48723c */ /* 0x040ff00000001848 */
[-C--:B------:R-:W-:Y:S08]  /*3b30*/  HMMA.16816.F32 R76, R12, R22.reuse, R76 ;  /* 0x000000160c4c723c */ /* 0x080ff0000000184c */
[C---:B------:R-:W-:Y:S01]  /*3b40*/  HMMA.16816.F32 R80, R4.reuse, R22, R80 ;  /* 0x000000160450723c */ /* 0x040fe20000001850 */
[----:B------:R-:W-:Y:S07]  /*3b50*/  LDSM.16.MT88.4 R20, [R227+0x21280] ;  /* 0x02128000e314783b */ /* 0x000fee0000004200 */
[-C--:B------:R-:W-:Y:S08]  /*3b60*/  HMMA.16816.F32 R84, R4, R24.reuse, R84 ;  /* 0x000000180454723c */ /* 0x080ff00000001854 */
[C---:B------:R-:W-:Y:S08]  /*3b70*/  HMMA.16816.F32 R88, R12.reuse, R24, R88 ;  /* 0x000000180c58723c */ /* 0x040ff00000001858 */
[-C--:B------:R-:W-:Y:S01]  /*3b80*/  HMMA.16816.F32 R92, R12, R26.reuse, R92 ;  /* 0x0000001a0c5c723c */ /* 0x080fe2000000185c */
[----:B------:R-:W3:Y:S07]  /*3b90*/  LDSM.16.MT88.4 R12, [R0+0x1e880] ;  /* 0x01e88000000c783b */ /* 0x000eee0000004200 */
[----:B------:R-:W-:Y:S01]  /*3ba0*/  HMMA.16816.F32 R96, R4, R26, R96 ;  /* 0x0000001a0460723c */ /* 0x000fe20000001860 */
[----:B------:R-:W4:Y:S05]  /*3bb0*/  LDSM.16.MT88.4 R4, [R230+0x21280] ;  /* 0x02128000e604783b */ /* 0x000f2a0000004200 */
[----:B------:R-:W2:Y:S02]  /*3bc0*/  LDSM.16.MT88.4 R24, [R0+0x1b080] ;  /* 0x01b080000018783b */ /* 0x000ea40000004200 */
[-C--:B------:R-:W-:Y:S08]  /*3bd0*/  HMMA.16816.F32 R36, R28, R32.reuse, R36 ;  /* 0x000000201c24723c */ /* 0x080ff00000001824 */
[C---:B------:R-:W-:Y:S08]  /*3be0*/  HMMA.16816.F32 R40, R164.reuse, R32, R40 ;  /* 0x00000020a428723c */ /* 0x040ff00000001828 */
[-C--:B------:R-:W-:Y:S08]  /*3bf0*/  HMMA.16816.F32 R44, R164, R34.reuse, R44 ;  /* 0x00000022a42c723c */ /* 0x080ff0000000182c */
[C---:B------:R-:W-:Y:S01]  /*3c00*/  HMMA.16816.F32 R48, R28.reuse, R34, R48 ;  /* 0x000000221c30723c */ /* 0x040fe20000001830 */
[----:B------:R-:W3:Y:S07]  /*3c10*/  LDSM.16.MT88.4 R32, [R0+0x1d080] ;  /* 0x01d080000020783b */ /* 0x000eee0000004200 */
[-C--:B-1----:R-:W-:Y:S08]  /*3c20*/  HMMA.16816.F32 R52, R28, R168.reuse, R52 ;  /* 0x000000a81c34723c */ /* 0x082ff00000001834 */
[C---:B------:R-:W-:Y:S08]  /*3c30*/  HMMA.16816.F32 R56, R164.reuse, R168, R56 ;  /* 0x000000a8a438723c */ /* 0x040ff00000001838 */
[-C--:B------:R-:W-:Y:S08]  /*3c40*/  HMMA.16816.F32 R60, R164, R170.reuse, R60 ;  /* 0x000000aaa43c723c */ /* 0x080ff0000000183c */
[C---:B------:R-:W-:Y:S01]  /*3c50*/  HMMA.16816.F32 R64, R28.reuse, R170, R64 ;  /* 0x000000aa1c40723c */ /* 0x040fe20000001840 */
[----:B------:R-:W1:Y:S07]  /*3c60*/  LDSM.16.MT88.4 R168, [R0+0x1f080] ;  /* 0x01f0800000a8783b */ /* 0x000e6e0000004200 */
[-C--:B--2---:R-:W-:Y:S08]  /*3c70*/  HMMA.16816.F32 R68, R28, R8.reuse, R68 ;  /* 0x000000081c44723c */ /* 0x084ff00000001844 */
[C---:B------:R-:W-:Y:S08]  /*3c80*/  HMMA.16816.F32 R72, R164.reuse, R8, R72 ;  /* 0x00000008a448723c */ /* 0x040ff00000001848 */
[-C--:B------:R-:W-:Y:S08]  /*3c90*/  HMMA.16816.F32 R76, R164, R10.reuse, R76 ;  /* 0x0000000aa44c723c */ /* 0x080ff0000000184c */
[C---:B------:R-:W-:Y:S01]  /*3ca0*/  HMMA.16816.F32 R80, R28.reuse, R10, R80 ;  /* 0x0000000a1c50723c */ /* 0x040fe20000001850 */
[----:B------:R-:W2:Y:S07]  /*3cb0*/  LDSM.16.MT88.4 R8, [R230+0x21a80] ;  /* 0x021a8000e608783b */ /* 0x000eae0000004200 */
[-C--:B---3--:R-:W-:Y:S08]  /*3cc0*/  HMMA.16816.F32 R84, R28, R12.reuse, R84 ;  /* 0x0000000c1c54723c */ /* 0x088ff00000001854 */
[C---:B------:R-:W-:Y:S08]  /*3cd0*/  HMMA.16816.F32 R88, R164.reuse, R12, R88 ;  /* 0x0000000ca458723c */ /* 0x040ff00000001858 */
[-C--:B------:R-:W-:Y:S01]  /*3ce0*/  HMMA.16816.F32 R92, R164, R14.reuse, R92 ;  /* 0x0000000ea45c723c */ /* 0x080fe2000000185c */
[----:B------:R-:W3:Y:S07]  /*3cf0*/  LDSM.16.MT88.4 R164, [R0+0x1b880] ;  /* 0x01b8800000a4783b */ /* 0x000eee0000004200 */
[----:B------:R-:W-:Y:S01]  /*3d00*/  HMMA.16816.F32 R96, R28, R14, R96 ;  /* 0x0000000e1c60723c */ /* 0x000fe20000001860 */
[----:B------:R-:W1:Y:S07]  /*3d10*/  LDSM.16.MT88.4 R12, [R0+0x1d880] ;  /* 0x01d88000000c783b */ /* 0x000e6e0000004200 */
[-C--:B----4-:R-:W-:Y:S08]  /*3d20*/  HMMA.16816.F32 R36, R4, R16.reuse, R36 ;  /* 0x000000100424723c */ /* 0x090ff00000001824 */
[C---:B------:R-:W-:Y:S08]  /*3d30*/  HMMA.16816.F32 R40, R20.reuse, R16, R40 ;  /* 0x000000101428723c */ /* 0x040ff00000001828 */
[-C--:B------:R-:W-:Y:S08]  /*3d40*/  HMMA.16816.F32 R44, R20, R18.reuse, R44 ;  /* 0x00000012142c723c */ /* 0x080ff0000000182c */
[C---:B------:R-:W-:Y:S01]  /*3d50*/  HMMA.16816.F32 R48, R4.reuse, R18, R48 ;  /* 0x000000120430723c */ /* 0x040fe20000001830 */
[----:B------:R-:W4:Y:S05]  /*3d60*/  LDSM.16.MT88.4 R16, [R0+0x1f880] ;  /* 0x01f880000010783b */ /* 0x000f2a0000004200 */
[----:B------:R-:W-:Y:S02]  /*3d70*/  BAR.SYNC.DEFER_BLOCKING 0x0 ;  /* 0x0000000000007b1d */ /* 0x000fe40000010000 */
        /* <DEDUP_REMOVED lines=8> */
[-C--:B-1----:R-:W-:Y:S08]  /*3e00*/  HMMA.16816.F32 R84, R4, R168.reuse, R84 ;  /* 0x000000a80454723c */ /* 0x082ff00000001854 */
[C---:B------:R-:W-:Y:S08]  /*3e10*/  HMMA.16816.F32 R88, R20.reuse, R168, R88 ;  /* 0x000000a81458723c */ /* 0x040ff00000001858 */
[-C--:B------:R-:W-:Y:S08]  /*3e20*/  HMMA.16816.F32 R92, R20, R170.reuse, R92 ;  /* 0x000000aa145c723c */ /* 0x080ff0000000185c */
[----:B------:R-:W-:Y:S08]  /*3e30*/  HMMA.16816.F32 R96, R4, R170, R96 ;  /* 0x000000aa0460723c */ /* 0x000ff00000001860 */
[-C--:B--2---:R-:W-:Y:S01]  /*3e40*/  HMMA.16816.F32 R36, R8, R172.reuse, R36 ;  /* 0x000000ac0824723c */ /* 0x084fe20000001824 */
[----:B------:R1:W2:Y:S05]  /*3e50*/  LDSM.16.MT88.4 R4, [R230+0x22280] ;  /* 0x02228000e604783b */ /* 0x0002aa0000004200 */
[----:B------:R1:W1:Y:S02]  /*3e60*/  LDSM.16.MT88.4 R24, [R227+0x22280] ;  /* 0x02228000e318783b */ /* 0x0002640000004200 */
[C---:B------:R-:W-:Y:S03]  /*3e70*/  HMMA.16816.F32 R40, R176.reuse, R172, R40 ;  /* 0x000000acb028723c */ /* 0x040fe60000001828 */
[----:B------:R1:W1:Y:S05]  /*3e80*/  LDSM.16.MT88.4 R20, [R0+0x10080] ;  /* 0x010080000014783b */ /* 0x00026a0000004200 */
[-C--:B------:R-:W-:Y:S01]  /*3e90*/  HMMA.16816.F32 R44, R176, R174.reuse, R44 ;  /* 0x000000aeb02c723c */ /* 0x080fe2000000182c */
[----:B------:R1:W1:Y:S05]  /*3ea0*/  LDSM.16.MT88.4 R28, [R0+0x12080] ;  /* 0x01208000001c783b */ /* 0x00026a0000004200 */
[----:B------:R1:W1:Y:S02]  /*3eb0*/  LDSM.16.MT88.4 R32, [R0+0x14080] ;  /* 0x014080000020783b */ /* 0x0002640000004200 */
[C---:B------:R-:W-:Y:S03]  /*3ec0*/  HMMA.16816.F32 R48, R8.reuse, R174, R48 ;  /* 0x000000ae0830723c */ /* 0x040fe60000001830 */
[----:B------:R1:W1:Y:S05]  /*3ed0*/  LDSM.16.MT88.4 R168, [R0+0x16080] ;  /* 0x0160800000a8783b */ /* 0x00026a0000004200 */
[-C--:B---3--:R-:W-:Y:S01]  /*3ee0*/  HMMA.16816.F32 R52, R8, R164.reuse, R52 ;  /* 0x000000a40834723c */ /* 0x088fe20000001834 */
[----:B------:R3:W1:Y:S05]  /*3ef0*/  LDSM.16.MT88.4 R172, [R230+0x22a80] ;  /* 0x022a8000e6ac783b */ /* 0x00066a0000004200 */
        /* <DEDUP_REMOVED lines=8> */
[-C--:B------:R-:W-:Y:S08]  /*3f80*/  HMMA.16816.F32 R68, R8, R12.reuse, R68 ;  /* 0x0000000c0844723c */ /* 0x080ff00000001844 */
[C---:B------:R-:W-:Y:S08]  /*3f90*/  HMMA.16816.F32 R72, R176.reuse, R12, R72 ;  /* 0x0000000cb048723c */ /* 0x040ff00000001848 */
[-C--:B------:R-:W-:Y:S08]  /*3fa0*/  HMMA.16816.F32 R76, R176, R14.reuse, R76 ;  /* 0x0000000eb04c723c */ /* 0x080ff0000000184c */
[C---:B------:R-:W-:Y:S08]  /*3fb0*/  HMMA.16816.F32 R80, R8.reuse, R14, R80 ;  /* 0x0000000e0850723c */ /* 0x040ff00000001850 */
[-C--:B----4-:R-:W-:Y:S08]  /*3fc0*/  HMMA.16816.F32 R84, R8, R16.reuse, R84 ;  /* 0x000000100854723c */ /* 0x090ff00000001854 */
[C---:B------:R-:W-:Y:S08]  /*3fd0*/  HMMA.16816.F32 R88, R176.reuse, R16, R88 ;  /* 0x00000010b058723c */ /* 0x040ff00000001858 */
[-C--:B------:R-:W-:Y:S08]  /*3fe0*/  HMMA.16816.F32 R92, R176, R18.reuse, R92 ;  /* 0x00000012b05c723c */ /* 0x080ff0000000185c */
[----:B------:R-:W-:Y:S01]  /*3ff0*/  HMMA.16816.F32 R96, R8, R18, R96 ;  /* 0x000000120860723c */ /* 0x000fe20000001860 */
[----:B------:R-:W-:-:S07]  /*4000*/  @P5 BRA `(.L_x_561) ;  /* 0x0000049000005947 */ /* 0x000fce0003800000 */
[C---:B-123--:R-:W-:Y:S01]  /*4010*/  LOP3.LUT P3, RZ, R241.reuse, 0x1, RZ, 0xc0, !PT ;  /* 0x00000001f1ff7812 */ /* 0x04efe2000786c0ff */
[----:B------:R-:W-:Y:S01]  /*4020*/  USHF.R.S32.HI UR22, URZ, 0x1f, UR21 ;  /* 0x0000001f3f167899 */ /* 0x000fe20008011415 */
[C---:B------:R-:W-:Y:S01]  /*4030*/  LOP3.LUT P2, RZ, R241.reuse, 0x2, RZ, 0xc0, !PT ;  /* 0x00000002f1ff7812 */ /* 0x040fe2000784c0ff */
[----:B------:R-:W1:Y:S01]  /*4040*/  S2R R12, SR_CTAID.Y ;  /* 0x00000000000c7919 */ /* 0x000e620000002600 */
[----:B------:R-:W-:Y:S01]  /*4050*/  LOP3.LUT P4, RZ, R241, 0x8, RZ, 0xc0, !PT ;  /* 0x00000008f1ff7812 */ /* 0x000fe2000788c0ff */
[----:B------:R-:W-:Y:S01]  /*4060*/  ULDC.64 UR4, c[0x0][0x208] ;  /* 0x0000820000047ab9 */ /* 0x000fe20000000a00 */
[----:B------:R-:W-:Y:S01]  /*4070*/  IMAD.U32 R18, RZ, RZ, UR16 ;  /* 0x00000010ff127e24 */ /* 0x000fe2000f8e00ff */
[----:B------:R-:W-:Y:S01]  /*4080*/  UIMAD UR22, UR22, UR4, URZ ;  /* 0x00000004161672a4 */ /* 0x000fe2000f8e023f */
[----:B------:R-:W-:Y:S01]  /*4090*/  IMAD.U32 R16, RZ, RZ, UR16 ;  /* 0x00000010ff107e24 */ /* 0x000fe2000f8e00ff */
[----:B------:R-:W-:Y:S01]  /*40a0*/  UIMAD.WIDE.U32 UR24, UR21, UR4, URZ ;  /* 0x00000004151872a5 */ /* 0x000fe2000f8e003f */
[----:B------:R-:W-:Y:S01]  /*40b0*/  IMAD.U32 R14, RZ, RZ, UR16 ;  /* 0x00000010ff0e7e24 */ /* 0x000fe2000f8e00ff */
[----:B------:R-:W-:Y:S01]  /*40c0*/  UIMAD UR22, UR21, UR5, UR22 ;  /* 0x00000005151672a4 */ /* 0x000fe2000f8e0216 */
[----:B-----5:R-:W-:Y:S01]  /*40d0*/  IMAD.MOV.U32 R11, RZ, RZ, R237 ;  /* 0x000000ffff0b7224 */ /* 0x020fe200078e00ed */
[----:B------:R-:W-:Y:S02]  /*40e0*/  USHF.L.U32 UR4, UR21, 0x6, URZ ;  /* 0x0000000615047899 */ /* 0x000fe4000800063f */
[----:B------:R-:W-:Y:S01]  /*40f0*/  UIADD3 UR22, UR25, UR22, URZ ;  /* 0x0000001619167290 */ /* 0x000fe2000fffe03f */
[----:B------:R-:W-:Y:S02]  /*4100*/  IMAD.U32 R8, RZ, RZ, UR24 ;  /* 0x00000018ff087e24 */ /* 0x000fe4000f8e00ff */
[----:B------:R-:W-:Y:S03]  /*4110*/  IMAD.U32 R10, RZ, RZ, UR24 ;  /* 0x00000018ff0a7e24 */ /* 0x000fe6000f8e00ff */
[----:B------:R-:W-:Y:S01]  /*4120*/  LEA R8, P0, R8, R248, 0x7 ;  /* 0x000000f808087211 */ /* 0x000fe200078038ff */
[----:B------:R-:W-:Y:S05]  /*4130*/  IMAD.U32 R9, RZ, RZ, UR22 ;  /* 0x00000016ff097e24 */ /* 0x000fea000f8e00ff */
[----:B------:R-:W-:Y:S01]  /*4140*/  LEA.HI.X R9, R10, R249, R9, 0x7, P0 ;  /* 0x000000f90a097211 */ /* 0x000fe200000f3c09 */
[----:B------:R-:W-:Y:S01]  /*4150*/  IMAD.MOV.U32 R10, RZ, RZ, R236 ;  /* 0x000000ffff0a7224 */ /* 0x000fe200078e00ec */
[----:B------:R-:W-:Y:S02]  /*4160*/  IADD3 R18, P1, P0, R18, 0x80, R8 ;  /* 0x0000008012127810 */ /* 0x000fe4000783e008 */
[----:B-1----:R-:W-:Y:S01]  /*4170*/  SHF.R.S32.HI R13, RZ, 0x1f, R12 ;  /* 0x0000001fff0d7819 */ /* 0x002fe2000001140c */
[----:B------:R-:W-:Y:S01]  /*4180*/  IMAD.WIDE.U32 R10, R12, c[0x0][0x288], R10 ;  /* 0x0000a2000c0a7a25 */ /* 0x000fe200078e000a */
[--C-:B------:R-:W-:Y:S02]  /*4190*/  IADD3.X R19, RZ, UR6, R9.reuse, P1, P0 ;  /* 0x00000006ff137c10 */ /* 0x100fe40008fe0409 */
[--C-:B------:R-:W-:Y:S01]  /*41a0*/  IADD3 R16, P1, P0, R16, 0x100, R8.reuse ;  /* 0x0000010010107810 */ /* 0x100fe2000783e008 */
[----:B------:R-:W-:Y:S03]  /*41b0*/  IMAD R13, R13, c[0x0][0x288], RZ ;  /* 0x0000a2000d0d7a24 */ /* 0x000fe600078e02ff */
[----:B------:R-:W-:Y:S01]  /*41c0*/  IADD3.X R17, RZ, UR6, R9, P1, P0 ;  /* 0x00000006ff117c10 */ /* 0x000fe20008fe0409 */
[----:B------:R-:W-:Y:S01]  /*41d0*/  IMAD R13, R12, c[0x0][0x28c], R13 ;  /* 0x0000a3000c0d7a24 */ /* 0x000fe200078e020d */
[----:B------:R-:W-:Y:S04]  /*41e0*/  IADD3 R14, P1, P0, R14, 0x180, R8 ;  /* 0x000001800e0e7810 */ /* 0x000fe8000783e008 */
[----:B------:R-:W-:Y:S02]  /*41f0*/  IADD3.X R15, RZ, UR6, R9, P1, P0 ;  /* 0x00000006ff0f7c10 */ /* 0x000fe40008fe0409 */
[----:B------:R-:W-:Y:S02]  /*4200*/  IADD3 R12, P0, R10, UR18, RZ ;  /* 0x000000120a0c7c10 */ /* 0x000fe4000ff1e0ff */
[----:B------:R-:W-:Y:S02]  /*4210*/  LOP3.LUT P1, RZ, R241, 0x4, RZ, 0xc0, !PT ;  /* 0x00000004f1ff7812 */ /* 0x000fe4000782c0ff */
[----:B------:R-:W-:Y:S01]  /*4220*/  IADD3.X R11, R11, UR17, R13, P0, !PT ;  /* 0x000000110b0b7c10 */ /* 0x000fe200087fe40d */
[----:B------:R-:W-:Y:S01]  /*4230*/  IMAD.U32 R13, RZ, RZ, UR4 ;  /* 0x00000004ff0d7e24 */ /* 0x000fe2000f8e00ff */
[C---:B------:R-:W-:Y:S04]  /*4240*/  LEA R10, P0, R12.reuse, c[0x0][0x280], 0x2 ;  /* 0x0000a0000c0a7a11 */ /* 0x040fe800078010ff */
[----:B------:R-:W-:Y:S01]  /*4250*/  LEA.HI.X R11, R12, c[0x0][0x284], R11, 0x2, P0 ;  /* 0x0000a1000c0b7a11 */ /* 0x000fe200000f140b */
[----:B------:R-:W-:Y:S05]  /*4260*/  IMAD.U32 R12, RZ, RZ, UR4 ;  /* 0x00000004ff0c7e24 */ /* 0x000fea000f8e00ff */
[----:B------:R-:W-:Y:S01]  /*4270*/  LEA R12, P0, R12, R10, 0x2 ;  /* 0x0000000a0c0c7211 */ /* 0x000fe200078010ff */
[----:B------:R-:W-:Y:S03]  /*4280*/  IMAD.U32 R10, RZ, RZ, UR4 ;  /* 0x00000004ff0a7e24 */ /* 0x000fe6000f8e00ff */
[----:B------:R-:W-:Y:S02]  /*4290*/  LEA.HI.X.SX32 R13, R13, R11, 0x2, P0 ;  /* 0x0000000b0d0d7211 */ /* 0x000fe400000f16ff */
[----:B------:R-:W-:Y:S04]  /*42a0*/  IADD3 R10, -R246, c[0x0][0x168], -R10 ;  /* 0x00005a00f60a7a10 */ /* 0x000fe80007ffe90a */
[C---:B------:R-:W-:Y:S11]  /*42b0*/  ISETP.LT.OR P0, PT, R10.reuse, 0x1, !P3 ;  /* 0x000000010a00780c */ /* 0x040ff60005f01670 */
[----:B------:R-:W-:Y:S02]  /*42c0*/  @!UPT UIADD3 URZ, URZ, URZ, URZ ;  /* 0x0000003f3f3ff290 */ /* 0x000fe4000fffe03f */
[----:B------:R-:W-:Y:S01]  /*42d0*/  @!PT LDS RZ, [RZ] ;  /* 0x00000000fffff984 */ /* 0x000fe20000000800 */
[----:B------:R-:W-:Y:S01]  /*42e0*/  @!PT LDS RZ, [RZ] ;  /* 0x00000000fffff984 */ /* 0x000fe20000000800 */
[----:B------:R-:W-:Y:S01]  /*42f0*/  @!PT LDS RZ, [RZ] ;  /* 0x00000000fffff984 */ /* 0x000fe20000000800 */
[----:B------:R1:W-:Y:S01]  /*4300*/  LDGSTS.E.BYPASS.LTC128B.128 [R238+0x18080], [R8.64], !P0 ;  /* 0x1808000008ee7fae */ /* 0x0003e2000c101d4e */
[C---:B------:R-:W-:Y:S11]  /*4310*/  ISETP.LT.OR P0, PT, R10.reuse, 0x1, !P2 ;  /* 0x000000010a00780c */ /* 0x040ff60005701670 */
[----:B------:R-:W-:Y:S02]  /*4320*/  @!UPT UIADD3 URZ, URZ, URZ, URZ ;  /* 0x0000003f3f3ff290 */ /* 0x000fe4000fffe03f */
[----:B------:R1:W-:Y:S01]  /*4330*/  LDGSTS.E.BYPASS.LTC128B.128 [R238+0x1a080], [R8.64+0x80], !P0 ;  /* 0x1a08008008ee7fae */ /* 0x0003e2000c101d4e */
[C---:B------:R-:W-:Y:S11]  /*4340*/  ISETP.LT.OR P0, PT, R10.reuse, 0x1, !P1 ;  /* 0x000000010a00780c */ /* 0x040ff60004f01670 */
[----:B------:R-:W-:Y:S02]  /*4350*/  @!UPT UIADD3 URZ, URZ, URZ, URZ ;  /* 0x0000003f3f3ff290 */ /* 0x000fe4000fffe03f */
[----:B------:R1:W-:Y:S01]  /*4360*/  LDGSTS.E.BYPASS.LTC128B.128 [R238+0x1c080], [R8.64+0x100], !P0 ;  /* 0x1c08010008ee7fae */ /* 0x0003e2000c101d4e */
[----:B------:R-:W-:Y:S11]  /*4370*/  ISETP.LT.OR P0, PT, R10, 0x1, !P4 ;  /* 0x000000010a00780c */ /* 0x000ff60006701670 */
[----:B------:R-:W-:Y:S02]  /*4380*/  @!UPT UIADD3 URZ, URZ, URZ, URZ ;  /* 0x0000003f3f3ff290 */ /* 0x000fe4000fffe03f */
[----:B------:R1:W-:Y:S02]  /*4390*/  LDGSTS.E.BYPASS.LTC128B.128 [R238+0x1e080], [R8.64+0x180], !P0 ;  /* 0x1e08018008ee7fae */ /* 0x0003e4000c101d4e */
[----:B-1----:R-:W-:Y:S04]  /*43a0*/  IADD3 R8, P0, R8, UR16, RZ ;  /* 0x0000001008087c10 */ /* 0x002fe8000ff1e0ff */
[----:B------:R-:W-:Y:S02]  /*43b0*/  IADD3.X R9, R9, UR6, RZ, P0, !PT ;  /* 0x0000000609097c10 */ /* 0x000fe400087fe4ff */
[C---:B------:R-:W-:Y:S11]  /*43c0*/  ISETP.LT.OR P0, PT, R10.reuse, 0x21, !P3 ;  /* 0x000000210a00780c */ /* 0x040ff60005f01670 */
[----:B------:R-:W-:Y:S02]  /*43d0*/  @!UPT UIADD3 URZ, URZ, URZ, URZ ;  /* 0x0000003f3f3ff290 */ /* 0x000fe4000fffe03f */
[----:B------:R1:W-:Y:S01]  /*43e0*/  LDGSTS.E.BYPASS.LTC128B.128 [R238+0x19080], [R8.64], !P0 ;  /* 0x1908000008ee7fae */ /* 0x0003e2000c101d4e */
[C---:B------:R-:W-:Y:S11]  /*43f0*/  ISETP.LT.OR P0, PT, R10.reuse, 0x21, !P2 ;  /* 0x000000210a00780c */ /* 0x040ff60005701670 */
[----:B------:R-:W-:Y:S02]  /*4400*/  @!UPT UIADD3 URZ, URZ, URZ, URZ ;  /* 0x0000003f3f3ff290 */ /* 0x000fe4000fffe03f */
[----:B------:R2:W-:Y:S01]  /*4410*/  LDGSTS.E.BYPASS.LTC128B.128 [R238+0x1b080], [R18.64], !P0 ;  /* 0x1b08000012ee7fae */ /* 0x0005e2000c101d4e */
[----:B------:R-:W-:Y:S01]  /*4420*/  ISETP.LT.OR P0, PT, R10, 0x21, !P1 ;  /* 0x000000210a00780c */ /* 0x000fe20004f01670 */
[----:B-1----:R-:W-:Y:S11]  /*4430*/  @!P6 IMAD.SHL.U32 R8, R244, 0x10, RZ ;  /* 0x00000010f408e824 */ /* 0x002ff600078e00ff */
[----:B------:R-:W-:Y:S01]  /*4440*/  @!UPT UIADD3 URZ, URZ, URZ, URZ ;  /* 0x0000003f3f3ff290 */ /* 0x000fe2000fffe03f */
[----:B------:R2:W-:Y:S01]  /*4450*/  LDGSTS.E.BYPASS.LTC128B.128 [R238+0x1d080], [R16.64], !P0 ;  /* 0x1d08000010ee7fae */ /* 0x0005e2000c101d4e */
[----:B------:R-:W-:Y:S11]  /*4460*/  ISETP.LT.OR P0, PT, R10, 0x21, !P4 ;  /* 0x000000210a00780c */ /* 0x000ff60006701670 */
[----:B------:R-:W-:Y:S02]  /*4470*/  @!UPT UIADD3 URZ, URZ, URZ, URZ ;  /* 0x0000003f3f3ff290 */ /* 0x000fe4000fffe03f */
[----:B------:R2:W-:Y:S04]  /*4480*/  LDGSTS.E.BYPASS.LTC128B.128 [R238+0x1f080], [R14.64], !P0 ;  /* 0x1f0800000eee7fae */ /* 0x0005e8000c101d4e */
[----:B------:R2:W-:Y:S02]  /*4490*/  @!P6 LDGSTS.E.BYPASS.LTC128B.128 [R8+0x20180], [R12.64] ;  /* 0x201800000c08efae */ /* 0x0005e4000b901d4e */
.L_x_561:
[-C--:B-123--:R-:W-:Y:S01]  /*44a0*/  HMMA.16816.F32 R100, R4, R20.reuse, R100 ;  /* 0x000000140464723c */ /* 0x08efe20000001864 */
[----:B------:R-:W-:Y:S07]  /*44b0*/  LDSM.16.MT88.4 R8, [R0+0x11080] ;  /* 0x011080000008783b */ /* 0x000fee0000004200 */
[C---:B------:R-:W-:Y:S01]  /*44c0*/  HMMA.16816.F32 R104, R24.reuse, R20, R104 ;  /* 0x000000141868723c */ /* 0x040fe20000001868 */
[----:B------:R-:W-:Y:S07]  /*44d0*/  LDSM.16.MT88.4 R12, [R227+0x23280] ;  /* 0x02328000e30c783b */ /* 0x000fee0000004200 */
[-C--:B------:R-:W-:Y:S01]  /*44e0*/  HMMA.16816.F32 R108, R24, R22.reuse, R108 ;  /* 0x00000016186c723c */ /* 0x080fe2000000186c */
[----:B------:R-:W-:Y:S07]  /*44f0*/  LDSM.16.MT88.4 R16, [R0+0x13080] ;  /* 0x013080000010783b */ /* 0x000fee0000004200 */
[C---:B------:R-:W-:Y:S01]  /*4500*/  HMMA.16816.F32 R112, R4.reuse, R22, R112 ;  /* 0x000000160470723c */ /* 0x040fe20000001870 */
[----:B------:R-:W-:Y:S07]  /*4510*/  LDSM.16.MT88.4 R20, [R0+0x15080] ;  /* 0x015080000014783b */ /* 0x000fee0000004200 */
[-C--:B------:R-:W-:Y:S01]  /*4520*/  HMMA.16816.F32 R116, R4, R28.reuse, R116 ;  /* 0x0000001c0474723c */ /* 0x080fe20000001874 */
[----:B------:R-:W-:Y:S07]  /*4530*/  LDSM.16.MT88.4 R164, [R227+0x23a80] ;  /* 0x023a8000e3a4783b */ /* 0x000fee0000004200 */
[C---:B------:R-:W-:Y:S01]  /*4540*/  HMMA.16816.F32 R120, R24.reuse, R28, R120 ;  /* 0x0000001c1878723c */ /* 0x040fe20000001878 */
[----:B------:R-:W0:Y:S07]  /*4550*/  LDGDEPBAR ;  /* 0x00000000000079af */ /* 0x000e2e0000000000 */
[-C--:B------:R-:W-:Y:S08]  /*4560*/  HMMA.16816.F32 R124, R24, R30.reuse, R124 ;  /* 0x0000001e187c723c */ /* 0x080ff0000000187c */
[C---:B------:R-:W-:Y:S01]  /*4570*/  HMMA.16816.F32 R128, R4.reuse, R30, R128 ;  /* 0x0000001e0480723c */ /* 0x040fe20000001880 */
[----:B------:R-:W-:Y:S07]  /*4580*/  LDSM.16.MT88.4 R28, [R230+0x23a80] ;  /* 0x023a8000e61c783b */ /* 0x000fee0000004200 */
[-C--:B------:R-:W-:Y:S08]  /*4590*/  HMMA.16816.F32 R132, R4, R32.reuse, R132 ;  /* 0x000000200484723c */ /* 0x080ff00000001884 */
[C---:B------:R-:W-:Y:S08]  /*45a0*/  HMMA.16816.F32 R136, R24.reuse, R32, R136 ;  /* 0x000000201888723c */ /* 0x040ff00000001888 */
[-C--:B------:R-:W-:Y:S08]  /*45b0*/  HMMA.16816.F32 R140, R24, R34.reuse, R140 ;  /* 0x00000022188c723c */ /* 0x080ff0000000188c */
[C---:B------:R-:W-:Y:S01]  /*45c0*/  HMMA.16816.F32 R144, R4.reuse, R34, R144 ;  /* 0x000000220490723c */ /* 0x040fe20000001890 */
[----:B------:R-:W-:Y:S07]  /*45d0*/  LDSM.16.MT88.4 R32, [R0+0x11880] ;  /* 0x011880000020783b */ /* 0x000fee0000004200 */
[-C--:B------:R-:W-:Y:S08]  /*45e0*/  HMMA.16816.F32 R148, R4, R168.reuse, R148 ;  /* 0x000000a80494723c */ /* 0x080ff00000001894 */
[C---:B------:R-:W-:Y:S08]  /*45f0*/  HMMA.16816.F32 R152, R24.reuse, R168, R152 ;  /* 0x000000a81898723c */ /* 0x040ff00000001898 */
[-C--:B------:R-:W-:Y:S01]  /*4600*/  HMMA.16816.F32 R156, R24, R170.reuse, R156 ;  /* 0x000000aa189c723c */ /* 0x080fe2000000189c */
[----:B------:R-:W-:Y:S07]  /*4610*/  LDSM.16.MT88.4 R24, [R0+0x17080] ;  /* 0x017080000018783b */ /* 0x000fee0000004200 */
[----:B------:R-:W-:Y:S01]  /*4620*/  HMMA.16816.F32 R160, R4, R170, R160 ;  /* 0x000000aa04a0723c */ /* 0x000fe200000018a0 */
[----:B------:R-:W1:Y:S07]  /*4630*/  LDSM.16.MT88.4 R4, [R230+0x23280] ;  /* 0x02328000e604783b */ /* 0x000e6e0000004200 */
[-C--:B------:R-:W-:Y:S01]  /*4640*/  HMMA.16816.F32 R100, R172, R180.reuse, R100 ;  /* 0x000000b4ac64723c */ /* 0x080fe20000001864 */
[----:B------:R-:W2:Y:S07]  /*4650*/  LDSM.16.MT88.4 R168, [R0+0x13880] ;  /* 0x0138800000a8783b */ /* 0x000eae0000004200 */
        /* <DEDUP_REMOVED lines=15> */
[-C--:B-1----:R-:W-:Y:S08]  /*4750*/  HMMA.16816.F32 R100, R4, R8.reuse, R100 ;  /* 0x000000080464723c */ /* 0x082ff00000001864 */
[C---:B------:R-:W-:Y:S08]  /*4760*/  HMMA.16816.F32 R104, R12.reuse, R8, R104 ;  /* 0x000000080c68723c */ /* 0x040ff00000001868 */
[-C--:B------:R-:W-:Y:S08]  /*4770*/  HMMA.16816.F32 R108, R12, R10.reuse, R108 ;  /* 0x0000000a0c6c723c */ /* 0x080ff0000000186c */
[C---:B------:R-:W-:Y:S01]  /*4780*/  HMMA.16816.F32 R112, R4.reuse, R10, R112 ;  /* 0x0000000a0470723c */ /* 0x040fe20000001870 */
[----:B------:R-:W1:Y:S07]  /*4790*/  LDSM.16.MT88.4 R8, [R0+0x15880] ;  /* 0x015880000008783b */ /* 0x000e6e0000004200 */
        /* <DEDUP_REMOVED lines=12> */
[----:B------:R-:W3:Y:S07]  /*4860*/  LDSM.16.MT88.4 R4, [R0+0x17880] ;  /* 0x017880000004783b */ /* 0x000eee0000004200 */
[-C--:B------:R-:W-:Y:S01]  /*4870*/  HMMA.16816.F32 R100, R28, R32.reuse, R100 ;  /* 0x000000201c64723c */ /* 0x080fe20000001864 */
[----:B------:R-:W-:Y:S07]  /*4880*/  BAR.SYNC.DEFER_BLOCKING 0x0 ;  /* 0x0000000000007b1d */ /* 0x000fee0000010000 */
[C---:B------:R-:W-:Y:S08]  /*4890*/  HMMA.16816.F32 R104, R164.reuse, R32, R104 ;  /* 0x00000020a468723c */ /* 0x040ff00000001868 */
[-C--:B------:R-:W-:Y:S08]  /*48a0*/  HMMA.16816.F32 R108, R164, R34.reuse, R108 ;  /* 0x00000022a46c723c */ /* 0x080ff0000000186c */
[C---:B------:R-:W-:Y:S01]  /*48b0*/  HMMA.16816.F32 R112, R28.reuse, R34, R112 ;  /* 0x000000221c70723c */ /* 0x040fe20000001870 */
[----:B------:R4:W3:Y:S07]  /*48c0*/  LDSM.16.M88.4 R192, [R232] ;  /* 0x00000000e8c0783b */ /* 0x0008ee0000000200 */
[-C--:B--2---:R-:W-:Y:S01]  /*48d0*/  HMMA.16816.F32 R116, R28, R168.reuse, R116 ;  /* 0x000000a81c74723c */ /* 0x084fe20000001874 */
[----:B------:R4:W2:Y:S07]  /*48e0*/  LDSM.16.M88.4 R188, [R232+0x1000] ;  /* 0x00100000e8bc783b */ /* 0x0008ae0000000200 */
[C---:B------:R-:W-:Y:S01]  /*48f0*/  HMMA.16816.F32 R120, R164.reuse, R168, R120 ;  /* 0x000000a8a478723c */ /* 0x040fe20000001878 */
[----:B------:R4:W2:Y:S07]  /*4900*/  LDSM.16.MT88.4 R16, [R0+0x80] ;  /* 0x000080000010783b */ /* 0x0008ae0000004200 */
[-C--:B------:R-:W-:Y:S01]  /*4910*/  HMMA.16816.F32 R124, R164, R170.reuse, R124 ;  /* 0x000000aaa47c723c */ /* 0x080fe2000000187c */
[----:B------:R4:W2:Y:S07]  /*4920*/  LDSM.16.MT88.4 R32, [R0+0x2080] ;  /* 0x002080000020783b */ /* 0x0008ae0000004200 */
[C---:B------:R-:W-:Y:S01]  /*4930*/  HMMA.16816.F32 R128, R28.reuse, R170, R128 ;  /* 0x000000aa1c80723c */ /* 0x040fe20000001880 */
[----:B------:R4:W2:Y:S07]  /*4940*/  LDSM.16.MT88.4 R176, [R0+0x4080] ;  /* 0x0040800000b0783b */ /* 0x0008ae0000004200 */
[-C--:B-1----:R-:W-:Y:S01]  /*4950*/  HMMA.16816.F32 R132, R28, R8.reuse, R132 ;  /* 0x000000081c84723c */ /* 0x082fe20000001884 */
[----:B------:R4:W1:Y:S07]  /*4960*/  LDSM.16.MT88.4 R196, [R0+0x6080] ;  /* 0x0060800000c4783b */ /* 0x00086e0000004200 */
[C---:B------:R-:W-:Y:S01]  /*4970*/  HMMA.16816.F32 R136, R164.reuse, R8, R136 ;  /* 0x00000008a488723c */ /* 0x040fe20000001888 */
[----:B------:R4:W1:Y:S07]  /*4980*/  LDSM.16.M88.4 R200, [R233] ;  /* 0x00000000e9c8783b */ /* 0x00086e0000000200 */
[-C--:B------:R-:W-:Y:S01]  /*4990*/  HMMA.16816.F32 R140, R164, R10.reuse, R140 ;  /* 0x0000000aa48c723c */ /* 0x080fe2000000188c */
[----:B------:R4:W1:Y:S07]  /*49a0*/  LDSM.16.M88.4 R208, [R233+0x1000] ;  /* 0x00100000e9d0783b */ /* 0x00086e0000000200 */
[C---:B------:R-:W-:Y:S01]  /*49b0*/  HMMA.16816.F32 R144, R28.reuse, R10, R144 ;  /* 0x0000000a1c90723c */ /* 0x040fe20000001890 */
[----:B------:R4:W1:Y:S07]  /*49c0*/  LDSM.16.MT88.4 R204, [R0+0x880] ;  /* 0x0008800000cc783b */ /* 0x00086e0000004200 */
[-C--:B---3--:R-:W-:Y:S01]  /*49d0*/  HMMA.16816.F32 R148, R28, R4.reuse, R148 ;  /* 0x000000041c94723c */ /* 0x088fe20000001894 */
[----:B------:R4:W3:Y:S07]  /*49e0*/  LDSM.16.MT88.4 R212, [R0+0x2880] ;  /* 0x0028800000d4783b */ /* 0x0008ee0000004200 */
[C---:B------:R-:W-:Y:S01]  /*49f0*/  HMMA.16816.F32 R152, R164.reuse, R4, R152 ;  /* 0x00000004a498723c */ /* 0x040fe20000001898 */
[----:B------:R4:W1:Y:S07]  /*4a00*/  LDSM.16.MT88.4 R216, [R0+0x4880] ;  /* 0x0048800000d8783b */ /* 0x00086e0000004200 */
[-C--:B------:R-:W-:Y:S01]  /*4a10*/  HMMA.16816.F32 R156, R164, R6.reuse, R156 ;  /* 0x00000006a49c723c */ /* 0x080fe2000000189c */
[----:B------:R4:W1:Y:S07]  /*4a20*/  LDSM.16.MT88.4 R220, [R0+0x6880] ;  /* 0x0068800000dc783b */ /* 0x00086e0000004200 */
[----:B------:R-:W-:Y:S01]  /*4a30*/  HMMA.16816.F32 R160, R28, R6, R160 ;  /* 0x000000061ca0723c */ /* 0x000fe200000018a0 */
[----:B------:R-:W-:-:S07]  /*4a40*/  @P5 BRA `(.L_x_562) ;  /* 0x0000049000005947 */ /* 0x000fce0003800000 */
[C---:B--2---:R-:W-:Y:S01]  /*4a50*/  LOP3.LUT P3, RZ, R242.reuse, 0x1, RZ, 0xc0, !PT ;  /* 0x00000001f2ff7812 */ /* 0x044fe2000786c0ff */
[----:B------:R-:W-:Y:S01]  /*4a60*/  USHF.R.S32.HI UR22, URZ, 0x1f, UR21 ;  /* 0x0000001f3f167899 */ /* 0x000fe20008011415 */
[C---:B------:R-:W-:Y:S01]  /*4a70*/  LOP3.LUT P2, RZ, R242.reuse, 0x2, RZ, 0xc0, !PT ;  /* 0x00000002f2ff7812 */ /* 0x040fe2000784c0ff */
[----:B------:R-:W2:Y:S01]  /*4a80*/  S2R R8, SR_CTAID.Y ;  /* 0x0000000000087919 */ /* 0x000ea20000002600 */
        /* <DEDUP_REMOVED lines=18> */
[----:B--2---:R-:W-:Y:S01]  /*4bb0*/  SHF.R.S32.HI R9, RZ, 0x1f, R8 ;  /* 0x0000001fff097819 */ /* 0x004fe20000011408 */
        /* <DEDUP_REMOVED lines=34> */
[----:B--2---:R-:W-:Y:S04]  /*4de0*/  IADD3 R4, P0, R4, UR9, RZ ;  /* 0x0000000904047c10 */ /* 0x004fe8000ff1e0ff */
        /* <DEDUP_REMOVED lines=8> */
[----:B--2---:R-:W-:Y:S11]  /*4e70*/  @!P6 IMAD.SHL.U32 R4, R244, 0x10, RZ ;  /* 0x00000010f404e824 */ /* 0x004ff600078e00ff */
[----:B------:R-:W-:Y:S01]  /*4e80*/  @!UPT UIADD3 URZ, URZ, URZ, URZ ;  /* 0x0000003f3f3ff290 */ /* 0x000fe2000fffe03f */
[----:B------:R4:W-:Y:S01]  /*4e90*/  LDGSTS.E.BYPASS.LTC128B.128 [R238+0x15080], [R12.64], !P0 ;  /* 0x150800000cee7fae */ /* 0x0009e2000c101d4e */
[----:B------:R-:W-:Y:S11]  /*4ea0*/  ISETP.LT.OR P0, PT, R6, 0x21, !P4 ;  /* 0x000000210600780c */ /* 0x000ff60006701670 */
[----:B------:R-:W-:Y:S02]  /*4eb0*/  @!UPT UIADD3 URZ, URZ, URZ, URZ ;  /* 0x0000003f3f3ff290 */ /* 0x000fe4000fffe03f */
[----:B------:R4:W-:Y:S04]  /*4ec0*/  LDGSTS.E.BYPASS.LTC128B.128 [R238+0x17080], [R10.64], !P0 ;  /* 0x170800000aee7fae */ /* 0x0009e8000c101d4e */
[----:B------:R4:W-:Y:S02]  /*4ed0*/  @!P6 LDGSTS.E.BYPASS.LTC128B.128 [R4+0x20080], [R8.64] ;  /* 0x200800000804efae */ /* 0x0009e4000b901d4e */
.L_x_562:
[-C--:B--2-4-:R-:W-:Y:S01]  /*4ee0*/  HMMA.16816.F32 R4, R192, R16.reuse, RZ ;  /* 0x00000010c004723c */ /* 0x094fe200000018ff */
[----:B-----5:R-:W2:Y:S01]  /*4ef0*/  LDL R236, [R1+0x10] ;  /* 0x0000100001ec7983 */ /* 0x020ea20000100800 */
[----:B------:R-:W-:Y:S02]  /*4f00*/  USHF.L.U32 UR11, UR11, 0xe, URZ ;  /* 0x0000000e0b0b7899 */ /* 0x000fe4000800063f */
[----:B------:R-:W-:Y:S01]  /*4f10*/  UISETP.GE.AND UP0, UPT, UR21, UR20, UPT ;  /* 0x000000141500728c */ /* 0x000fe2000bf06270 */
[----:B------:R-:W0:Y:S03]  /*4f20*/  LDGDEPBAR ;  /* 0x00000000000079af */ /* 0x000e260000000000 */
[C---:B------:R-:W-:Y:S08]  /*4f30*/  HMMA.16816.F32 R8, R188.reuse, R16, RZ ;  /* 0x00000010bc08723c */ /* 0x040ff000000018ff */
[-C--:B------:R-:W-:Y:S08]  /*4f40*/  HMMA.16816.F32 R12, R188, R18.reuse, RZ ;  /* 0x00000012bc0c723c */ /* 0x080ff000000018ff */
        /* <DEDUP_REMOVED lines=9> */
[-C--:B-1----:R-:W-:Y:S08]  /*4fe0*/  HMMA.16816.F32 R180, R192, R196.reuse, RZ ;  /* 0x000000c4c0b4723c */ /* 0x082ff000000018ff */
[C---:B------:R-:W-:Y:S07]  /*4ff0*/  HMMA.16816.F32 R184, R188.reuse, R196, RZ ;  /* 0x000000c4bcb8723c */ /* 0x040fee00000018ff */
[----:B------:R-:W-:Y:S01]  /*5000*/  IMAD.U32 R197, RZ, RZ, UR11 ;  /* 0x0000000bffc57e24 */ /* 0x000fe2000f8e00ff */
[-C--:B------:R-:W-:Y:S08]  /*5010*/  HMMA.16816.F32 R188, R188, R198.reuse, RZ ;  /* 0x000000c6bcbc723c */ /* 0x080ff000000018ff */
[----:B------:R-:W-:Y:S01]  /*5020*/  HMMA.16816.F32 R192, R192, R198, RZ ;  /* 0x000000c6c0c0723c */ /* 0x000fe200000018ff */
[----:B------:R-:W4:Y:S07]  /*5030*/  LDL.64 R198, [R1+0x8] ;  /* 0x0000080001c67983 */ /* 0x000f2e0000100a00 */
[-C--:B------:R-:W-:Y:S08]  /*5040*/  HMMA.16816.F32 R4, R200, R204.reuse, R4 ;  /* 0x000000ccc804723c */ /* 0x080ff00000001804 */
[C---:B------:R-:W-:Y:S08]  /*5050*/  HMMA.16816.F32 R8, R208.reuse, R204, R8 ;  /* 0x000000ccd008723c */ /* 0x040ff00000001808 */
[-C--:B------:R-:W-:Y:S08]  /*5060*/  HMMA.16816.F32 R12, R208, R206.reuse, R12 ;  /* 0x000000ced00c723c */ /* 0x080ff0000000180c */
[C---:B------:R-:W-:Y:S01]  /*5070*/  HMMA.16816.F32 R16, R200.reuse, R206, R16 ;  /* 0x000000cec810723c */ /* 0x040fe20000001810 */
[----:B------:R-:W-:Y:S07]  /*5080*/  LDSM.16.MT88.4 R204, [R0+0x1080] ;  /* 0x0010800000cc783b */ /* 0x000fee0000004200 */
[-C--:B---3--:R-:W-:Y:S08]  /*5090*/  HMMA.16816.F32 R20, R200, R212.reuse, R20 ;  /* 0x000000d4c814723c */ /* 0x088ff00000001814 */
[C---:B------:R-:W-:Y:S08]  /*50a0*/  HMMA.16816.F32 R24, R208.reuse, R212, R24 ;  /* 0x000000d4d018723c */ /* 0x040ff00000001818 */
[-C--:B------:R-:W-:Y:S08]  /*50b0*/  HMMA.16816.F32 R28, R208, R214.reuse, R28 ;  /* 0x000000d6d01c723c */ /* 0x080ff0000000181c */
[C---:B------:R-:W-:Y:S01]  /*50c0*/  HMMA.16816.F32 R32, R200.reuse, R214, R32 ;  /* 0x000000d6c820723c */ /* 0x040fe20000001820 */
[----:B------:R-:W-:Y:S07]  /*50d0*/  LDSM.16.MT88.4 R212, [R0+0x5080] ;  /* 0x0050800000d4783b */ /* 0x000fee0000004200 */
[-C--:B------:R-:W-:Y:S08]  /*50e0*/  HMMA.16816.F32 R164, R200, R216.reuse, R164 ;  /* 0x000000d8c8a4723c */ /* 0x080ff000000018a4 */
[C---:B------:R-:W-:Y:S08]  /*50f0*/  HMMA.16816.F32 R168, R208.reuse, R216, R168 ;  /* 0x000000d8d0a8723c */ /* 0x040ff000000018a8 */
[-C--:B------:R-:W-:Y:S08]  /*5100*/  HMMA.16816.F32 R172, R208, R218.reuse, R172 ;  /* 0x000000dad0ac723c */ /* 0x080ff000000018ac */
[C---:B------:R-:W-:Y:S08]  /*5110*/  HMMA.16816.F32 R176, R200.reuse, R218, R176 ;  /* 0x000000dac8b0723c */ /* 0x040ff000000018b0 */
[-C--:B------:R-:W-:Y:S08]  /*5120*/  HMMA.16816.F32 R180, R200, R220.reuse, R180 ;  /* 0x000000dcc8b4723c */ /* 0x080ff000000018b4 */
[C---:B------:R-:W-:Y:S08]  /*5130*/  HMMA.16816.F32 R184, R208.reuse, R220, R184 ;  /* 0x000000dcd0b8723c */ /* 0x040ff000000018b8 */
[-C--:B------:R-:W-:Y:S01]  /*5140*/  HMMA.16816.F32 R188, R208, R222.reuse, R188 ;  /* 0x000000ded0bc723c */ /* 0x080fe200000018bc */
[----:B------:R-:W-:Y:S07]  /*5150*/  LDSM.16.M88.4 R208, [R235+0x1000] ;  /* 0x00100000ebd0783b */ /* 0x000fee0000000200 */
[----:B------:R-:W-:Y:S01]  /*5160*/  HMMA.16816.F32 R192, R200, R222, R192 ;  /* 0x000000dec8c0723c */ /* 0x000fe200000018c0 */
[----:B------:R-:W-:Y:S03]  /*5170*/  LDSM.16.MT88.4 R200, [R0+0x3080] ;  /* 0x0030800000c8783b */ /* 0x000fe60000004200 */
[----:B----4-:R-:W-:Y:S01]  /*5180*/  IADD3 R196, P0, R198, UR11, RZ ;  /* 0x0000000bc6c47c10 */ /* 0x010fe2000ff1e0ff */
[----:B------:R-:W-:Y:S03]  /*5190*/  UMOV UR11, UR21 ;  /* 0x00000015000b7c82 */ /* 0x000fe60008000000 */
[----:B--2---:R-:W-:Y:S04]  /*51a0*/  LEA.HI.X.SX32 R197, R197, R236, 0x1, P0 ;  /* 0x000000ecc5c57211 */ /* 0x004fe800000f0eff */
[C---:B------:R-:W-:Y:S04]  /*51b0*/  LEA R236, P0, R196.reuse, c[0x0][0x220], 0x2 ;  /* 0x00008800c4ec7a11 */ /* 0x040fe800078010ff */
[----:B------:R-:W-:Y:S02]  /*51c0*/  LEA.HI.X R237, R196, c[0x0][0x224], R197, 0x2, P0 ;  /* 0x00008900c4ed7a11 */ /* 0x000fe400000f14c5 */
[----:B------:R-:W1:Y:S01]  /*51d0*/  LDSM.16.M88.4 R196, [R235] ;  /* 0x00000000ebc4783b */ /* 0x000e620000000200 */
[----:B------:R-:W-:Y:S01]  /*51e0*/  PLOP3.LUT P0, PT, PT, PT, UP0, 0x80, 0x0 ;  /* 0x000000000000781c */ /* 0x000fe20003f0f008 */
        /* <DEDUP_REMOVED lines=8> */
[C---:B------:R-:W-:Y:S01]  /*5270*/  HMMA.16816.F32 R32, R196.reuse, R202, R32 ;  /* 0x000000cac420723c */ /* 0x040fe20000001820 */
[----:B------:R-:W-:Y:S07]  /*5280*/  LDSM.16.M88.4 R200, [R234] ;  /* 0x00000000eac8783b */ /* 0x000fee0000000200 */
[-C--:B------:R-:W-:Y:S08]  /*5290*/  HMMA.16816.F32 R164, R196, R212.reuse, R164 ;  /* 0x000000d4c4a4723c */ /* 0x080ff000000018a4 */
[C---:B------:R-:W-:Y:S08]  /*52a0*/  HMMA.16816.F32 R168, R208.reuse, R212, R168 ;  /* 0x000000d4d0a8723c */ /* 0x040ff000000018a8 */
[-C--:B------:R-:W-:Y:S08]  /*52b0*/  HMMA.16816.F32 R172, R208, R214.reuse, R172 ;  /* 0x000000d6d0ac723c */ /* 0x080ff000000018ac */
[C---:B------:R-:W-:Y:S01]  /*52c0*/  HMMA.16816.F32 R176, R196.reuse, R214, R176 ;  /* 0x000000d6c4b0723c */ /* 0x040fe200000018b0 */
[----:B------:R-:W-:Y:S07]  /*52d0*/  LDSM.16.M88.4 R212, [R234+0x1000] ;  /* 0x00100000ead4783b */ /* 0x000fee0000000200 */
[-C--:B-1----:R-:W-:Y:S08]  /*52e0*/  HMMA.16816.F32 R180, R196, R204.reuse, R180 ;  /* 0x000000ccc4b4723c */ /* 0x082ff000000018b4 */
[C---:B------:R-:W-:Y:S08]  /*52f0*/  HMMA.16816.F32 R184, R208.reuse, R204, R184 ;  /* 0x000000ccd0b8723c */ /* 0x040ff000000018b8 */
[-C--:B------:R-:W-:Y:S01]  /*5300*/  HMMA.16816.F32 R188, R208, R206.reuse, R188 ;  /* 0x000000ced0bc723c */ /* 0x080fe200000018bc */
[----:B------:R-:W1:Y:S07]  /*5310*/  LDSM.16.MT88.4 R208, [R0+0x1880] ;  /* 0x0018800000d0783b */ /* 0x000e6e0000004200 */
[----:B------:R-:W-:Y:S01]  /*5320*/  HMMA.16816.F32 R192, R196, R206, R192 ;  /* 0x000000cec4c0723c */ /* 0x000fe200000018c0 */
[----:B------:R-:W2:Y:S04]  /*5330*/  LDSM.16.MT88.4 R196, [R0+0x3880] ;  /* 0x0038800000c4783b */ /* 0x000ea80000004200 */
[----:B------:R-:W3:Y:S03]  /*5340*/  LDSM.16.MT88.4 R204, [R0+0x5880] ;  /* 0x0058800000cc783b */ /* 0x000ee60000004200 */
[-C--:B-1----:R-:W-:Y:S08]  /*5350*/  HMMA.16816.F32 R4, R200, R208.reuse, R4 ;  /* 0x000000d0c804723c */ /* 0x082ff00000001804 */
[C---:B------:R-:W-:Y:S08]  /*5360*/  HMMA.16816.F32 R8, R212.reuse, R208, R8 ;  /* 0x000000d0d408723c */ /* 0x040ff00000001808 */
[-C--:B------:R-:W-:Y:S07]  /*5370*/  HMMA.16816.F32 R12, R212, R210.reuse, R12 ;  /* 0x000000d2d40c723c */ /* 0x080fee000000180c */
[----:B------:R-:W-:Y:S01]  /*5380*/  RED.E.ADD.F32.FTZ.RN.STRONG.GPU [R236.64], R4 ;  /* 0x00000004ec00798e */ /* 0x000fe2000c10e78e */
[C---:B------:R-:W-:Y:S03]  /*5390*/  HMMA.16816.F32 R16, R200.reuse, R210, R16 ;  /* 0x000000d2c810723c */ /* 0x040fe60000001810 */
[----:B------:R-:W1:Y:S04]  /*53a0*/  LDSM.16.MT88.4 R208, [R0+0x7880] ;  /* 0x0078800000d0783b */ /* 0x000e680000004200 */
[----:B------:R4:W-:Y:S01]  /*53b0*/  RED.E.ADD.F32.FTZ.RN.STRONG.GPU [R236.64+0x400], R5 ;  /* 0x00040005ec00798e */ /* 0x0009e2000c10e78e */
[-C--:B--2---:R-:W-:Y:S03]  /*53c0*/  HMMA.16816.F32 R20, R200, R196.reuse, R20 ;  /* 0x000000c4c814723c */ /* 0x084fe60000001814 */
[----:B------:R4:W-:Y:S04]  /*53d0*/  RED.E.ADD.F32.FTZ.RN.STRONG.GPU [R236.64+0x800], R6 ;  /* 0x00080006ec00798e */ /* 0x0009e8000c10e78e */
[----:B------:R4:W-:Y:S01]  /*53e0*/  RED.E.ADD.F32.FTZ.RN.STRONG.GPU [R236.64+0xc00], R7 ;  /* 0x000c0007ec00798e */ /* 0x0009e2000c10e78e */
[C---:B------:R-:W-:Y:S03]  /*53f0*/  HMMA.16816.F32 R24, R212.reuse, R196, R24 ;  /* 0x000000c4d418723c */ /* 0x040fe60000001818 */
[----:B------:R4:W-:Y:S04]  /*5400*/  RED.E.ADD.F32.FTZ.RN.STRONG.GPU [R236.64+0x1000], R8 ;  /* 0x00100008ec00798e */ /* 0x0009e8000c10e78e */
[----:B------:R4:W-:Y:S01]  /*5410*/  RED.E.ADD.F32.FTZ.RN.STRONG.GPU [R236.64+0x1400], R9 ;  /* 0x00140009ec00798e */ /* 0x0009e2000c10e78e */
[-C--:B------:R-:W-:Y:S03]  /*5420*/  HMMA.16816.F32 R28, R212, R198.reuse, R28 ;  /* 0x000000c6d41c723c */ /* 0x080fe6000000181c */
[----:B------:R4:W-:Y:S04]  /*5430*/  RED.E.ADD.F32.FTZ.RN.STRONG.GPU [R236.64+0x1800], R10 ;  /* 0x0018000aec00798e */ /* 0x0009e8000c10e78e */
[----:B------:R4:W-:Y:S01]  /*5440*/  RED.E.ADD.F32.FTZ.RN.STRONG.GPU [R236.64+0x1c00], R11 ;  /* 0x001c000bec00798e */ /* 0x0009e2000c10e78e */
[C---:B------:R-:W-:Y:S03]  /*5450*/  HMMA.16816.F32 R32, R200.reuse, R198, R32 ;  /* 0x000000c6c820723c */ /* 0x040fe60000001820 */
[----:B------:R4:W-:Y:S04]  /*5460*/  RED.E.ADD.F32.FTZ.RN.STRONG.GPU [R236.64+0x2000], R16 ;  /* 0x00200010ec00798e */ /* 0x0009e8000c10e78e */
[----:B------:R4:W-:Y:S01]  /*5470*/  RED.E.ADD.F32.FTZ.RN.STRONG.GPU [R236.64+0x2400], R17 ;  /* 0x00240011ec00798e */ /* 0x0009e2000c10e78e */
[-C--:B---3--:R-:W-:Y:S03]  /*5480*/  HMMA.16816.F32 R164, R200, R204.reuse, R164 ;  /* 0x000000ccc8a4723c */ /* 0x088fe600000018a4 */
        /* <DEDUP_REMOVED lines=11> */
[-C--:B-1----:R-:W-:Y:S03]  /*5540*/  HMMA.16816.F32 R180, R200, R208.reuse, R180 ;  /* 0x000000d0c8b4723c */ /* 0x082fe600000018b4 */
        /* <DEDUP_REMOVED lines=8> */
[----:B------:R-:W-:Y:S03]  /*55d0*/  HMMA.16816.F32 R192, R200, R210, R192 ;  /* 0x000000d2c8c0723c */ /* 0x000fe600000018c0 */
        /* <DEDUP_REMOVED lines=41> */
.L_x_560:
[----:B------:R-:W1:Y:S01]  /*5870*/  S2R R2, SR_TID.X ;  /* 0x0000000000027919 */ /* 0x000e620000002100 */
[----:B------:R-:W-:Y:S01]  /*5880*/  SHF.R.S32.HI R3, RZ, 0x1f, R244 ;  /* 0x0000001fff037819 */ /* 0x000fe200000114f4 */
[----:B------:R-:W-:Y:S01]  /*5890*/  FMUL.FTZ R100, R100, c[0x0][0x298] ;  /* 0x0000a60064647a20 */ /* 0x000fe20000410000 */
[----:B------:R-:W-:Y:S01]  /*58a0*/  LOP3.LUT P0, RZ, R252, 0x4, RZ, 0xc0, !PT ;  /* 0x00000004fcff7812 */ /* 0x000fe2000780c0ff */
[----:B------:R-:W-:Y:S01]  /*58b0*/  BAR.SYNC.DEFER_BLOCKING 0x1, 0x100 ;  /* 0x0044000000007b1d */ /* 0x000fe20000010000 */
[----:B------:R-:W-:Y:S01]  /*58c0*/  LEA.HI R4, R3, R244, RZ, 0x6 ;  /* 0x000000f403047211 */ /* 0x000fe200078f30ff */
[----:B----4-:R-:W-:Y:S01]  /*58d0*/  FMUL.FTZ R34, R101, c[0x0][0x298] ;  /* 0x0000a60065227a20 */ /* 0x010fe20000410000 */
        /* <DEDUP_REMOVED lines=22> */
[----:B------:R-:W-:Y:S01]  /*5a40*/  LEA.HI R0, R0, R2, RZ, 0x5 ;  /* 0x0000000200007211 */ /* 0x000fe200078f28ff */
[----:B------:R-:W-:Y:S01]  /*5a50*/  IMAD.SHL.U32 R2, R252, 0x40, RZ ;  /* 0x00000040fc027824 */ /* 0x000fe200078e00ff */
[----:B------:R-:W-:Y:S01]  /*5a60*/  F2FP.PACK_AB R64, R65, R64 ;  /* 0x000000404140723e */ /* 0x000fe200000000ff */
[----:B------:R-:W-:Y:S01]  /*5a70*/  FMUL.FTZ R28, R109, c[0x0][0x298] ;  /* 0x0000a6006d1c7a20 */ /* 0x000fe20000410000 */
[----:B------:R-:W-:Y:S01]  /*5a80*/  SHF.R.S32.HI R8, RZ, 0x5, R0 ;  /* 0x00000005ff087819 */ /* 0x000fe20000011400 */
[----:B------:R-:W-:Y:S01]  /*5a90*/  FMUL.FTZ R110, R110, c[0x0][0x298] ;  /* 0x0000a6006e6e7a20 */ /* 0x000fe20000410000 */
[----:B------:R-:W-:Y:S01]  /*5aa0*/  LOP3.LUT R6, R2, 0x1c0, RZ, 0xc0, !PT ;  /* 0x000001c002067812 */ /* 0x000fe200078ec0ff */
[----:B------:R-:W-:Y:S01]  /*5ab0*/  FMUL.FTZ R27, R111, c[0x0][0x298] ;  /* 0x0000a6006f1b7a20 */ /* 0x000fe20000410000 */
[----:B------:R-:W-:Y:S01]  /*5ac0*/  LEA.HI R0, R0, R8, RZ, 0x1 ;  /* 0x0000000800007211 */ /* 0x000fe200078f08ff */
[----:B------:R-:W-:Y:S01]  /*5ad0*/  FMUL.FTZ R116, R116, c[0x0][0x298] ;  /* 0x0000a60074747a20 */ /* 0x000fe20000410000 */
[----:B------:R-:W-:Y:S01]  /*5ae0*/  SHF.R.S32.HI R2, RZ, 0x6, R4 ;  /* 0x00000006ff027819 */ /* 0x000fe20000011404 */
[----:B------:R-:W-:Y:S01]  /*5af0*/  FMUL.FTZ R26, R117, c[0x0][0x298] ;  /* 0x0000a600751a7a20 */ /* 0x000fe20000410000 */
[CC--:B------:R-:W-:Y:S01]  /*5b00*/  LEA.HI R4, R3.reuse, R244.reuse, RZ, 0x2 ;  /* 0x000000f403047211 */ /* 0x0c0fe200078f10ff */
[----:B------:R-:W-:Y:S01]  /*5b10*/  FMUL.FTZ R118, R118, c[0x0][0x298] ;  /* 0x0000a60076767a20 */ /* 0x000fe20000410000 */
[----:B------:R-:W-:Y:S01]  /*5b20*/  LOP3.LUT R0, R0, 0xfffffffe, RZ, 0xc0, !PT ;  /* 0xfffffffe00007812 */ /* 0x000fe200078ec0ff */
[----:B------:R-:W-:Y:S01]  /*5b30*/  IMAD.SHL.U32 R2, R2, 0x8, RZ ;  /* 0x0000000802027824 */ /* 0x000fe200078e00ff */
[----:B------:R-:W-:Y:S01]  /*5b40*/  LEA.HI R3, R3, R244, RZ, 0x5 ;  /* 0x000000f403037211 */ /* 0x000fe200078f28ff */
[----:B------:R-:W-:Y:S01]  /*5b50*/  FMUL.FTZ R25, R119, c[0x0][0x298] ;  /* 0x0000a60077197a20 */ /* 0x000fe20000410000 */
[----:B------:R-:W-:Y:S01]  /*5b60*/  LOP3.LUT R5, R4, 0x7ffffffc, RZ, 0xc0, !PT ;  /* 0x7ffffffc04057812 */ /* 0x000fe200078ec0ff */
[----:B------:R-:W-:Y:S01]  /*5b70*/  IMAD.IADD R0, R8, 0x1, -R0 ;  /* 0x0000000108007824 */ /* 0x000fe200078e0a00 */
[----:B------:R-:W-:Y:S01]  /*5b80*/  LOP3.LUT R4, R3, 0xffffffe0, RZ, 0xc0, !PT ;  /* 0xffffffe003047812 */ /* 0x000fe200078ec0ff */
[----:B------:R-:W-:Y:S01]  /*5b90*/  FMUL.FTZ R128, R128, c[0x0][0x298] ;  /* 0x0000a60080807a20 */ /* 0x000fe20000410000 */
[----:B------:R-:W-:Y:S01]  /*5ba0*/  LOP3.LUT R3, R6, 0x18, R2, 0xf8, !PT ;  /* 0x0000001806037812 */ /* 0x000fe200078ef802 */
[----:B------:R-:W-:Y:S01]  /*5bb0*/  IMAD.IADD R2, R244, 0x1, -R5 ;  /* 0x00000001f4027824 */ /* 0x000fe200078e0a05 */
[----:B------:R-:W-:Y:S01]  /*5bc0*/  SHF.R.U32.HI R6, RZ, 0x3, R6 ;  /* 0x00000003ff067819 */ /* 0x000fe20000011606 */
[----:B------:R-:W-:Y:S01]  /*5bd0*/  IMAD.SHL.U32 R5, R0, 0x400, RZ ;  /* 0x0000040000057824 */ /* 0x000fe200078e00ff */
[----:B------:R-:W-:Y:S01]  /*5be0*/  F2FP.PACK_AB R66, R67, R66 ;  /* 0x000000424342723e */ /* 0x000fe200000000ff */
[----:B------:R-:W-:Y:S01]  /*5bf0*/  IMAD.IADD R0, R244, 0x1, -R4 ;  /* 0x00000001f4007824 */ /* 0x000fe200078e0a04 */
[----:B------:R-:W-:Y:S01]  /*5c00*/  LOP3.LUT R3, R3, R6, RZ, 0x3c, !PT ;  /* 0x0000000603037212 */ /* 0x000fe200078e3cff */
[----:B------:R-:W-:Y:S01]  /*5c10*/  IMAD R5, R2, 0x2, R5 ;  /* 0x0000000202057824 */ /* 0x000fe200078e0205 */
[----:B------:R-:W-:Y:S01]  /*5c20*/  F2FP.PACK_AB R56, R57, R56 ;  /* 0x000000383938723e */ /* 0x000fe200000000ff */
[----:B------:R-:W-:Y:S01]  /*5c30*/  IMAD.SHL.U32 R4, R8, 0x40, RZ ;  /* 0x0000004008047824 */ /* 0x000fe200078e00ff */
[----:B------:R-:W-:Y:S01]  /*5c40*/  SHF.R.S32.HI R2, RZ, 0x1f, R0 ;  /* 0x0000001fff027819 */ /* 0x000fe20000011400 */
[----:B------:R-:W-:Y:S01]  /*5c50*/  IMAD.IADD R3, R3, 0x1, R5 ;  /* 0x0000000103037824 */ /* 0x000fe200078e0205 */
[----:B------:R-:W-:Y:S01]  /*5c60*/  F2FP.PACK_AB R58, R59, R58 ;  /* 0x0000003a3b3a723e */ /* 0x000fe200000000ff */
[----:B------:R-:W-:Y:S01]  /*5c70*/  IMAD.SHL.U32 R6, R0, 0x8, RZ ;  /* 0x0000000800067824 */ /* 0x000fe200078e00ff */
[----:B------:R-:W-:Y:S01]  /*5c80*/  LOP3.LUT R7, R4, 0x1c0, RZ, 0xc0, !PT ;  /* 0x000001c004077812 */ /* 0x000fe200078ec0ff */
[----:B------:R-:W-:Y:S01]  /*5c90*/  FMUL.FTZ R22, R129, c[0x0][0x298] ;  /* 0x0000a60081167a20 */ /* 0x000fe20000410000 */
[----:B------:R-:W-:Y:S01]  /*5ca0*/  LEA.HI R2, R2, R0, RZ, 0x3 ;  /* 0x0000000002027211 */ /* 0x000fe200078f18ff */
[----:B------:R-:W-:Y:S01]  /*5cb0*/  IMAD.SHL.U32 R0, R3, 0x2, RZ ;  /* 0x0000000203007824 */ /* 0x000fe200078e00ff */
[----:B------:R-:W-:Y:S01]  /*5cc0*/  LOP3.LUT R4, R7, 0x38, R6, 0xf8, !PT ;  /* 0x0000003807047812 */ /* 0x000fe200078ef806 */
[----:B------:R-:W-:Y:S01]  /*5cd0*/  FMUL.FTZ R130, R130, c[0x0][0x298] ;  /* 0x0000a60082827a20 */ /* 0x000fe20000410000 */
[----:B------:R-:W-:Y:S01]  /*5ce0*/  SHF.R.U32.HI R35, RZ, 0x3, R7 ;  /* 0x00000003ff237819 */ /* 0x000fe20000011607 */
[----:B------:R-:W-:Y:S01]  /*5cf0*/  IMAD.SHL.U32 R7, R2, 0x200, RZ ;  /* 0x0000020002077824 */ /* 0x000fe200078e00ff */
[C---:B------:R-:W-:Y:S01]  /*5d00*/  IADD3 R2, R0.reuse, 0x40, RZ ;  /* 0x0000004000027810 */ /* 0x040fe20007ffe0ff */
[----:B------:R-:W-:Y:S01]  /*5d10*/  STS [R0+0x8080], R36 ;  /* 0x0080802400007388 */ /* 0x000fe20000000800 */
[C---:B------:R-:W-:Y:S01]  /*5d20*/  IADD3 R3, R0.reuse, 0x440, RZ ;  /* 0x0000044000037810 */ /* 0x040fe20007ffe0ff */
[----:B------:R-:W-:Y:S01]  /*5d30*/  FMUL.FTZ R21, R131, c[0x0][0x298] ;  /* 0x0000a60083157a20 */ /* 0x000fe20000410000 */
[C---:B------:R-:W-:Y:S01]  /*5d40*/  @P0 IADD3 R2, R0.reuse, -0x40, RZ ;  /* 0xffffffc000020810 */ /* 0x040fe20007ffe0ff */
[----:B------:R-:W-:Y:S01]  /*5d50*/  STS [R0+0x8480], R38 ;  /* 0x0084802600007388 */ /* 0x000fe20000000800 */
[----:B------:R-:W-:Y:S01]  /*5d60*/  @P0 IADD3 R3, R0, 0x3c0, RZ ;  /* 0x000003c000030810 */ /* 0x000fe20007ffe0ff */
[----:B------:R-:W-:Y:S01]  /*5d70*/  FMUL.FTZ R120, R120, c[0x0][0x298] ;  /* 0x0000a60078787a20 */ /* 0x000fe20000410000 */
[----:B------:R-:W-:Y:S01]  /*5d80*/  F2FP.PACK_AB R60, R61, R60 ;  /* 0x0000003c3d3c723e */ /* 0x000fe200000000ff */
[----:B------:R-:W-:Y:S01]  /*5d90*/  STS [R2+0x8080], R48 ;  /* 0x0080803002007388 */ /* 0x000fe20000000800 */
[----:B------:R-:W-:Y:S01]  /*5da0*/  F2FP.PACK_AB R62, R63, R62 ;  /* 0x0000003e3f3e723e */ /* 0x000fe200000000ff */
        /* <DEDUP_REMOVED lines=51> */
[----:B------:R-:W-:Y:S01]  /*60e0*/  FMUL.FTZ R146, R146, c[0x0][0x298] ;  /* 0x0000a60092927a20 */ /* 0x000fe20000410000 */
[----:B------:R-:W-:Y:S01]  /*60f0*/  F2FP.PACK_AB R25, R25, R118 ;  /* 0x000000761919723e */ /* 0x000fe200000000ff */
[----:B------:R-:W-:Y:S01]  /*6100*/  FMUL.FTZ R13, R147, c[0x0][0x298] ;  /* 0x0000a600930d7a20 */ /* 0x000fe20000410000 */
        /* <DEDUP_REMOVED lines=49> */
[----:B------:R-:W-:Y:S01]  /*6420*/  F2FP.PACK_AB R12, R12, R140 ;  /* 0x0000008c0c0c723e */ /* 0x000fe200000000ff */
[----:B------:R-:W-:Y:S01]  /*6430*/  USHF.R.S32.HI UR6, URZ, 0x1f, UR10 ;  /* 0x0000001f3f067899 */ /* 0x000fe2000801140a */
[----:B------:R-:W-:Y:S01]  /*6440*/  F2FP.PACK_AB R11, R11, R142 ;  /* 0x0000008e0b0b723e */ /* 0x000fe200000000ff */
[----:B------:R-:W-:Y:S01]  /*6450*/  STS [R0+0xf480], R90 ;  /* 0x00f4805a00007388 */ /* 0x000fe20000000800 */
[----:B------:R-:W-:Y:S01]  /*6460*/  F2FP.PACK_AB R149, R149, R148 ;  /* 0x000000949595723e */ /* 0x000fe200000000ff */
[----:B------:R-:W-:Y:S01]  /*6470*/  ULDC.64 UR4, c[0x0][0x340] ;  /* 0x0000d00000047ab9 */ /* 0x000fe20000000a00 */
[----:B------:R-:W-:Y:S01]  /*6480*/  F2FP.PACK_AB R150, R151, R150 ;  /* 0x000000969796723e */ /* 0x000fe200000000ff */
[----:B------:R-:W-:Y:S01]  /*6490*/  STS [R2+0xf080], R92 ;  /* 0x00f0805c02007388 */ /* 0x000fe20000000800 */
[----:B------:R-:W-:Y:S01]  /*64a0*/  F2FP.PACK_AB R10, R10, R160 ;  /* 0x000000a00a0a723e */ /* 0x000fe200000000ff */
[----:B------:R-:W-:Y:S01]  /*64b0*/  UIMAD UR4, UR6, UR4, URZ ;  /* 0x00000004060472a4 */ /* 0x000fe2000f8e023f */
[----:B------:R-:W-:Y:S01]  /*64c0*/  F2FP.PACK_AB R9, R9, R162 ;  /* 0x000000a20909723e */ /* 0x000fe200000000ff */
[----:B------:R-:W-:Y:S01]  /*64d0*/  STS [R2+0xf480], R94 ;  /* 0x00f4805e02007388 */ /* 0x000fe20000000800 */
[----:B------:R-:W-:Y:S01]  /*64e0*/  F2FP.PACK_AB R152, R153, R152 ;  /* 0x000000989998723e */ /* 0x000fe200000000ff */
[----:B------:R-:W-:Y:S01]  /*64f0*/  UIMAD UR4, UR10, UR5, UR4 ;  /* 0x000000050a0472a4 */ /* 0x000fe2000f8e0204 */
[----:B------:R-:W-:Y:S01]  /*6500*/  F2FP.PACK_AB R154, R155, R154 ;  /* 0x0000009a9b9a723e */ /* 0x000fe200000000ff */
[----:B------:R-:W-:Y:S01]  /*6510*/  STS [R0+0x80], R34 ;  /* 0x0000802200007388 */ /* 0x000fe20000000800 */
[----:B------:R-:W-:Y:S01]  /*6520*/  LOP3.LUT R35, R4, R35, RZ, 0x3c, !PT ;  /* 0x0000002304237212 */ /* 0x000fe200078e3cff */
[----:B------:R-:W-:Y:S01]  /*6530*/  BSSY B0, `(.L_x_564) ;  /* 0x0000050000007945 */ /* 0x000fe20003800000 */
[----:B------:R-:W-:Y:S01]  /*6540*/  F2FP.PACK_AB R5, R157, R156 ;  /* 0x0000009c9d05723e */ /* 0x000fe200000000ff */
[----:B------:R-:W-:Y:S01]  /*6550*/  STS [R0+0x480], R33 ;  /* 0x0004802100007388 */ /* 0x000fe20000000800 */
[----:B------:R-:W-:-:S02]  /*6560*/  F2FP.PACK_AB R4, R159, R158 ;  /* 0x0000009e9f04723e */ /* 0x000fc400000000ff */
[----:B------:R-:W-:Y:S01]  /*6570*/  LOP3.LUT R7, R35, 0x7ffff000, R7, 0xf8, !PT ;  /* 0x7ffff00023077812 */ /* 0x000fe200078ef807 */
        /* <DEDUP_REMOVED lines=25> */
[----:B------:R2:W-:Y:S04]  /*6710*/  STS [R2+0x6480], R9 ;  /* 0x0064800902007388 */ /* 0x0005e80000000800 */
[----:B------:R-:W-:Y:S04]  /*6720*/  STS [R0+0x7080], R152 ;  /* 0x0070809800007388 */ /* 0x000fe80000000800 */
[----:B------:R3:W-:Y:S04]  /*6730*/  STS [R0+0x7480], R154 ;  /* 0x0074809a00007388 */ /* 0x0007e80000000800 */
[----:B------:R4:W-:Y:S04]  /*6740*/  STS [R2+0x7080], R5 ;  /* 0x0070800502007388 */ /* 0x0009e80000000800 */
[----:B------:R5:W-:Y:S04]  /*6750*/  STS [R2+0x7480], R4 ;  /* 0x0074800402007388 */ /* 0x000be80000000800 */
[----:B-1----:R-:W1:Y:S04]  /*6760*/  S2R R12, SR_CTAID.X ;  /* 0x00000000000c7919 */ /* 0x002e680000002500 */
[----:B------:R-:W5:Y:S01]  /*6770*/  S2R R21, SR_CTAID.Y ;  /* 0x0000000000157919 */ /* 0x000f620000002600 */
[----:B--2---:R-:W-:Y:S01]  /*6780*/  SHF.R.S32.HI R9, RZ, 0x1f, R8 ;  /* 0x0000001fff097819 */ /* 0x004fe20000011408 */
[----:B---3--:R-:W-:-:S02]  /*6790*/  IMAD.SHL.U32 R0, R7, 0x2, RZ ;  /* 0x0000000207007824 */ /* 0x008fc400078e00ff */
[----:B------:R-:W-:Y:S01]  /*67a0*/  BAR.SYNC.DEFER_BLOCKING 0x1, 0x100 ;  /* 0x0044000000007b1d */ /* 0x000fe20000010000 */
[----:B------:R-:W-:Y:S01]  /*67b0*/  SHF.R.S32.HI R7, RZ, 0x1f, R6 ;  /* 0x0000001fff077819 */ /* 0x000fe20000011406 */
[----:B----4-:R-:W-:-:S04]  /*67c0*/  IMAD.MOV.U32 R5, RZ, RZ, -0x40 ;  /* 0xffffffc0ff057424 */ /* 0x010fc800078e00ff */
[----:B-1----:R-:W-:Y:S01]  /*67d0*/  IMAD R5, R12, R5, c[0x0][0x2f0] ;  /* 0x0000bc000c057624 */ /* 0x002fe200078e0205 */
[----:B-----5:R-:W-:Y:S01]  /*67e0*/  SHF.R.S32.HI R22, RZ, 0x1f, R21 ;  /* 0x0000001fff167819 */ /* 0x020fe20000011415 */
[----:B------:R-:W-:-:S03]  /*67f0*/  IMAD.WIDE.U32 R2, R21, c[0x0][0x338], R6 ;  /* 0x0000ce0015027a25 */ /* 0x000fc600078e0006 */
[----:B------:R-:W-:Y:S01]  /*6800*/  IMNMX R20, R5, 0x40, PT ;  /* 0x0000004005147817 */ /* 0x000fe20003800200 */
[----:B------:R-:W-:-:S03]  /*6810*/  IMAD R4, R22, c[0x0][0x338], RZ ;  /* 0x0000ce0016047a24 */ /* 0x000fc600078e02ff */
[----:B------:R-:W-:Y:S01]  /*6820*/  ISETP.GE.AND P2, PT, R8, R20, PT ;  /* 0x000000140800720c */ /* 0x000fe20003f46270 */
[----:B------:R-:W-:Y:S01]  /*6830*/  IMAD R4, R21, c[0x0][0x33c], R4 ;  /* 0x0000cf0015047a24 */ /* 0x000fe200078e0204 */
[----:B------:R1:W2:Y:S02]  /*6840*/  LDS.128 R24, [R0+0x8480] ;  /* 0x0084800000187984 */ /* 0x0002a40000000c00 */
[----:B------:R-:W-:Y:S01]  /*6850*/  ISETP.GE.OR P0, PT, R6, c[0x0][0x324], P2 ;  /* 0x0000c90006007a0c */ /* 0x000fe20001706670 */
[----:B------:R-:W-:Y:S01]  /*6860*/  IMAD.IADD R3, R3, 0x1, R4 ;  /* 0x0000000103037824 */ /* 0x000fe200078e0204 */
[----:B------:R1:W3:Y:S01]  /*6870*/  LDS.128 R28, [R0+0x8880] ;  /* 0x00888000001c7984 */ /* 0x0002e20000000c00 */
[----:B------:R-:W-:-:S03]  /*6880*/  IMAD.U32 R4, RZ, RZ, UR10 ;  /* 0x0000000aff047e24 */ /* 0x000fc6000f8e00ff */
[----:B------:R1:W4:Y:S01]  /*6890*/  LDS.128 R32, [R0+0x8c80] ;  /* 0x008c800000207984 */ /* 0x0003220000000c00 */
[----:B------:R-:W-:-:S03]  /*68a0*/  IMAD.WIDE.U32 R10, R4, c[0x0][0x340], R2 ;  /* 0x0000d000040a7a25 */ /* 0x000fc600078e0002 */
[----:B------:R1:W1:Y:S01]  /*68b0*/  LDS.128 R36, [R0+0x9080] ;  /* 0x0090800000247984 */ /* 0x0002620000000c00 */
[----:B------:R-:W-:Y:S01]  /*68c0*/  IMAD.WIDE R4, R12, 0x40, R8 ;  /* 0x000000400c047825 */ /* 0x000fe200078e0208 */
[----:B------:R-:W-:Y:S02]  /*68d0*/  IADD3 R3, R11, UR4, RZ ;  /* 0x000000040b037c10 */ /* 0x000fe4000fffe0ff */
        /* <DEDUP_REMOVED lines=21> */
.L_x_565:
[----:B--234-:R-:W-:Y:S05]  /*6a30*/  BSYNC B0 ;  /* 0x0000000000007941 */ /* 0x01cfea0003800000 */
.L_x_564:
        /* <DEDUP_REMOVED lines=17> */
.L_x_567:
[----:B------:R-:W-:Y:S05]  /*6b50*/  BSYNC B0 ;  /* 0x0000000000007941 */ /* 0x000fea0003800000 */
.L_x_566:
        /* <DEDUP_REMOVED lines=17> */
.L_x_569:
[----:B------:R-:W-:Y:S05]  /*6c70*/  BSYNC B0 ;  /* 0x0000000000007941 */ /* 0x000fea0003800000 */
.L_x_568:
        /* <DEDUP_REMOVED lines=16> */
.L_x_571:
[----:B------:R-:W-:Y:S05]  /*6d80*/  BSYNC B0 ;  /* 0x0000000000007941 */ /* 0x000fea0003800000 */
.L_x_570:
        /* <DEDUP_REMOVED lines=16> */
.L_x_573:
[----:B------:R-:W-:Y:S05]  /*6e90*/  BSYNC B0 ;  /* 0x0000000000007941 */ /* 0x000fea0003800000 */
.L_x_572:
        /* <DEDUP_REMOVED lines=16> */
.L_x_575:
[----:B------:R-:W-:Y:S05]  /*6fa0*/  BSYNC B0 ;  /* 0x0000000000007941 */ /* 0x000fea0003800000 */
.L_x_574:
        /* <DEDUP_REMOVED lines=16> */
.L_x_577:
[----:B------:R-:W-:Y:S05]  /*70b0*/  BSYNC B0 ;  /* 0x0000000000007941 */ /* 0x000fea0003800000 */
.L_x_576:
        /* <DEDUP_REMOVED lines=15> */
.L_x_579:
[----:B------:R-:W-:Y:S05]  /*71b0*/  BSYNC B0 ;  /* 0x0000000000007941 */ /* 0x000fea0003800000 */
.L_x_578:
[----:B------:R-:W-:Y:S01]  /*71c0*/  IMAD R0, R22, c[0x0][0x308], RZ ;  /* 0x0000c20016007a24 */ /* 0x000fe200078e02ff */
[----:B------:R-:W-:Y:S01]  /*71d0*/  ULDC.64 UR4, c[0x0][0x310] ;  /* 0x0000c40000047ab9 */ /* 0x000fe20000000a00 */
[C---:B--2---:R-:W-:Y:S01]  /*71e0*/  IMAD.WIDE.U32 R2, R21.reuse, c[0x0][0x308], R6 ;  /* 0x0000c20015027a25 */ /* 0x044fe200078e0006 */
[----:B------:R-:W-:Y:S01]  /*71f0*/  ISETP.GE.OR P0, PT, R6, c[0x0][0x2f4], P2 ;  /* 0x0000bd0006007a0c */ /* 0x000fe20001706670 */
[----:B------:R-:W-:Y:S01]  /*7200*/  UIMAD UR4, UR6, UR4, URZ ;  /* 0x00000004060472a4 */ /* 0x000fe2000f8e023f */
[----:B------:R-:W-:Y:S01]  /*7210*/  BSSY B0, `(.L_x_580) ;  /* 0x0000010000007945 */ /* 0x000fe20003800000 */
[----:B------:R-:W-:Y:S02]  /*7220*/  IMAD R0, R21, c[0x0][0x30c], R0 ;  /* 0x0000c30015007a24 */ /* 0x000fe400078e0200 */
[----:B------:R-:W-:-:S03]  /*7230*/  UIMAD UR4, UR10, UR5, UR4 ;  /* 0x000000050a0472a4 */ /* 0x000fc6000f8e0204 */
[----:B------:R-:W-:Y:S02]  /*7240*/  IADD3 R3, R3, R0, RZ ;  /* 0x0000000003037210 */ /* 0x000fe40007ffe0ff */
        /* <DEDUP_REMOVED lines=12> */
.L_x_581:
[----:B------:R-:W-:Y:S05]  /*7310*/  BSYNC B0 ;  /* 0x0000000000007941 */ /* 0x000fea0003800000 */
.L_x_580:
        /* <DEDUP_REMOVED lines=15> */
.L_x_583:
[----:B------:R-:W-:Y:S05]  /*7410*/  BSYNC B0 ;  /* 0x0000000000007941 */ /* 0x000fea0003800000 */
.L_x_582:
        /* <DEDUP_REMOVED lines=15> */
.L_x_585:
[----:B------:R-:W-:Y:S05]  /*7510*/  BSYNC B0 ;  /* 0x0000000000007941 */ /* 0x000fea0003800000 */
.L_x_584:
        /* <DEDUP_REMOVED lines=14> */
.L_x_587:
[----:B------:R-:W-:Y:S05]  /*7600*/  BSYNC B0 ;  /* 0x0000000000007941 */ /* 0x000fea0003800000 */
.L_x_586:
        /* <DEDUP_REMOVED lines=14> */
.L_x_589:
[----:B------:R-:W-:Y:S05]  /*76f0*/  BSYNC B0 ;  /* 0x0000000000007941 */ /* 0x000fea0003800000 */
.L_x_588:
        /* <DEDUP_REMOVED lines=14> */
.L_x_591:
[----:B------:R-:W-:Y:S05]  /*77e0*/  BSYNC B0 ;  /* 0x0000000000007941 */ /* 0x000fea0003800000 */
.L_x_590:
        /* <DEDUP_REMOVED lines=14> */
.L_x_593:
[----:B------:R-:W-:Y:S05]  /*78d0*/  BSYNC B0 ;  /* 0x0000000000007941 */ /* 0x000fea0003800000 */
.L_x_592:
[----:B------:R-:W-:-:S13]  /*78e0*/  ISETP.GE.OR P0, PT, R6, c[0x0][0x2f4], P1 ;  /* 0x0000bd0006007a0c */ /* 0x000fda0000f06670 */
[----:B------:R-:W-:Y:S05]  /*78f0*/  @P0 EXIT ;  /* 0x000000000000094d */ /* 0x000fea0003800000 */
[----:B------:R-:W-:Y:S02]  /*7900*/  IADD3 R6, P0, R4, 0x38, RZ ;  /* 0x0000003804067810 */ /* 0x000fe40007f1e0ff */
[----:B------:R-:W-:Y:S02]  /*7910*/  MOV R2, R8 ;  /* 0x0000000800027202 */ /* 0x000fe40000000f00 */
[----:B------:R-:W-:-:S03]  /*7920*/  IADD3.X R0, RZ, R5, RZ, P0, !PT ;  /* 0x00000005ff007210 */ /* 0x000fc600007fe4ff */
[----:B------:R-:W-:-:S04]  /*7930*/  IMAD.WIDE.U32 R4, R6, c[0x0][0x300], R2 ;  /* 0x0000c00006047a25 */ /* 0x000fc800078e0002 */
[----:B------:R-:W-:Y:S01]  /*7940*/  IMAD R0, R0, c[0x0][0x300], RZ ;  /* 0x0000c00000007a24 */ /* 0x000fe200078e02ff */
[----:B------:R-:W-:-:S03]  /*7950*/  LEA R2, P0, R4, c[0x0][0x2e8], 0x1 ;  /* 0x0000ba0004027a11 */ /* 0x000fc600078008ff */
[----:B------:R-:W-:-:S05]  /*7960*/  IMAD R0, R6, c[0x0][0x304], R0 ;  /* 0x0000c10006007a24 */ /* 0x000fca00078e0200 */
[----:B------:R-:W-:-:S04]  /*7970*/  IADD3 R0, R5, R0, RZ ;  /* 0x0000000005007210 */ /* 0x000fc80007ffe0ff */
[----:B------:R-:W-:-:S05]  /*7980*/  LEA.HI.X R3, R4, c[0x0][0x2ec], R0, 0x1, P0 ;  /* 0x0000bb0004037a11 */ /* 0x000fca00000f0c00 */
[----:B------:R-:W-:Y:S01]  /*7990*/  STG.E.128 [R2.64], R80 ;  /* 0x0000005002007986 */ /* 0x000fe2000c101d0e */
[----:B------:R-:W-:Y:S05]  /*79a0*/  EXIT ;  /* 0x000000000000794d */ /* 0x000fea0003800000 */
.L_x_594:
        /* <DEDUP_REMOVED lines=13> */
.L_x_1161:


//--------------------- .text._ZN7cutlass13device_kernelIN5flash19enable_sm80_to_sm89INS1_16FlashAttnBwdSm80INS1_25CollectiveMainloopBwdSm80ILi1ELi1EN4cute5tupleIJNS5_1CILi64EEES8_NS7_ILi256EEEEEENS_6half_tEfNS_4arch4Sm80ELb0ELb0ELb0ELb0ELb0ELb0ELb0ELb0ELi2ELi4ELi2ELi2ELb0EEENS1_24CollectiveEpilogueBwdGQAISA_fSD_Li256ELb0ELb0EEENS1_19SingleTileSchedulerILb0ELb0ELb0ELi64EEEEEEEEEvNT_6ParamsE --------------------------
	.section	.text._ZN7cutlass13device_kernelIN5flash19enable_sm80_to_sm89INS1_16FlashAttnBwdSm80INS1_25CollectiveMainloopBwdSm80ILi1ELi1EN4cute5tupleIJNS5_1CILi64EEES8_NS7_ILi256EEEEEENS_6half_tEfNS_4arch4Sm80ELb0ELb0ELb0ELb0ELb0ELb0ELb0ELb0ELi2ELi4ELi2ELi2ELb0EEENS1_24CollectiveEpilogueBwdGQAISA_fSD_Li256ELb0ELb0EEENS1_19SingleTileSchedulerILb0ELb0ELb0ELi64EEEEEEEEEvNT_6ParamsE,"ax",@progbits
	.sectioninfo	@"SHI_REGISTERS=255"
	.align	128
.text._ZN7cutlass13device_kernelIN5flash19enable_sm80_to_sm89INS1_16FlashAttnBwdSm80INS1_25CollectiveMainloopBwdSm80ILi1ELi1EN4cute5tupleIJNS5_1CILi64EEES8_NS7_ILi256EEEEEENS_6half_tEfNS_4arch4Sm80ELb0ELb0ELb0ELb0ELb0ELb0ELb0ELb0ELi2ELi4ELi2ELi2ELb0EEENS1_24CollectiveEpilogueBwdGQAISA_fSD_Li256ELb0ELb0EEENS1_19SingleTileSchedulerILb0ELb0ELb0ELi64EEEEEEEEEvNT_6ParamsE:
        .type           _ZN7cutlass13device_kernelIN5flash19enable_sm80_to_sm89INS1_16FlashAttnBwdSm80INS1_25CollectiveMainloopBwdSm80ILi1ELi1EN4cute5tupleIJNS5_1CILi64EEES8_NS7_ILi256EEEEEENS_6half_tEfNS_4arch4Sm80ELb0ELb0ELb0ELb0ELb0ELb0ELb0ELb0ELi2ELi4ELi2ELi2ELb0EEENS1_24CollectiveEpilogueBwdGQAISA_fSD_Li256ELb0ELb0EEENS1_19SingleTileSchedulerILb0ELb0ELb0ELi64EEEEEEEEEvNT_6ParamsE,@function
        .size           _ZN7cutlass13device_kernelIN5flash19enable_sm80_to_sm89INS1_16FlashAttnBwdSm80INS1_25CollectiveMainloopBwdSm80ILi1ELi1EN4cute5tupleIJNS5_1CILi64EEES8_NS7_ILi256EEEEEENS_6half_tEfNS_4arch4Sm80ELb0ELb0ELb0ELb0ELb0ELb0ELb0ELb0ELi2ELi4ELi2ELi2ELb0EEENS1_24CollectiveEpilogueBwdGQAISA_fSD_Li256ELb0ELb0EEENS1_19SingleTileSchedulerILb0ELb0ELb0ELi64EEEEEEEEEvNT_6ParamsE,(.L_x_1162 - _ZN7cutlass13device_kernelIN5flash19enable_sm80_to_sm89INS1_16FlashAttnBwdSm80INS1_25CollectiveMainloopBwdSm80ILi1ELi1EN4cute5tupleIJNS5_1CILi64EEES8_NS7_ILi256EEEEEENS_6half_tEfNS_4arch4Sm80ELb0ELb0ELb0ELb0ELb0ELb0ELb0ELb0ELi2ELi4ELi2ELi2ELb0EEENS1_24CollectiveEpilogueBwdGQAISA_fSD_Li256ELb0ELb0EEENS1_19SingleTileSchedulerILb0ELb0ELb0ELi64EEEEEEEEEvNT_6ParamsE)
        .other          _ZN7cutlass13device_kernelIN5flash19enable_sm80_to_sm89INS1_16FlashAttnBwdSm80INS1_25CollectiveMainloopBwdSm80ILi1ELi1EN4cute5tupleIJNS5_1CILi64EEES8_NS7_ILi256EEEEEENS_6half_tEfNS_4arch4Sm80ELb0ELb0ELb0ELb0ELb0ELb0ELb0ELb0ELi2ELi4ELi2ELi2ELb0EEENS1_24CollectiveEpilogueBwdGQAISA_fSD_Li256ELb0ELb0EEENS1_19SingleTileSchedulerILb0ELb0ELb0ELi64EEEEEEEEEvNT_6ParamsE,@"STO_CUDA_ENTRY STV_DEFAULT"
_ZN7cutlass13device_kernelIN5flash19enable_sm80_to_sm89INS1_16FlashAttnBwdSm80INS1_25CollectiveMainloopBwdSm80ILi1ELi1EN4cute5tupleIJNS5_1CILi64EEES8_NS7_ILi256EEEEEENS_6half_tEfNS_4arch4Sm80ELb0ELb0ELb0ELb0ELb0ELb0ELb0ELb0ELi2ELi4ELi2ELi2ELb0EEENS1_24CollectiveEpilogueBwdGQAISA_fSD_Li256ELb0ELb0EEENS1_19SingleTileSchedulerILb0ELb0ELb0ELi64EEEEEEEEEvNT_6ParamsE:
        /* <DEDUP_REMOVED lines=8> */
[----:B------:R-:W-:Y:S01]  /*0080*/  IMAD.MOV.U32 R25, RZ, RZ, R3 ;  /* 0x000000ffff197224 */ /* 0x000fe200078e0003 */
[----:B------:R-:W2:Y:S01]  /*0090*/  S2R R18, SR_CTAID.Y ;  /* 0x0000000000127919 */ /* 0x000ea20000002600 */
[----:B------:R-:W-:Y:S01]  /*00a0*/  ULDC.64 UR4, c[0x0][0x1e8] ;  /* 0x00007a0000047ab9 */ /* 0x000fe20000000a00 */
[----:B------:R-:W-:Y:S01]  /*00b0*/  ISETP.NE.AND P0, PT, R0, 0x1, PT ;  /* 0x000000010000780c */ /* 0x000fe20003f05270 */
[----:B------:R-:W-:Y:S01]  /*00c0*/  UIMAD UR4, UR11, UR4, URZ ;  /* 0x000000040b0472a4 */ /* 0x000fe2000f8e023f */
[----:B------:R-:W3:Y:S01]  /*00d0*/  S2R R10, SR_CTAID.X ;  /* 0x00000000000a7919 */ /* 0x000ee20000002500 */
[----:B------:R-:W-:Y:S01]  /*00e0*/  IMAD.MOV.U32 R22, RZ, RZ, -0x40 ;  /* 0xffffffc0ff167424 */ /* 0x000fe200078e00ff */
[----:B------:R-:W-:Y:S01]  /*00f0*/  ULDC.64 UR14, c[0x0][0x118] ;  /* 0x00004600000e7ab9 */ /* 0x000fe20000000a00 */
[----:B------:R-:W-:Y:S01]  /*0100*/  IMAD.U32 R13, RZ, RZ, UR10 ;  /* 0x0000000aff0d7e24 */ /* 0x000fe2000f8e00ff */
[----:B------:R-:W-:Y:S01]  /*0110*/  UIMAD UR6, UR10, UR5, UR4 ;  /* 0x000000050a0672a4 */ /* 0x000fe2000f8e0204 */
[----:B------:R-:W-:Y:S01]  /*0120*/  IMAD.MOV.U32 R17, RZ, RZ, c[0x0][0x1dc] ;  /* 0x00007700ff117624 */ /* 0x000fe200078e00ff */
[----:B------:R-:W-:Y:S01]  /*0130*/  UMOV UR16, 0x6 ;  /* 0x0000000600107882 */ /* 0x000fe20000000000 */
[----:B------:R-:W-:Y:S01]  /*0140*/  CS2R R158, SRZ ;  /* 0x00000000009e7805 */ /* 0x000fe2000001ff00 */
[----:B------:R-:W-:Y:S01]  /*0150*/  ULDC.64 UR4, c[0x0][0x1b8] ;  /* 0x00006e0000047ab9 */ /* 0x000fe20000000a00 */
[----:B------:R-:W-:Y:S01]  /*0160*/  CS2R R156, SRZ ;  /* 0x00000000009c7805 */ /* 0x000fe2000001ff00 */
[----:B------:R-:W-:Y:S01]  /*0170*/  UIMAD UR4, UR11, UR4, URZ ;  /* 0x000000040b0472a4 */ /* 0x000fe2000f8e023f */
[----:B------:R-:W-:Y:S01]  /*0180*/  CS2R R162, SRZ ;  /* 0x0000000000a27805 */ /* 0x000fe2000001ff00 */
[----:B------:R-:W-:Y:S01]  /*0190*/  ULDC UR20, c[0x0][0x168] ;  /* 0x00005a0000147ab9 */ /* 0x000fe20000000800 */
[----:B------:R-:W-:Y:S01]  /*01a0*/  CS2R R160, SRZ ;  /* 0x0000000000a07805 */ /* 0x000fe2000001ff00 */
[----:B------:R-:W-:Y:S01]  /*01b0*/  UIMAD UR4, UR10, UR5, UR4 ;  /* 0x000000050a0472a4 */ /* 0x000fe2000f8e0204 */
[----:B------:R-:W-:Y:S01]  /*01c0*/  CS2R R154, SRZ ;  /* 0x00000000009a7805 */ /* 0x000fe2000001ff00 */
[--C-:B-1----:R-:W-:Y:S01]  /*01d0*/  IMAD.MOV.U32 R24, RZ, RZ, R2.reuse ;  /* 0x000000ffff187224 */ /* 0x102fe200078e0002 */
[----:B------:R1:W-:Y:S01]  /*01e0*/  STL [R1], R2 ;  /* 0x0000000201007387 */ /* 0x0003e20000100800 */
[----:B------:R-:W-:Y:S01]  /*01f0*/  IMAD.MOV.U32 R24, RZ, RZ, R2 ;  /* 0x000000ffff187224 */ /* 0x000fe200078e0002 */
[----:B------:R-:W-:Y:S01]  /*0200*/  UISETP.GE.AND UP0, UPT, UR20, 0x1, UPT ;  /* 0x000000011400788c */ /* 0x000fe2000bf06270 */
[----:B--2---:R-:W-:Y:S01]  /*0210*/  @P0 IMAD.HI.U32 R3, R18, c[0x0][0x24c], RZ ;  /* 0x0000930012030a27 */ /* 0x004fe200078e00ff */
[----:B------:R-:W-:Y:S01]  /*0220*/  SHF.R.S32.HI R23, RZ, 0x1f, R18 ;  /* 0x0000001fff177819 */ /* 0x000fe20000011412 */
[----:B------:R-:W-:Y:S01]  /*0230*/  CS2R R152, SRZ ;  /* 0x0000000000987805 */ /* 0x000fe2000001ff00 */
[----:B------:R-:W-:Y:S01]  /*0240*/  SHF.R.S32.HI R19, RZ, 0x1f, R24 ;  /* 0x0000001fff137819 */ /* 0x000fe20000011418 */
[----:B------:R-:W-:Y:S01]  /*0250*/  IMAD.MOV.U32 R0, RZ, RZ, R18 ;  /* 0x000000ffff007224 */ /* 0x000fe200078e0012 */
[----:B------:R-:W-:Y:S01]  /*0260*/  @P0 SHF.R.U32.HI R0, RZ, c[0x0][0x250], R3 ;  /* 0x00009400ff000a19 */ /* 0x000fe20000011603 */
[----:B---3--:R-:W-:Y:S01]  /*0270*/  IMAD R22, R10, R22, c[0x0][0x198] ;  /* 0x000066000a167624 */ /* 0x008fe200078e0216 */
[----:B------:R-:W-:Y:S01]  /*0280*/  CS2R R150, SRZ ;  /* 0x0000000000967805 */ /* 0x000fe2000001ff00 */
[----:B------:R-:W-:Y:S01]  /*0290*/  IMAD.SHL.U32 R30, R24, 0x4, RZ ;  /* 0x00000004181e7824 */ /* 0x000fe200078e00ff */
[----:B------:R-:W-:Y:S01]  /*02a0*/  CS2R R148, SRZ ;  /* 0x0000000000947805 */ /* 0x000fe2000001ff00 */
[----:B------:R-:W-:Y:S01]  /*02b0*/  CS2R R142, SRZ ;  /* 0x00000000008e7805 */ /* 0x000fe2000001ff00 */
[----:B------:R-:W-:Y:S01]  /*02c0*/  CS2R R140, SRZ ;  /* 0x00000000008c7805 */ /* 0x000fe2000001ff00 */
[----:B------:R-:W-:Y:S01]  /*02d0*/  CS2R R146, SRZ ;  /* 0x0000000000927805 */ /* 0x000fe2000001ff00 */
[----:B------:R-:W-:Y:S01]  /*02e0*/  SHF.R.S32.HI R31, RZ, 0x1f, R30 ;  /* 0x0000001fff1f7819 */ /* 0x000fe2000001141e */
        /* <DEDUP_REMOVED lines=8> */
[----:B-1----:R-:W-:Y:S01]  /*0370*/  LEA.HI R2, R19, R24, RZ, 0x3 ;  /* 0x0000001813027211 */ /* 0x002fe200078f18ff */
[----:B------:R-:W-:Y:S01]  /*0380*/  CS2R R128, SRZ ;  /* 0x0000000000807805 */ /* 0x000fe2000001ff00 */
[----:B------:R-:W-:Y:S01]  /*0390*/  CS2R R122, SRZ ;  /* 0x00000000007a7805 */ /* 0x000fe2000001ff00 */
[----:B------:R-:W-:Y:S01]  /*03a0*/  CS2R R120, SRZ ;  /* 0x0000000000787805 */ /* 0x000fe2000001ff00 */
[----:B------:R-:W-:Y:S01]  /*03b0*/  SHF.R.S32.HI R26, RZ, 0x3, R2 ;  /* 0x00000003ff1a7819 */ /* 0x000fe20000011402 */
[----:B------:R-:W-:Y:S01]  /*03c0*/  CS2R R118, SRZ ;  /* 0x0000000000767805 */ /* 0x000fe2000001ff00 */
[----:B------:R-:W-:Y:S01]  /*03d0*/  LOP3.LUT R2, R2, 0xfffffff8, RZ, 0xc0, !PT ;  /* 0xfffffff802027812 */ /* 0x000fe200078ec0ff */
[----:B------:R-:W-:Y:S01]  /*03e0*/  CS2R R116, SRZ ;  /* 0x0000000000747805 */ /* 0x000fe2000001ff00 */
[----:B------:R-:W-:Y:S01]  /*03f0*/  SHF.R.S32.HI R27, RZ, 0x1f, R26 ;  /* 0x0000001fff1b7819 */ /* 0x000fe2000001141a */
[----:B------:R-:W-:Y:S01]  /*0400*/  IMAD.SHL.U32 R3, R26, 0x40, RZ ;  /* 0x000000401a037824 */ /* 0x000fe200078e00ff */
[----:B------:R-:W-:Y:S01]  /*0410*/  CS2R R110, SRZ ;  /* 0x00000000006e7805 */ /* 0x000fe2000001ff00 */
[----:B------:R-:W-:Y:S01]  /*0420*/  IMAD.IADD R20, R24, 0x1, -R2 ;  /* 0x0000000118147824 */ /* 0x000fe200078e0a02 */
[----:B------:R-:W-:Y:S01]  /*0430*/  SHF.R.S32.HI R2, RZ, 0x1f, R0 ;  /* 0x0000001fff027819 */ /* 0x000fe20000011400 */
[----:B------:R-:W-:Y:S01]  /*0440*/  IMAD.WIDE R10, R10, 0x40, R26 ;  /* 0x000000400a0a7825 */ /* 0x000fe200078e021a */
[----:B------:R1:W-:Y:S01]  /*0450*/  STL.64 [R1+0x8], R26 ;  /* 0x0000081a01007387 */ /* 0x0003e20000100a00 */
[----:B------:R-:W-:Y:S01]  /*0460*/  CS2R R108, SRZ ;  /* 0x00000000006c7805 */ /* 0x000fe2000001ff00 */
[----:B------:R-:W-:Y:S01]  /*0470*/  CS2R R114, SRZ ;  /* 0x0000000000727805 */ /* 0x000fe2000001ff00 */
[----:B------:R-:W-:Y:S01]  /*0480*/  IMAD.SHL.U32 R14, R20, 0x8, RZ ;  /* 0x00000008140e7824 */ /* 0x000fe200078e00ff */
[----:B------:R-:W-:Y:S01]  /*0490*/  CS2R R112, SRZ ;  /* 0x0000000000707805 */ /* 0x000fe2000001ff00 */
[C---:B------:R-:W-:Y:S01]  /*04a0*/  IMAD R4, R2.reuse, c[0x0][0x1e0], RZ ;  /* 0x0000780002047a24 */ /* 0x040fe200078e02ff */
[----:B------:R-:W-:Y:S01]  /*04b0*/  CS2R R106, SRZ ;  /* 0x00000000006a7805 */ /* 0x000fe2000001ff00 */
[----:B------:R-:W-:Y:S01]  /*04c0*/  IMAD R6, R2, c[0x0][0x1b0], RZ ;  /* 0x00006c0002067a24 */ /* 0x000fe200078e02ff */
[----:B------:R-:W-:Y:S01]  /*04d0*/  SHF.R.S32.HI R15, RZ, 0x1f, R14 ;  /* 0x0000001fff0f7819 */ /* 0x000fe2000001140e */
[C---:B------:R-:W-:Y:S01]  /*04e0*/  IMAD R7, R0.reuse, c[0x0][0x1e4], R4 ;  /* 0x0000790000077a24 */ /* 0x040fe200078e0204 */
[----:B------:R-:W-:Y:S01]  /*04f0*/  LOP3.LUT R2, R3, 0x1c0, RZ, 0xc0, !PT ;  /* 0x000001c003027812 */ /* 0x000fe200078ec0ff */
[----:B------:R-:W-:Y:S01]  /*0500*/  IMAD R6, R0, c[0x0][0x1b4], R6 ;  /* 0x00006d0000067a24 */ /* 0x000fe200078e0206 */
[----:B------:R-:W-:Y:S01]  /*0510*/  ISETP.GE.AND P6, PT, R14, c[0x0][0x1cc], PT ;  /* 0x000073000e007a0c */ /* 0x000fe20003fc6270 */
[--C-:B------:R-:W-:Y:S01]  /*0520*/  IMAD.WIDE.U32 R4, R0, c[0x0][0x1e0], R14.reuse ;  /* 0x0000780000047a25 */ /* 0x100fe200078e000e */
[----:B------:R-:W-:Y:S01]  /*0530*/  LOP3.LUT R9, R2, 0x38, R14, 0xf8, !PT ;  /* 0x0000003802097812 */ /* 0x000fe200078ef80e */
[----:B------:R-:W-:Y:S01]  /*0540*/  CS2R R104, SRZ ;  /* 0x0000000000687805 */ /* 0x000fe2000001ff00 */
[----:B------:R-:W-:Y:S01]  /*0550*/  SHF.R.U32.HI R8, RZ, 0x3, R2 ;  /* 0x00000003ff087819 */ /* 0x000fe20000011602 */
[----:B------:R-:W-:Y:S01]  /*0560*/  IMAD.WIDE.U32 R2, R0, c[0x0][0x1b0], R14 ;  /* 0x00006c0000027a25 */ /* 0x000fe200078e000e */
[----:B------:R-:W-:Y:S01]  /*0570*/  CS2R R102, SRZ ;  /* 0x0000000000667805 */ /* 0x000fe2000001ff00 */
[----:B------:R-:W-:Y:S01]  /*0580*/  CS2R R100, SRZ ;  /* 0x0000000000647805 */ /* 0x000fe2000001ff00 */
[----:B------:R-:W-:Y:S01]  /*0590*/  LOP3.LUT R16, R9, R8, RZ, 0x3c, !PT ;  /* 0x0000000809107212 */ /* 0x000fe200078e3cff */
[----:B------:R-:W-:Y:S01]  /*05a0*/  IMAD.IADD R5, R5, 0x1, R7 ;  /* 0x0000000105057824 */ /* 0x000fe200078e0207 */
[----:B------:R-:W-:Y:S01]  /*05b0*/  CS2R R94, SRZ ;  /* 0x00000000005e7805 */ /* 0x000fe2000001ff00 */
[----:B------:R-:W-:Y:S01]  /*05c0*/  IMAD.U32 R0, RZ, RZ, UR10 ;  /* 0x0000000aff007e24 */ /* 0x000fe2000f8e00ff */
[----:B------:R-:W-:Y:S01]  /*05d0*/  CS2R R92, SRZ ;  /* 0x00000000005c7805 */ /* 0x000fe2000001ff00 */
[----:B------:R-:W-:Y:S01]  /*05e0*/  IMAD.IADD R3, R3, 0x1, R6 ;  /* 0x0000000103037824 */ /* 0x000fe200078e0206 */
[----:B------:R-:W-:Y:S01]  /*05f0*/  CS2R R98, SRZ ;  /* 0x0000000000627805 */ /* 0x000fe2000001ff00 */
[----:B------:R-:W-:Y:S01]  /*0600*/  IMAD.WIDE.U32 R4, R0, c[0x0][0x1e8], R4 ;  /* 0x00007a0000047a25 */ /* 0x000fe200078e0004 */
[----:B------:R-:W-:Y:S01]  /*0610*/  CS2R R96, SRZ ;  /* 0x0000000000607805 */ /* 0x000fe2000001ff00 */
[----:B------:R-:W-:Y:S01]  /*0620*/  CS2R R90, SRZ ;  /* 0x00000000005a7805 */ /* 0x000fe2000001ff00 */
[----:B------:R-:W-:Y:S01]  /*0630*/  CS2R R88, SRZ ;  /* 0x0000000000587805 */ /* 0x000fe2000001ff00 */
[----:B------:R-:W-:Y:S01]  /*0640*/  IMAD.U32 R6, RZ, RZ, UR10 ;  /* 0x0000000aff067e24 */ /* 0x000fe2000f8e00ff */
[----:B------:R-:W-:Y:S01]  /*0650*/  IADD3 R5, R5, UR6, RZ ;  /* 0x0000000605057c10 */ /* 0x000fe2000fffe0ff */
[----:B------:R-:W-:Y:S01]  /*0660*/  IMAD R0, R27, c[0x0][0x178], RZ ;  /* 0x00005e001b007a24 */ /* 0x000fe200078e02ff */
[----:B------:R-:W-:Y:S01]  /*0670*/  CS2R R86, SRZ ;  /* 0x0000000000567805 */ /* 0x000fe2000001ff00 */
[----:B------:R-:W-:Y:S01]  /*0680*/  IMAD.WIDE.U32 R2, R6, c[0x0][0x1b8], R2 ;  /* 0x00006e0006027a25 */ /* 0x000fe200078e0002 */
[----:B------:R-:W-:Y:S01]  /*0690*/  CS2R R84, SRZ ;  /* 0x0000000000547805 */ /* 0x000fe2000001ff00 */
[----:B------:R-:W-:Y:S01]  /*06a0*/  CS2R R78, SRZ ;  /* 0x00000000004e7805 */ /* 0x000fe2000001ff00 */
[----:B------:R-:W-:Y:S01]  /*06b0*/  CS2R R76, SRZ ;  /* 0x00000000004c7805 */ /* 0x000fe2000001ff00 */
[----:B------:R-:W-:Y:S01]  /*06c0*/  IMAD R6, R11, c[0x0][0x1d8], RZ ;  /* 0x000076000b067a24 */ /* 0x000fe200078e02ff */
[----:B------:R-:W-:Y:S01]  /*06d0*/  IADD3 R3, R3, UR4, RZ ;  /* 0x0000000403037c10 */ /* 0x000fe2000fffe0ff */
[C---:B------:R-:W-:Y:S01]  /*06e0*/  IMAD R0, R26.reuse, c[0x0][0x17c], R0 ;  /* 0x00005f001a007a24 */ /* 0x040fe200078e0200 */
[----:B------:R-:W-:Y:S01]  /*06f0*/  ULDC.64 UR4, c[0x0][0x188] ;  /* 0x0000620000047ab9 */ /* 0x000fe20000000a00 */
[----:B------:R-:W-:Y:S01]  /*0700*/  IMAD.WIDE.U32 R8, R26, c[0x0][0x178], R14 ;  /* 0x00005e001a087a25 */ /* 0x000fe200078e000e */
[----:B------:R-:W-:Y:S01]  /*0710*/  UIMAD UR4, UR11, UR4, URZ ;  /* 0x000000040b0472a4 */ /* 0x000fe2000f8e023f */
[----:B------:R-:W-:Y:S01]  /*0720*/  CS2R R82, SRZ ;  /* 0x0000000000527805 */ /* 0x000fe2000001ff00 */
[----:B------:R-:W-:Y:S01]  /*0730*/  CS2R R80, SRZ ;  /* 0x0000000000507805 */ /* 0x000fe2000001ff00 */
[C---:B------:R-:W-:Y:S01]  /*0740*/  IMAD R6, R10.reuse, c[0x0][0x1dc], R6 ;  /* 0x000077000a067a24 */ /* 0x040fe200078e0206 */
[----:B------:R-:W-:Y:S01]  /*0750*/  UIMAD UR5, UR10, UR5, UR4 ;  /* 0x000000050a0572a4 */ /* 0x000fe2000f8e0204 */
[----:B------:R-:W-:Y:S01]  /*0760*/  IMAD.WIDE.U32 R4, R10, c[0x0][0x1d8], R4 ;  /* 0x000076000a047a25 */ /* 0x000fe200078e0004 */
[----:B------:R-:W-:Y:S01]  /*0770*/  CS2R R74, SRZ ;  /* 0x00000000004a7805 */ /* 0x000fe2000001ff00 */
[----:B------:R-:W-:Y:S01]  /*0780*/  CS2R R72, SRZ ;  /* 0x0000000000487805 */ /* 0x000fe2000001ff00 */
[----:B------:R-:W-:Y:S01]  /*0790*/  CS2R R70, SRZ ;  /* 0x0000000000467805 */ /* 0x000fe2000001ff00 */
[----:B------:R-:W-:Y:S01]  /*07a0*/  IMAD.IADD R9, R9, 0x1, R0 ;  /* 0x0000000109097824 */ /* 0x000fe200078e0200 */
[----:B------:R-:W-:Y:S01]  /*07b0*/  CS2R R68, SRZ ;  /* 0x0000000000447805 */ /* 0x000fe2000001ff00 */
[----:B------:R-:W-:Y:S01]  /*07c0*/  IMAD R0, R23, c[0x0][0x180], RZ ;  /* 0x0000600017007a24 */ /* 0x000fe200078e02ff */
[----:B------:R-:W-:Y:S01]  /*07d0*/  CS2R R62, SRZ ;  /* 0x00000000003e7805 */ /* 0x000fe2000001ff00 */
[----:B------:R-:W-:Y:S01]  /*07e0*/  IMAD R7, R11, c[0x0][0x1a8], RZ ;  /* 0x00006a000b077a24 */ /* 0x000fe200078e02ff */
[----:B------:R-:W-:Y:S01]  /*07f0*/  CS2R R60, SRZ ;  /* 0x00000000003c7805 */ /* 0x000fe2000001ff00 */
[----:B------:R-:W-:Y:S01]  /*0800*/  IMAD.IADD R5, R5, 0x1, R6 ;  /* 0x0000000105057824 */ /* 0x000fe200078e0206 */
[----:B------:R-:W-:Y:S01]  /*0810*/  LEA R6, P0, R4, c[0x0][0x1c0], 0x1 ;  /* 0x0000700004067a11 */ /* 0x000fe200078008ff */
[----:B------:R-:W-:Y:S01]  /*0820*/  IMAD R0, R18, c[0x0][0x184], R0 ;  /* 0x0000610012007a24 */ /* 0x000fe200078e0200 */
[----:B------:R-:W-:Y:S01]  /*0830*/  CS2R R66, SRZ ;  /* 0x0000000000427805 */ /* 0x000fe2000001ff00 */
[----:B------:R-:W-:Y:S01]  /*0840*/  IMAD R12, R10, c[0x0][0x1ac], R7 ;  /* 0x00006b000a0c7a24 */ /* 0x000fe200078e0207 */
[----:B------:R-:W-:Y:S01]  /*0850*/  LEA.HI.X R7, R4, c[0x0][0x1c4], R5, 0x1, P0 ;  /* 0x0000710004077a11 */ /* 0x000fe200000f0c05 */
[----:B------:R-:W-:Y:S01]  /*0860*/  IMAD.WIDE.U32 R8, R18, c[0x0][0x180], R8 ;  /* 0x0000600012087a25 */ /* 0x000fe200078e0008 */
[----:B------:R-:W-:Y:S01]  /*0870*/  CS2R R64, SRZ ;  /* 0x0000000000407805 */ /* 0x000fe2000001ff00 */
[----:B------:R-:W-:Y:S01]  /*0880*/  CS2R R58, SRZ ;  /* 0x00000000003a7805 */ /* 0x000fe2000001ff00 */
[----:B------:R-:W-:Y:S01]  /*0890*/  CS2R R56, SRZ ;  /* 0x0000000000387805 */ /* 0x000fe2000001ff00 */
[----:B------:R-:W-:Y:S01]  /*08a0*/  IMAD.WIDE.U32 R10, R10, c[0x0][0x1a8], R2 ;  /* 0x00006a000a0a7a25 */ /* 0x000fe200078e0002 */
[----:B------:R-:W-:Y:S01]  /*08b0*/  CS2R R54, SRZ ;  /* 0x0000000000367805 */ /* 0x000fe2000001ff00 */
[----:B------:R-:W-:Y:S01]  /*08c0*/  CS2R R52, SRZ ;  /* 0x0000000000347805 */ /* 0x000fe2000001ff00 */
[----:B------:R-:W-:Y:S01]  /*08d0*/  CS2R R46, SRZ ;  /* 0x00000000002e7805 */ /* 0x000fe2000001ff00 */
[----:B------:R-:W-:Y:S01]  /*08e0*/  IMAD.MOV.U32 R5, RZ, RZ, c[0x0][0x1d8] ;  /* 0x00007600ff057624 */ /* 0x000fe200078e00ff */
[C---:B------:R-:W-:Y:S01]  /*08f0*/  LEA R2, P0, R10.reuse, c[0x0][0x190], 0x1 ;  /* 0x000064000a027a11 */ /* 0x040fe200078008ff */
[----:B------:R-:W-:Y:S01]  /*0900*/  IMAD.IADD R9, R9, 0x1, R0 ;  /* 0x0000000109097824 */ /* 0x000fe200078e0200 */
[----:B------:R-:W-:Y:S01]  /*0910*/  CS2R R44, SRZ ;  /* 0x00000000002c7805 */ /* 0x000fe2000001ff00 */
[----:B------:R-:W-:Y:S01]  /*0920*/  IMAD.IADD R0, R11, 0x1, R12 ;  /* 0x000000010b007824 */ /* 0x000fe200078e020c */
[----:B------:R-:W-:Y:S01]  /*0930*/  LEA R4, P1, R5, R6, 0x6 ;  /* 0x0000000605047211 */ /* 0x000fe200078230ff */
[----:B------:R-:W-:Y:S01]  /*0940*/  IMAD.WIDE.U32 R12, R13, c[0x0][0x188], R8 ;  /* 0x000062000d0c7a25 */ /* 0x000fe200078e0008 */
[----:B------:R-:W-:Y:S01]  /*0950*/  LEA.HI R8, R19, R24, RZ, 0x6 ;  /* 0x0000001813087211 */ /* 0x000fe200078f30ff */
[----:B------:R-:W-:Y:S01]  /*0960*/  CS2R R50, SRZ ;  /* 0x0000000000327805 */ /* 0x000fe2000001ff00 */
[----:B------:R-:W-:Y:S01]  /*0970*/  LEA.HI.X R3, R10, c[0x0][0x194], R0, 0x1, P0 ;  /* 0x000065000a037a11 */ /* 0x000fe200000f0c00 */
[----:B------:R-:W-:Y:S01]  /*0980*/  IMAD.IADD R0, R22, 0x1, -R26 ;  /* 0x0000000116007824 */ /* 0x000fe200078e0a1a */
[----:B------:R-:W-:Y:S01]  /*0990*/  LEA.HI.X R5, R5, R7, R17, 0x6, P1 ;  /* 0x0000000705057211 */ /* 0x000fe200008f3411 */
[----:B------:R-:W-:Y:S01]  /*09a0*/  IMAD.MOV.U32 R9, RZ, RZ, c[0x0][0x1a8] ;  /* 0x00006a00ff097624 */ /* 0x000fe200078e00ff */
[----:B------:R-:W-:Y:S01]  /*09b0*/  IADD3 R17, R14, 0x40, RZ ;  /* 0x000000400e117810 */ /* 0x000fe20007ffe0ff */
[----:B------:R-:W-:Y:S01]  /*09c0*/  IMAD.MOV.U32 R10, RZ, RZ, c[0x0][0x1ac] ;  /* 0x00006b00ff0a7624 */ /* 0x000fe200078e00ff */
[----:B------:R-:W-:Y:S01]  /*09d0*/  SHF.R.S32.HI R21, RZ, 0x6, R8 ;  /* 0x00000006ff157819 */ /* 0x000fe20000011408 */
[----:B------:R-:W-:Y:S01]  /*09e0*/  CS2R R48, SRZ ;  /* 0x0000000000307805 */ /* 0x000fe2000001ff00 */
[----:B------:R-:W-:Y:S01]  /*09f0*/  ISETP.LT.OR P2, PT, R0, 0x1, P6 ;  /* 0x000000010000780c */ /* 0x000fe20003741670 */
[----:B------:R-:W-:Y:S01]  /*0a00*/  CS2R R42, SRZ ;  /* 0x00000000002a7805 */ /* 0x000fe2000001ff00 */
[----:B------:R-:W-:Y:S01]  /*0a10*/  ISETP.GE.AND P3, PT, R17, c[0x0][0x1cc], PT ;  /* 0x0000730011007a0c */ /* 0x000fe20003f66270 */
[----:B------:R-:W-:Y:S01]  /*0a20*/  IMAD R8, R21, 0x200, R16 ;  /* 0x0000020015087824 */ /* 0x000fe200078e0210 */
[----:B------:R-:W-:Y:S01]  /*0a30*/  IADD3 R11, R14, 0x80, RZ ;  /* 0x000000800e0b7810 */ /* 0x000fe20007ffe0ff */
[----:B------:R-:W-:Y:S01]  /*0a40*/  CS2R R40, SRZ ;  /* 0x0000000000287805 */ /* 0x000fe2000001ff00 */
[----:B------:R-:W-:Y:S01]  /*0a50*/  ISETP.LT.OR P0, PT, R0, 0x1, P3 ;  /* 0x000000010000780c */ /* 0x000fe20001f01670 */
[----:B------:R-:W-:Y:S01]  /*0a60*/  IMAD.SHL.U32 R242, R8, 0x2, RZ ;  /* 0x0000000208f27824 */ /* 0x000fe200078e00ff */
[----:B------:R-:W-:Y:S01]  /*0a70*/  ISETP.GE.AND P5, PT, R11, c[0x0][0x1cc], PT ;  /* 0x000073000b007a0c */ /* 0x000fe20003fa6270 */
[----:B------:R-:W-:Y:S01]  /*0a80*/  CS2R R38, SRZ ;  /* 0x0000000000267805 */ /* 0x000fe2000001ff00 */
[----:B------:R-:W-:Y:S01]  /*0a90*/  LEA R8, P4, R9, R2, 0x6 ;  /* 0x0000000209087211 */ /* 0x000fe200078830ff */
[----:B------:R-:W-:Y:S01]  /*0aa0*/  CS2R R36, SRZ ;  /* 0x0000000000247805 */ /* 0x000fe2000001ff00 */
[----:B------:R-:W-:Y:S01]  /*0ab0*/  IADD3 R16, R14, 0xc0, RZ ;  /* 0x000000c00e107810 */ /* 0x000fe20007ffe0ff */
[----:B------:R2:W-:Y:S01]  /*0ac0*/  LDGSTS.E.BYPASS.LTC128B.128 [R242+0x8080], [R6.64], !P2 ;  /* 0x0808000006f27fae */ /* 0x0005e2000d101d4e */
[----:B------:R-:W-:-:S02]  /*0ad0*/  ISETP.LT.OR P2, PT, R0, 0x1, P5 ;  /* 0x000000010000780c */ /* 0x000fc40002f41670 */
[----:B------:R-:W-:Y:S02]  /*0ae0*/  LEA.HI.X R9, R9, R3, R10, 0x6, P4 ;  /* 0x0000000309097211 */ /* 0x000fe400020f340a */
[----:B------:R-:W-:Y:S01]  /*0af0*/  ISETP.GE.AND P1, PT, R16, c[0x0][0x1cc], PT ;  /* 0x0000730010007a0c */ /* 0x000fe20003f26270 */
[----:B------:R2:W-:Y:S01]  /*0b00*/  LDGSTS.E.BYPASS.LTC128B.128 [R242+0xa080], [R6.64+0x80], !P0 ;  /* 0x0a08008006f27fae */ /* 0x0005e2000c101d4e */
[----:B------:R-:W-:Y:S01]  /*0b10*/  IADD3 R10, R13, UR5, RZ ;  /* 0x000000050d0a7c10 */ /* 0x000fe2000fffe0ff */
[----:B------:R-:W-:Y:S01]  /*0b20*/  ULDC.64 UR4, c[0x0][0x278] ;  /* 0x00009e0000047ab9 */ /* 0x000fe20000000a00 */
[----:B------:R-:W-:Y:S01]  /*0b30*/  LEA R32, P4, R12, c[0x0][0x160], 0x1 ;  /* 0x000058000c207a11 */ /* 0x000fe200078808ff */
[----:B------:R-:W-:Y:S01]  /*0b40*/  UIMAD UR6, UR11, UR4, URZ ;  /* 0x000000040b0672a4 */ /* 0x000fe2000f8e023f */
[----:B------:R-:W-:Y:S01]  /*0b50*/  ISETP.LT.OR P0, PT, R0, 0x1, P1 ;  /* 0x000000010000780c */ /* 0x000fe20000f01670 */
[----:B------:R-:W-:Y:S01]  /*0b60*/  UIMAD.WIDE.U32 UR12, UR10, UR4, URZ ;  /* 0x000000040a0c72a5 */ /* 0x000fe2000f8e003f */
[----:B------:R-:W-:Y:S01]  /*0b70*/  LEA.HI.X R33, R12, c[0x0][0x164], R10, 0x1, P4 ;  /* 0x000059000c217a11 */ /* 0x000fe200020f0c0a */
[----:B------:R2:W-:Y:S01]  /*0b80*/  LDGSTS.E.BYPASS.LTC128B.128 [R242+0xc080], [R6.64+0x100], !P2 ;  /* 0x0c08010006f27fae */ /* 0x0005e2000d101d4e */
[C---:B------:R-:W-:Y:S01]  /*0b90*/  ISETP.LT.OR P4, PT, R0.reuse, 0x21, P6 ;  /* 0x000000210000780c */ /* 0x040fe20003781670 */
[----:B------:R-:W-:Y:S01]  /*0ba0*/  UIMAD UR5, UR10, UR5, UR6 ;  /* 0x000000050a0572a4 */ /* 0x000fe2000f8e0206 */
[C---:B------:R-:W-:Y:S01]  /*0bb0*/  ISETP.LT.OR P3, PT, R0.reuse, 0x21, P3 ;  /* 0x000000210000780c */ /* 0x040fe20001f61670 */
[----:B------:R1:W-:Y:S01]  /*0bc0*/  STL.64 [R1+0x18], R32 ;  /* 0x0000182001007387 */ /* 0x0003e20000100a00 */
[C---:B------:R-:W-:Y:S01]  /*0bd0*/  ISETP.LT.OR P2, PT, R0.reuse, 0x21, P5 ;  /* 0x000000210000780c */ /* 0x040fe20002f41670 */
[----:B------:R-:W-:Y:S01]  /*0be0*/  UIADD3 UR8, UR13, UR5, URZ ;  /* 0x000000050d087290 */ /* 0x000fe2000fffe03f */
[----:B------:R-:W-:Y:S01]  /*0bf0*/  ISETP.LT.OR P1, PT, R0, 0x21, P1 ;  /* 0x000000210000780c */ /* 0x000fe20000f21670 */
[----:B------:R-:W-:Y:S01]  /*0c00*/  ULDC.64 UR6, c[0x0][0x178] ;  /* 0x00005e0000067ab9 */ /* 0x000fe20000000a00 */
[----:B------:R-:W-:Y:S01]  /*0c10*/  ISETP.GE.AND P6, PT, R14, c[0x0][0x19c], PT ;  /* 0x000067000e007a0c */ /* 0x000fe20003fc6270 */
[----:B------:R2:W-:Y:S01]  /*0c20*/  LDGSTS.E.BYPASS.LTC128B.128 [R242+0xe080], [R6.64+0x180], !P0 ;  /* 0x0e08018006f27fae */ /* 0x0005e2000c101d4e */
[----:B------:R-:W-:Y:S01]  /*0c30*/  ISETP.GE.AND P0, PT, R17, c[0x0][0x19c], PT ;  /* 0x0000670011007a0c */ /* 0x000fe20003f06270 */
[----:B------:R-:W-:Y:S01]  /*0c40*/  ULDC.64 UR4, c[0x0][0x218] ;  /* 0x0000860000047ab9 */ /* 0x000fe20000000a00 */
[----:B------:R-:W-:Y:S01]  /*0c50*/  IADD3 R10, -R26, c[0x0][0x168], RZ ;  /* 0x00005a001a0a7a10 */ /* 0x000fe20007ffe1ff */
[----:B------:R3:W-:Y:S01]  /*0c60*/  LDGSTS.E.BYPASS.LTC128B.128 [R242+0x9080], [R4.64], !P4 ;  /* 0x0908000004f27fae */ /* 0x0007e2000e101d4e */
[----:B------:R-:W-:Y:S01]  /*0c70*/  ISETP.LT.OR P4, PT, R0, 0x1, P6 ;  /* 0x000000010000780c */ /* 0x000fe20003781670 */
[----:B------:R-:W-:-:S02]  /*0c80*/  UIMAD UR4, UR11, UR4, URZ ;  /* 0x000000040b0472a4 */ /* 0x000fc4000f8e023f */
[----:B------:R3:W-:Y:S01]  /*0c90*/  LDGSTS.E.BYPASS.LTC128B.128 [R242+0xb080], [R4.64+0x80], !P3 ;  /* 0x0b08008004f27fae */ /* 0x0007e2000d901d4e */
[C---:B------:R-:W-:Y:S01]  /*0ca0*/  ISETP.LT.OR P3, PT, R0.reuse, 0x1, P0 ;  /* 0x000000010000780c */ /* 0x040fe20000761670 */
[----:B------:R-:W-:Y:S01]  /*0cb0*/  USHF.L.U32 UR9, UR6, 0x6, URZ ;  /* 0x0000000606097899 */ /* 0x000fe2000800063f */
[----:B------:R-:W-:Y:S01]  /*0cc0*/  ISETP.LT.OR P0, PT, R0, 0x21, P0 ;  /* 0x000000210000780c */ /* 0x000fe20000701670 */
[----:B------:R3:W-:Y:S01]  /*0cd0*/  LDGSTS.E.BYPASS.LTC128B.128 [R242+0xd080], [R4.64+0x100], !P2 ;  /* 0x0d08010004f27fae */ /* 0x0007e2000d101d4e */
[----:B------:R-:W-:Y:S01]  /*0ce0*/  ISETP.GE.AND P2, PT, R11, c[0x0][0x19c], PT ;  /* 0x000067000b007a0c */ /* 0x000fe20003f46270 */
[----:B------:R-:W-:Y:S02]  /*0cf0*/  UIMAD UR4, UR10, UR5, UR4 ;  /* 0x000000050a0472a4 */ /* 0x000fe4000f8e0204 */
[----:B------:R3:W-:Y:S01]  /*0d00*/  LDGSTS.E.BYPASS.LTC128B.128 [R242+0xf080], [R4.64+0x180], !P1 ;  /* 0x0f08018004f27fae */ /* 0x0007e2000c901d4e */
[----:B------:R-:W-:Y:S01]  /*0d10*/  ISETP.GE.AND P1, PT, R16, c[0x0][0x19c], PT ;  /* 0x0000670010007a0c */ /* 0x000fe20003f26270 */
[----:B------:R-:W-:Y:S01]  /*0d20*/  USHF.L.U64.HI UR7, UR6, UR16, UR7 ;  /* 0x0000001006077299 */ /* 0x000fe20008010207 */
[C---:B------:R-:W-:Y:S01]  /*0d30*/  ISETP.LT.OR P5, PT, R0.reuse, 0x1, P2 ;  /* 0x000000010000780c */ /* 0x040fe200017a1670 */
[----:B------:R4:W-:Y:S01]  /*0d40*/  LDGSTS.E.BYPASS.LTC128B.128 [R242+0x80], [R2.64], !P4 ;  /* 0x0008000002f27fae */ /* 0x0009e2000e101d4e */
[----:B------:R-:W-:-:S03]  /*0d50*/  ISETP.LT.OR P2, PT, R0, 0x21, P2 ;  /* 0x000000210000780c */ /* 0x000fc60001741670 */
[----:B------:R4:W-:Y:S01]  /*0d60*/  LDGSTS.E.BYPASS.LTC128B.128 [R242+0x2080], [R2.64+0x80], !P3 ;  /* 0x0208008002f27fae */ /* 0x0009e2000d901d4e */
[C---:B------:R-:W-:Y:S01]  /*0d70*/  ISETP.LT.OR P3, PT, R0.reuse, 0x1, P1 ;  /* 0x000000010000780c */ /* 0x040fe20000f61670 */
[----:B--2---:R-:W-:Y:S01]  /*0d80*/  IMAD R6, R23, c[0x0][0x270], RZ ;  /* 0x00009c0017067a24 */ /* 0x004fe200078e02ff */
[----:B------:R-:W-:Y:S01]  /*0d90*/  ISETP.LT.OR P1, PT, R0, 0x21, P1 ;  /* 0x000000210000780c */ /* 0x000fe20000f21670 */
[----:B------:R1:W-:Y:S02]  /*0da0*/  STL.64 [R1+0x20], R30 ;  /* 0x0000201e01007387 */ /* 0x0003e40000100a00 */
[----:B------:R-:W-:Y:S02]  /*0db0*/  IMAD R6, R18, c[0x0][0x274], R6 ;  /* 0x00009d0012067a24 */ /* 0x000fe400078e0206 */
[----:B------:R4:W-:Y:S01]  /*0dc0*/  LDGSTS.E.BYPASS.LTC128B.128 [R242+0x4080], [R2.64+0x100], !P5 ;  /* 0x0408010002f27fae */ /* 0x0009e2000e901d4e */
[----:B------:R-:W-:-:S05]  /*0dd0*/  ISETP.GE.AND P5, PT, R14, c[0x0][0x16c], PT ;  /* 0x00005b000e007a0c */ /* 0x000fca0003fa6270 */
[----:B------:R4:W-:Y:S01]  /*0de0*/  LDGSTS.E.BYPASS.LTC128B.128 [R242+0x6080], [R2.64+0x180], !P3 ;  /* 0x0608018002f27fae */ /* 0x0009e2000d901d4e */
[----:B------:R-:W-:Y:S01]  /*0df0*/  ISETP.GE.AND P3, PT, R17, c[0x0][0x16c], PT ;  /* 0x00005b0011007a0c */ /* 0x000fe20003f66270 */
[----:B---3--:R-:W-:-:S05]  /*0e00*/  IMAD.WIDE.U32 R4, R18, c[0x0][0x270], R30 ;  /* 0x00009c0012047a25 */ /* 0x008fca00078e001e */
[----:B------:R-:W-:Y:S01]  /*0e10*/  IADD3 R7, P4, R4, UR12, RZ ;  /* 0x0000000c04077c10 */ /* 0x000fe2000ff9e0ff */
[----:B------:R-:W-:-:S03]  /*0e20*/  IMAD R4, R27, c[0x0][0x208], RZ ;  /* 0x000082001b047a24 */ /* 0x000fc600078e02ff */
[----:B------:R-:W-:Y:S02]  /*0e30*/  IADD3.X R6, R5, UR8, R6, P4, !PT ;  /* 0x0000000805067c10 */ /* 0x000fe4000a7fe406 */
[----:B------:R-:W-:Y:S01]  /*0e40*/  ISETP.LT.OR P4, PT, R0, 0x21, P6 ;  /* 0x000000210000780c */ /* 0x000fe20003781670 */
[C---:B------:R-:W-:Y:S02]  /*0e50*/  IMAD R0, R26.reuse, c[0x0][0x20c], R4 ;  /* 0x000083001a007a24 */ /* 0x040fe400078e0204 */
[----:B------:R-:W-:-:S04]  /*0e60*/  IMAD.WIDE.U32 R4, R26, c[0x0][0x208], R14 ;  /* 0x000082001a047a25 */ /* 0x000fc800078e000e */
[----:B----4-:R-:W-:-:S06]  /*0e70*/  IMAD.IADD R3, R5, 0x1, R0 ;  /* 0x0000000105037824 */ /* 0x010fcc00078e0200 */
[----:B------:R2:W-:Y:S01]  /*0e80*/  LDGSTS.E.BYPASS.LTC128B.128 [R242+0x1080], [R8.64], !P4 ;  /* 0x0108000008f27fae */ /* 0x0005e2000e101d4e */
[C---:B------:R-:W-:Y:S01]  /*0e90*/  ISETP.LT.OR P4, PT, R10.reuse, 0x1, P5 ;  /* 0x000000010a00780c */ /* 0x040fe20002f81670 */
[----:B------:R-:W-:Y:S02]  /*0ea0*/  IMAD.MOV.U32 R2, RZ, RZ, R4 ;  /* 0x000000ffff027224 */ /* 0x000fe400078e0004 */
[----:B------:R2:W-:Y:S01]  /*0eb0*/  LDGSTS.E.BYPASS.LTC128B.128 [R242+0x3080], [R8.64+0x80], !P0 ;  /* 0x0308008008f27fae */ /* 0x0005e2000c101d4e */
[C---:B------:R-:W-:Y:S01]  /*0ec0*/  ISETP.LT.OR P0, PT, R10.reuse, 0x1, P3 ;  /* 0x000000010a00780c */ /* 0x040fe20001f01670 */
[----:B------:R-:W-:Y:S01]  /*0ed0*/  IMAD R0, R23, c[0x0][0x210], RZ ;  /* 0x0000840017007a24 */ /* 0x000fe200078e02ff */
[----:B------:R-:W-:Y:S01]  /*0ee0*/  ISETP.LT.OR P3, PT, R10, 0x21, P3 ;  /* 0x000000210a00780c */ /* 0x000fe20001f61670 */
[----:B------:R2:W-:Y:S01]  /*0ef0*/  LDGSTS.E.BYPASS.LTC128B.128 [R242+0x5080], [R8.64+0x100], !P2 ;  /* 0x0508010008f27fae */ /* 0x0005e2000d101d4e */
[----:B------:R-:W-:Y:S01]  /*0f00*/  ISETP.GE.AND P2, PT, R11, c[0x0][0x16c], PT ;  /* 0x00005b000b007a0c */ /* 0x000fe20003f46270 */
[----:B------:R-:W-:-:S02]  /*0f10*/  IMAD R0, R18, c[0x0][0x214], R0 ;  /* 0x0000850012007a24 */ /* 0x000fc400078e0200 */
[----:B------:R2:W-:Y:S01]  /*0f20*/  LDGSTS.E.BYPASS.LTC128B.128 [R242+0x7080], [R8.64+0x180], !P1 ;  /* 0x0708018008f27fae */ /* 0x0005e2000c901d4e */
[----:B------:R-:W-:Y:S01]  /*0f30*/  ISETP.GE.AND P1, PT, R16, c[0x0][0x16c], PT ;  /* 0x00005b0010007a0c */ /* 0x000fe20003f26270 */
[----:B------:R-:W-:Y:S02]  /*0f40*/  IMAD.WIDE.U32 R2, R18, c[0x0][0x210], R2 ;  /* 0x0000840012027a25 */ /* 0x000fe400078e0002 */
[----:B------:R-:W0:Y:S01]  /*0f50*/  LDGDEPBAR ;  /* 0x00000000000079af */ /* 0x000e220000000000 */
[C---:B------:R-:W-:Y:S01]  /*0f60*/  ISETP.LT.OR P6, PT, R10.reuse, 0x1, P1 ;  /* 0x000000010a00780c */ /* 0x040fe20000fc1670 */
[----:B------:R-:W-:Y:S01]  /*0f70*/  IMAD.IADD R3, R3, 0x1, R0 ;  /* 0x0000000103037824 */ /* 0x000fe200078e0200 */
[C---:B------:R-:W-:Y:S01]  /*0f80*/  ISETP.LT.OR P1, PT, R10.reuse, 0x21, P1 ;  /* 0x000000210a00780c */ /* 0x040fe20000f21670 */
[----:B------:R1:W-:Y:S01]  /*0f90*/  LDGSTS.E.BYPASS.LTC128B.128 [R242+0x10080], [R32.64], !P4 ;  /* 0x1008000020f27fae */ /* 0x0003e2000e101d4e */
[C---:B------:R-:W-:Y:S01]  /*0fa0*/  ISETP.LT.OR P4, PT, R10.reuse, 0x1, P2 ;  /* 0x000000010a00780c */ /* 0x040fe20001781670 */
[----:B------:R-:W-:Y:S01]  /*0fb0*/  IMAD.U32 R4, RZ, RZ, UR10 ;  /* 0x0000000aff047e24 */ /* 0x000fe2000f8e00ff */
[----:B------:R-:W-:Y:S01]  /*0fc0*/  ISETP.LT.OR P2, PT, R10, 0x21, P2 ;  /* 0x000000210a00780c */ /* 0x000fe20001741670 */
[----:B------:R1:W-:Y:S02]  /*0fd0*/  LDGSTS.E.BYPASS.LTC128B.128 [R242+0x12080], [R32.64+0x80], !P0 ;  /* 0x1208008020f27fae */ /* 0x0003e4000c101d4e */
[----:B------:R-:W-:-:S05]  /*0fe0*/  IMAD.WIDE.U32 R4, R4, c[0x0][0x218], R2 ;  /* 0x0000860004047a25 */ /* 0x000fca00078e0002 */
[----:B------:R-:W-:Y:S01]  /*0ff0*/  IADD3 R0, R5, UR4, RZ ;  /* 0x0000000405007c10 */ /* 0x000fe2000fffe0ff */
[----:B------:R-:W-:Y:S02]  /*1000*/  ULDC.64 UR4, c[0x0][0x290] ;  /* 0x0000a40000047ab9 */ /* 0x000fe40000000a00 */
[----:B------:R1:W-:Y:S01]  /*1010*/  LDGSTS.E.BYPASS.LTC128B.128 [R242+0x14080], [R32.64+0x100], !P4 ;  /* 0x1408010020f27fae */ /* 0x0003e2000e101d4e */
[----:B------:R-:W-:Y:S01]  /*1020*/  ISETP.LT.OR P4, PT, R10, 0x21, P5 ;  /* 0x000000210a00780c */ /* 0x000fe20002f81670 */
[----:B------:R-:W-:Y:S01]  /*1030*/  UIMAD.WIDE.U32 UR18, UR10, UR4, URZ ;  /* 0x000000040a1272a5 */ /* 0x000fe2000f8e003f */
[----:B------:R-:W-:Y:S01]  /*1040*/  IADD3 R2, P5, R32, UR9, RZ ;  /* 0x0000000920027c10 */ /* 0x000fe2000ffbe0ff */
[----:B------:R1:W-:Y:S01]  /*1050*/  LDGSTS.E.BYPASS.LTC128B.128 [R242+0x16080], [R32.64+0x180], !P6 ;  /* 0x1608018020f27fae */ /* 0x0003e2000f101d4e */
[----:B--2---:R-:W-:Y:S01]  /*1060*/  LEA R8, P0, R7, c[0x0][0x258], 0x2 ;  /* 0x0000960007087a11 */ /* 0x004fe200078010ff */
[----:B------:R-:W-:Y:S01]  /*1070*/  UIMAD UR4, UR11, UR4, URZ ;  /* 0x000000040b0472a4 */ /* 0x000fe2000f8e023f */
[----:B------:R-:W-:-:S02]  /*1080*/  IADD3.X R3, R33, UR7, RZ, P5, !PT ;  /* 0x0000000721037c10 */ /* 0x000fc4000affe4ff */
[----:B------:R-:W-:Y:S01]  /*1090*/  LEA.HI.X R9, R7, c[0x0][0x25c], R6, 0x2, P0 ;  /* 0x0000970007097a11 */ /* 0x000fe200000f1406 */
[----:B------:R-:W-:Y:S01]  /*10a0*/  IMAD.U32 R6, RZ, RZ, UR9 ;  /* 0x00000009ff067e24 */ /* 0x000fe2000f8e00ff */
[----:B------:R-:W-:Y:S01]  /*10b0*/  LEA R28, P0, R4, c[0x0][0x1f0], 0x1 ;  /* 0x00007c00041c7a11 */ /* 0x000fe200078008ff */
[----:B------:R-:W-:Y:S02]  /*10c0*/  UIMAD UR4, UR10, UR5, UR4 ;  /* 0x000000050a0472a4 */ /* 0x000fe4000f8e0204 */
[----:B------:R2:W-:Y:S01]  /*10d0*/  LDGSTS.E.BYPASS.LTC128B.128 [R242+0x11080], [R2.64], !P4 ;  /* 0x1108000002f27fae */ /* 0x0005e2000e101d4e */
[----:B------:R-:W-:Y:S01]  /*10e0*/  IADD3 R6, P6, P5, R6, 0x180, R32 ;  /* 0x0000018006067810 */ /* 0x000fe20007dde020 */
[----:B------:R-:W-:Y:S01]  /*10f0*/  UIADD3 UR6, UR19, UR4, URZ ;  /* 0x0000000413067290 */ /* 0x000fe2000fffe03f */
[----:B------:R-:W-:Y:S01]  /*1100*/  LEA.HI.X R29, R4, c[0x0][0x1f4], R0, 0x1, P0 ;  /* 0x00007d00041d7a11 */ /* 0x000fe200000f0c00 */
[----:B------:R2:W-:Y:S01]  /*1110*/  LDGSTS.E.BYPASS.LTC128B.128 [R242+0x13080], [R2.64+0x80], !P3 ;  /* 0x1308008002f27fae */ /* 0x0005e2000d901d4e */
[----:B------:R-:W-:Y:S01]  /*1120*/  ISETP.GT.AND P0, PT, R24, 0xf, PT ;  /* 0x0000000f1800780c */ /* 0x000fe20003f04270 */
[----:B------:R-:W-:Y:S01]  /*1130*/  ULDC.64 UR4, c[0x0][0x208] ;  /* 0x0000820000047ab9 */ /* 0x000fe20000000a00 */
[----:B------:R-:W-:Y:S01]  /*1140*/  IADD3.X R7, RZ, UR7, R33, P6, P5 ;  /* 0x00000007ff077c10 */ /* 0x000fe2000b7ea421 */
[----:B------:R2:W-:Y:S01]  /*1150*/  LDGSTS.E.BYPASS.LTC128B.128 [R242+0x15080], [R2.64+0x100], !P2 ;  /* 0x1508010002f27fae */ /* 0x0005e2000d101d4e */
[----:B------:R-:W-:Y:S01]  /*1160*/  ISETP.GE.AND P6, PT, R14, c[0x0][0x1fc], PT ;  /* 0x00007f000e007a0c */ /* 0x000fe20003fc6270 */
[----:B------:R-:W-:Y:S01]  /*1170*/  USHF.L.U32 UR17, UR4, 0x6, URZ ;  /* 0x0000000604117899 */ /* 0x000fe2000800063f */
[----:B------:R-:W-:Y:S01]  /*1180*/  ISETP.GE.AND P5, PT, R17, c[0x0][0x1fc], PT ;  /* 0x00007f0011007a0c */ /* 0x000fe20003fa6270 */
[----:B------:R3:W-:Y:S01]  /*1190*/  LDGSTS.E.BYPASS.LTC128B.128 [R242+0x17080], [R6.64], !P1 ;  /* 0x1708000006f27fae */ /* 0x0007e2000c901d4e */
[C---:B------:R-:W-:Y:S01]  /*11a0*/  ISETP.LT.OR P3, PT, R10.reuse, 0x1, P6 ;  /* 0x000000010a00780c */ /* 0x040fe20003761670 */
[----:B------:R-:W-:Y:S01]  /*11b0*/  USHF.L.U64.HI UR16, UR4, UR16, UR5 ;  /* 0x0000001004107299 */ /* 0x000fe20008010205 */
[----:B------:R-:W-:Y:S01]  /*11c0*/  ISETP.LT.OR P2, PT, R10, 0x1, P5 ;  /* 0x000000010a00780c */ /* 0x000fe20002f41670 */
[----:B------:R-:W-:Y:S01]  /*11d0*/  IMAD.U32 R4, RZ, RZ, UR17 ;  /* 0x00000011ff047e24 */ /* 0x000fe2000f8e00ff */
[----:B------:R-:W-:Y:S01]  /*11e0*/  ISETP.GE.AND P4, PT, R11, c[0x0][0x1fc], PT ;  /* 0x00007f000b007a0c */ /* 0x000fe20003f86270 */
[----:B------:R-:W-:Y:S01]  /*11f0*/  @!P0 IMAD.SHL.U32 R0, R24, 0x10, RZ ;  /* 0x0000001018008824 */ /* 0x000fe200078e00ff */
[C---:B------:R-:W-:Y:S01]  /*1200*/  ISETP.LT.OR P6, PT, R10.reuse, 0x21, P6 ;  /* 0x000000210a00780c */ /* 0x040fe200037c1670 */
[----:B------:R1:W-:Y:S01]  /*1210*/  STL.64 [R1+0x10], R28 ;  /* 0x0000101c01007387 */ /* 0x0003e20000100a00 */
[----:B------:R-:W-:-:S02]  /*1220*/  ISETP.LT.OR P1, PT, R10, 0x1, P4 ;  /* 0x000000010a00780c */ /* 0x000fc40002721670 */
[C---:B------:R-:W-:Y:S01]  /*1230*/  ISETP.LT.OR P5, PT, R10.reuse, 0x21, P5 ;  /* 0x000000210a00780c */ /* 0x040fe20002fa1670 */
[----:B------:R4:W-:Y:S01]  /*1240*/  @!P0 LDGSTS.E.BYPASS.LTC128B.128 [R0+0x20080], [R8.64] ;  /* 0x2008000008008fae */ /* 0x0009e2000b901d4e */
[----:B------:R-:W-:-:S03]  /*1250*/  ISETP.LT.OR P4, PT, R10, 0x21, P4 ;  /* 0x000000210a00780c */ /* 0x000fc60002781670 */
[----:B------:R-:W0:Y:S04]  /*1260*/  LDGDEPBAR ;  /* 0x00000000000079af */ /* 0x000e280000000000 */
[----:B------:R1:W-:Y:S01]  /*1270*/  LDGSTS.E.BYPASS.LTC128B.128 [R242+0x18080], [R28.64], !P3 ;  /* 0x180800001cf27fae */ /* 0x0003e2000d901d4e */
[----:B------:R-:W-:Y:S01]  /*1280*/  ISETP.GE.AND P3, PT, R16, c[0x0][0x1fc], PT ;  /* 0x00007f0010007a0c */ /* 0x000fe20003f66270 */
[----:B--2---:R-:W-:Y:S02]  /*1290*/  IMAD.WIDE.U32 R2, R18, c[0x0][0x288], R30 ;  /* 0x0000a20012027a25 */ /* 0x004fe400078e001e */
[----:B------:R1:W-:Y:S01]  /*12a0*/  LDGSTS.E.BYPASS.LTC128B.128 [R242+0x1a080], [R28.64+0x80], !P2 ;  /* 0x1a0800801cf27fae */ /* 0x0003e2000d101d4e */
[C---:B------:R-:W-:Y:S02]  /*12b0*/  ISETP.LT.OR P2, PT, R10.reuse, 0x1, P3 ;  /* 0x000000010a00780c */ /* 0x040fe40001f41670 */
[----:B------:R-:W-:Y:S01]  /*12c0*/  ISETP.LT.OR P3, PT, R10, 0x21, P3 ;  /* 0x000000210a00780c */ /* 0x000fe20001f61670 */
[----:B------:R1:W-:Y:S01]  /*12d0*/  LDGSTS.E.BYPASS.LTC128B.128 [R242+0x1c080], [R28.64+0x100], !P1 ;  /* 0x1c0801001cf27fae */ /* 0x0003e2000c901d4e */
[----:B------:R-:W-:-:S09]  /*12e0*/  IADD3 R5, P1, R2, UR18, RZ ;  /* 0x0000001202057c10 */ /* 0x000fd2000ff3e0ff */
[----:B------:R1:W-:Y:S01]  /*12f0*/  LDGSTS.E.BYPASS.LTC128B.128 [R242+0x1e080], [R28.64+0x180], !P2 ;  /* 0x1e0801801cf27fae */ /* 0x0003e2000d101d4e */
[----:B----4-:R-:W-:Y:S01]  /*1300*/  IMAD R0, R23, c[0x0][0x288], RZ ;  /* 0x0000a20017007a24 */ /* 0x010fe200078e02ff */
[----:B---3--:R-:W-:-:S03]  /*1310*/  LEA R6, P2, R5, c[0x0][0x280], 0x2 ;  /* 0x0000a00005067a11 */ /* 0x008fc600078410ff */
[----:B------:R-:W-:-:S05]  /*1320*/  IMAD R0, R18, c[0x0][0x28c], R0 ;  /* 0x0000a30012007a24 */ /* 0x000fca00078e0200 */
[----:B------:R-:W-:Y:S02]  /*1330*/  IADD3.X R0, R3, UR6, R0, P1, !PT ;  /* 0x0000000603007c10 */ /* 0x000fe40008ffe400 */
[----:B------:R-:W-:Y:S02]  /*1340*/  IADD3 R2, P1, R28, UR17, RZ ;  /* 0x000000111c027c10 */ /* 0x000fe4000ff3e0ff */
[----:B------:R-:W-:Y:S01]  /*1350*/  LEA.HI.X R7, R5, c[0x0][0x284], R0, 0x2, P2 ;  /* 0x0000a10005077a11 */ /* 0x000fe200010f1400 */
[----:B------:R-:W-:Y:S01]  /*1360*/  @!P0 IMAD.SHL.U32 R0, R24, 0x10, RZ ;  /* 0x0000001018008824 */ /* 0x000fe200078e00ff */
[----:B------:R-:W-:Y:S02]  /*1370*/  IADD3.X R3, R29, UR16, RZ, P1, !PT ;  /* 0x000000101d037c10 */ /* 0x000fe40008ffe4ff */
[----:B------:R-:W-:-:S03]  /*1380*/  IADD3 R4, P2, P1, R4, 0x180, R28 ;  /* 0x0000018004047810 */ /* 0x000fc6000795e01c */
[----:B------:R1:W-:Y:S01]  /*1390*/  LDGSTS.E.BYPASS.LTC128B.128 [R242+0x19080], [R2.64], !P6 ;  /* 0x1908000002f27fae */ /* 0x0003e2000f101d4e */
[----:B------:R-:W-:Y:S02]  /*13a0*/  IADD3.X R5, RZ, UR16, R29, P2, P1 ;  /* 0x00000010ff057c10 */ /* 0x000fe400097e241d */
[----:B------:R-:W-:Y:S01]  /*13b0*/  PLOP3.LUT P1, PT, PT, PT, UP0, 0x80, 0x0 ;  /* 0x000000000000781c */ /* 0x000fe20003f2f008 */
[----:B------:R1:W-:Y:S04]  /*13c0*/  LDGSTS.E.BYPASS.LTC128B.128 [R242+0x1b080], [R2.64+0x80], !P5 ;  /* 0x1b08008002f27fae */ /* 0x0003e8000e901d4e */
[----:B------:R1:W-:Y:S04]  /*13d0*/  LDGSTS.E.BYPASS.LTC128B.128 [R242+0x1d080], [R2.64+0x100], !P4 ;  /* 0x1d08010002f27fae */ /* 0x0003e8000e101d4e */
[----:B------:R1:W-:Y:S04]  /*13e0*/  LDGSTS.E.BYPASS.LTC128B.128 [R242+0x1f080], [R4.64], !P3 ;  /* 0x1f08000004f27fae */ /* 0x0003e8000d901d4e */
[----:B------:R1:W-:Y:S04]  /*13f0*/  @!P0 LDGSTS.E.BYPASS.LTC128B.128 [R0+0x20180], [R6.64] ;  /* 0x2018000006008fae */ /* 0x0003e8000b901d4e */
[----:B------:R-:W0:Y:S01]  /*1400*/  LDGDEPBAR ;  /* 0x00000000000079af */ /* 0x000e220000000000 */
[----:B------:R-:W-:Y:S05]  /*1410*/  @!P1 BRA `(.L_x_595) ;  /* 0x000043c000009947 */ /* 0x000fea0003800000 */
[----:B------:R-:W-:Y:S01]  /*1420*/  ISETP.GE.AND P4, PT, R17, c[0x0][0x1fc], PT ;  /* 0x00007f0011007a0c */ /* 0x000fe20003f86270 */
[----:B-1----:R-:W-:Y:S01]  /*1430*/  IMAD R2, R23, c[0x0][0x238], RZ ;  /* 0x00008e0017027a24 */ /* 0x002fe200078e02ff */
[----:B------:R-:W-:Y:S01]  /*1440*/  ISETP.GE.AND P3, PT, R17, c[0x0][0x16c], PT ;  /* 0x00005b0011007a0c */ /* 0x000fe20003f66270 */
[----:B------:R-:W-:Y:S01]  /*1450*/  ULDC.64 UR4, c[0x0][0x240] ;  /* 0x0000900000047ab9 */ /* 0x000fe20000000a00 */
[----:B------:R-:W-:Y:S01]  /*1460*/  SEL R0, RZ, 0xffffffff, P4 ;  /* 0xffffffffff007807 */ /* 0x000fe20002000000 */
[----:B------:R-:W-:Y:S01]  /*1470*/  UIMAD UR4, UR11, UR4, URZ ;  /* 0x000000040b0472a4 */ /* 0x000fe2000f8e023f */
[----:B------:R-:W-:Y:S01]  /*1480*/  SEL R3, RZ, 0xffffffff, P3 ;  /* 0xffffffffff037807 */ /* 0x000fe20001800000 */
[----:B------:R-:W-:Y:S01]  /*1490*/  UIADD3 UR20, UR20, 0x3f, URZ ;  /* 0x0000003f14147890 */ /* 0x000fe2000fffe03f */
[----:B------:R-:W-:Y:S01]  /*14a0*/  ISETP.GE.AND P6, PT, R14, c[0x0][0x16c], PT ;  /* 0x00005b000e007a0c */ /* 0x000fe20003fc6270 */
[----:B------:R-:W-:Y:S01]  /*14b0*/  UIMAD UR5, UR10, UR5, UR4 ;  /* 0x000000050a0572a4 */ /* 0x000fe2000f8e0204 */
[C---:B------:R-:W-:Y:S01]  /*14c0*/  ISETP.GE.AND P4, PT, R16.reuse, c[0x0][0x16c], PT ;  /* 0x00005b0010007a0c */ /* 0x040fe20003f86270 */
[----:B------:R-:W-:Y:S01]  /*14d0*/  USHF.R.S32.HI UR4, URZ, 0x1f, UR20 ;  /* 0x0000001f3f047899 */ /* 0x000fe20008011414 */
[----:B------:R-:W-:Y:S01]  /*14e0*/  ISETP.GE.AND P3, PT, R16, c[0x0][0x1fc], PT ;  /* 0x00007f0010007a0c */ /* 0x000fe20003f66270 */
[----:B------:R-:W-:Y:S01]  /*14f0*/  IMAD R16, R18, c[0x0][0x23c], R2 ;  /* 0x00008f0012107a24 */ /* 0x000fe200078e0202 */
[----:B------:R-:W-:Y:S01]  /*1500*/  ISETP.GE.AND P1, PT, R14, c[0x0][0x1fc], PT ;  /* 0x00007f000e007a0c */ /* 0x000fe20003f26270 */
[----:B------:R-:W-:Y:S01]  /*1510*/  IMAD.SHL.U32 R2, R0, 0x2, RZ ;  /* 0x0000000200027824 */ /* 0x000fe200078e00ff */
[----:B------:R-:W-:Y:S01]  /*1520*/  SEL R5, RZ, 0x1, P6 ;  /* 0x00000001ff057807 */ /* 0x000fe20003000000 */
[----:B------:R-:W-:Y:S01]  /*1530*/  IMAD.SHL.U32 R0, R3, 0x2, RZ ;  /* 0x0000000203007824 */ /* 0x000fe200078e00ff */
[----:B------:R-:W-:Y:S01]  /*1540*/  LEA.HI R9, R19, R24, RZ, 0x5 ;  /* 0x0000001813097211 */ /* 0x000fe200078f28ff */
[----:B------:R-:W-:Y:S01]  /*1550*/  ULEA.HI UR20, UR4, UR20, URZ, 0x6 ;  /* 0x0000001404147291 */ /* 0x000fe2000f8f303f */
[--C-:B------:R-:W-:Y:S01]  /*1560*/  SHF.R.S32.HI R25, RZ, 0x1f, R24.reuse ;  /* 0x0000001fff197819 */ /* 0x100fe20000011418 */
[----:B------:R-:W-:Y:S01]  /*1570*/  CS2R R162, SRZ ;  /* 0x0000000000a27805 */ /* 0x000fe2000001ff00 */
[----:B------:R-:W-:Y:S01]  /*1580*/  SEL R4, RZ, 0x1, P1 ;  /* 0x00000001ff047807 */ /* 0x000fe20000800000 */
[----:B------:R-:W-:Y:S01]  /*1590*/  CS2R R160, SRZ ;  /* 0x0000000000a07805 */ /* 0x000fe2000001ff00 */
[----:B------:R-:W-:Y:S01]  /*15a0*/  LOP3.LUT R17, R0, 0x2, R5, 0xe2, !PT ;  /* 0x0000000200117812 */ /* 0x000fe200078ee205 */
[----:B------:R-:W-:Y:S01]  /*15b0*/  IMAD.WIDE.U32 R12, R18, c[0x0][0x238], R24 ;  /* 0x00008e00120c7a25 */ /* 0x000fe200078e0018 */
[--C-:B------:R-:W-:Y:S01]  /*15c0*/  SHF.R.S32.HI R3, RZ, 0x1f, R9.reuse ;  /* 0x0000001fff037819 */ /* 0x100fe20000011409 */
[----:B------:R1:W-:Y:S01]  /*15d0*/  STL [R1+0x4], R25 ;  /* 0x0000041901007387 */ /* 0x0003e20000100800 */
[----:B------:R-:W-:Y:S01]  /*15e0*/  SHF.R.S32.HI R0, RZ, 0x5, R9 ;  /* 0x00000005ff007819 */ /* 0x000fe20000011409 */
[----:B------:R-:W-:Y:S01]  /*15f0*/  CS2R R158, SRZ ;  /* 0x00000000009e7805 */ /* 0x000fe2000001ff00 */
[----:B------:R-:W-:Y:S01]  /*1600*/  LOP3.LUT R18, R2, 0x2, R4, 0xe2, !PT ;  /* 0x0000000202127812 */ /* 0x000fe200078ee204 */
[----:B------:R-:W-:Y:S01]  /*1610*/  CS2R R156, SRZ ;  /* 0x00000000009c7805 */ /* 0x000fe2000001ff00 */
[----:B------:R-:W-:Y:S01]  /*1620*/  LEA.HI R4, R3, R0, RZ, 0x2 ;  /* 0x0000000003047211 */ /* 0x000fe200078f10ff */
[----:B------:R-:W-:Y:S01]  /*1630*/  CS2R R154, SRZ ;  /* 0x00000000009a7805 */ /* 0x000fe2000001ff00 */
[----:B------:R-:W-:Y:S01]  /*1640*/  LEA.HI R8, R19, R24, RZ, 0x4 ;  /* 0x0000001813087211 */ /* 0x000fe200078f20ff */
[----:B------:R-:W-:Y:S01]  /*1650*/  CS2R R152, SRZ ;  /* 0x0000000000987805 */ /* 0x000fe2000001ff00 */
[----:B------:R-:W-:Y:S01]  /*1660*/  LEA.HI R3, R9, R0, RZ, 0x1 ;  /* 0x0000000009037211 */ /* 0x000fe200078f08ff */
[----:B------:R-:W-:Y:S01]  /*1670*/  CS2R R150, SRZ ;  /* 0x0000000000967805 */ /* 0x000fe2000001ff00 */
[-C--:B------:R-:W-:Y:S01]  /*1680*/  LEA.HI R2, R19, R24.reuse, RZ, 0x7 ;  /* 0x0000001813027211 */ /* 0x080fe200078f38ff */
[----:B------:R-:W-:Y:S01]  /*1690*/  CS2R R148, SRZ ;  /* 0x0000000000947805 */ /* 0x000fe2000001ff00 */
[----:B------:R-:W-:Y:S01]  /*16a0*/  SHF.R.S32.HI R6, RZ, 0x4, R8 ;  /* 0x00000004ff067819 */ /* 0x000fe20000011408 */
[----:B------:R-:W-:Y:S01]  /*16b0*/  CS2R R146, SRZ ;  /* 0x0000000000927805 */ /* 0x000fe2000001ff00 */
[----:B------:R-:W-:Y:S01]  /*16c0*/  LOP3.LUT R7, R4, 0xfffffffc, RZ, 0xc0, !PT ;  /* 0xfffffffc04077812 */ /* 0x000fe200078ec0ff */
[----:B------:R-:W-:Y:S01]  /*16d0*/  CS2R R144, SRZ ;  /* 0x0000000000907805 */ /* 0x000fe2000001ff00 */
[----:B------:R-:W-:Y:S01]  /*16e0*/  LOP3.LUT R3, R3, 0xfffffffe, RZ, 0xc0, !PT ;  /* 0xfffffffe03037812 */ /* 0x000fe200078ec0ff */
[----:B------:R-:W-:Y:S01]  /*16f0*/  CS2R R142, SRZ ;  /* 0x00000000008e7805 */ /* 0x000fe2000001ff00 */
[C---:B------:R-:W-:Y:S01]  /*1700*/  ISETP.GE.AND P5, PT, R11.reuse, c[0x0][0x16c], PT ;  /* 0x00005b000b007a0c */ /* 0x040fe20003fa6270 */
[----:B------:R-:W-:Y:S01]  /*1710*/  CS2R R140, SRZ ;  /* 0x00000000008c7805 */ /* 0x000fe2000001ff00 */
[----:B------:R-:W-:Y:S01]  /*1720*/  ISETP.GE.AND P2, PT, R11, c[0x0][0x1fc], PT ;  /* 0x00007f000b007a0c */ /* 0x000fe20003f46270 */
[C---:B------:R-:W-:Y:S01]  /*1730*/  IMAD.IADD R236, R0.reuse, 0x1, -R3 ;  /* 0x0000000100ec7824 */ /* 0x040fe200078e0a03 */
[----:B------:R-:W-:Y:S01]  /*1740*/  SHF.R.S32.HI R11, RZ, 0x7, R2 ;  /* 0x00000007ff0b7819 */ /* 0x000fe20000011402 */
[----:B------:R-:W-:Y:S01]  /*1750*/  IMAD.IADD R3, R13, 0x1, R16 ;  /* 0x000000010d037824 */ /* 0x000fe200078e0210 */
[----:B------:R-:W-:Y:S01]  /*1760*/  LEA.HI R15, R19, R24, RZ, 0x2 ;  /* 0x00000018130f7211 */ /* 0x000fe200078f10ff */
[----:B------:R-:W-:Y:S01]  /*1770*/  IMAD.IADD R19, R0, 0x1, -R7 ;  /* 0x0000000100137824 */ /* 0x000fe200078e0a07 */
[----:B------:R-:W-:Y:S01]  /*1780*/  LEA.HI R5, R8, R6, RZ, 0x1 ;  /* 0x0000000608057211 */ /* 0x000fe200078f08ff */
[----:B------:R-:W-:Y:S01]  /*1790*/  IMAD.MOV.U32 R16, RZ, RZ, 0x20 ;  /* 0x00000020ff107424 */ /* 0x000fe200078e00ff */
[----:B------:R-:W-:Y:S01]  /*17a0*/  LEA.HI R0, R2, R11, RZ, 0x1 ;  /* 0x0000000b02007211 */ /* 0x000fe200078f08ff */
[----:B------:R-:W-:Y:S01]  /*17b0*/  CS2R R138, SRZ ;  /* 0x00000000008a7805 */ /* 0x000fe2000001ff00 */
[----:B------:R-:W-:Y:S01]  /*17c0*/  LOP3.LUT R5, R5, 0xfffffffe, RZ, 0xc0, !PT ;  /* 0xfffffffe05057812 */ /* 0x000fe200078ec0ff */
[----:B------:R-:W-:Y:S01]  /*17d0*/  CS2R R136, SRZ ;  /* 0x0000000000887805 */ /* 0x000fe2000001ff00 */
[--C-:B------:R-:W-:Y:S01]  /*17e0*/  SHF.R.S32.HI R10, RZ, 0x2, R15.reuse ;  /* 0x00000002ff0a7819 */ /* 0x100fe2000001140f */
[----:B------:R-:W-:Y:S01]  /*17f0*/  CS2R R134, SRZ ;  /* 0x0000000000867805 */ /* 0x000fe2000001ff00 */
[----:B------:R-:W-:Y:S01]  /*1800*/  SHF.R.S32.HI R4, RZ, 0x1f, R15 ;  /* 0x0000001fff047819 */ /* 0x000fe2000001140f */
[----:B------:R-:W-:Y:S01]  /*1810*/  IMAD.IADD R14, R6, 0x1, -R5 ;  /* 0x00000001060e7824 */ /* 0x000fe200078e0a05 */
[----:B------:R-:W-:Y:S01]  /*1820*/  LOP3.LUT R0, R0, 0xfffffffe, RZ, 0xc0, !PT ;  /* 0xfffffffe00007812 */ /* 0x000fe200078ec0ff */
[----:B------:R-:W-:Y:S01]  /*1830*/  IMAD.U32 R6, RZ, RZ, UR10 ;  /* 0x0000000aff067e24 */ /* 0x000fe2000f8e00ff */
[----:B------:R-:W-:Y:S01]  /*1840*/  LEA.HI R2, R4, R10, RZ, 0x3 ;  /* 0x0000000a04027211 */ /* 0x000fe200078f18ff */
[----:B------:R-:W-:Y:S01]  /*1850*/  CS2R R132, SRZ ;  /* 0x0000000000847805 */ /* 0x000fe2000001ff00 */
[----:B------:R-:W-:Y:S01]  /*1860*/  SEL R5, RZ, 0x4, P2 ;  /* 0x00000004ff057807 */ /* 0x000fe20001000000 */
[----:B------:R-:W-:Y:S01]  /*1870*/  IMAD.IADD R0, R11, 0x1, -R0 ;  /* 0x000000010b007824 */ /* 0x000fe200078e0a00 */
[----:B------:R-:W-:Y:S01]  /*1880*/  LOP3.LUT R2, R2, 0xfffffff8, RZ, 0xc0, !PT ;  /* 0xfffffff802027812 */ /* 0x000fe200078ec0ff */
[----:B------:R-:W-:Y:S01]  /*1890*/  CS2R R130, SRZ ;  /* 0x0000000000827805 */ /* 0x000fe2000001ff00 */
[----:B------:R-:W-:Y:S01]  /*18a0*/  LOP3.LUT R252, R18, R5, RZ, 0xfc, !PT ;  /* 0x0000000512fc7212 */ /* 0x000fe200078efcff */
[----:B------:R-:W-:Y:S01]  /*18b0*/  IMAD R13, R0, -0x8, R22 ;  /* 0xfffffff8000d7824 */ /* 0x000fe200078e0216 */
[----:B------:R-:W-:Y:S01]  /*18c0*/  SEL R4, RZ, 0x4, P5 ;  /* 0x00000004ff047807 */ /* 0x000fe20002800000 */
[----:B------:R-:W-:Y:S01]  /*18d0*/  IMAD.SHL.U32 R0, R20, 0x40, RZ ;  /* 0x0000004014007824 */ /* 0x000fe200078e00ff */
[----:B------:R-:W-:Y:S01]  /*18e0*/  LOP3.LUT R5, R9, 0xffffffe0, RZ, 0xc0, !PT ;  /* 0xffffffe009057812 */ /* 0x000fe200078ec0ff */
[----:B------:R-:W-:Y:S01]  /*18f0*/  IMAD.IADD R10, R10, 0x1, -R2 ;  /* 0x000000010a0a7824 */ /* 0x000fe200078e0a02 */
[----:B------:R-:W-:Y:S01]  /*1900*/  LOP3.LUT R251, R17, R4, RZ, 0xfc, !PT ;  /* 0x0000000411fb7212 */ /* 0x000fe200078efcff */
[----:B------:R-:W-:Y:S01]  /*1910*/  IMAD.MOV.U32 R2, RZ, RZ, R12 ;  /* 0x000000ffff027224 */ /* 0x000fe200078e000c */
[----:B------:R-:W-:Y:S01]  /*1920*/  LOP3.LUT R12, R0, 0x1c0, RZ, 0xc0, !PT ;  /* 0x000001c0000c7812 */ /* 0x000fe200078ec0ff */
[----:B------:R-:W-:Y:S01]  /*1930*/  IMAD.SHL.U32 R4, R26, 0x8, RZ ;  /* 0x000000081a047824 */ /* 0x000fe200078e00ff */
[----:B------:R-:W-:Y:S01]  /*1940*/  LOP3.LUT R0, R8, 0xfffffff0, RZ, 0xc0, !PT ;  /* 0xfffffff008007812 */ /* 0x000fe200078ec0ff */
[----:B------:R-:W-:Y:S01]  /*1950*/  IMAD.IADD R5, R24, 0x1, -R5 ;  /* 0x0000000118057824 */ /* 0x000fe200078e0a05 */
[----:B------:R-:W-:Y:S01]  /*1960*/  SHF.R.U32.HI R234, RZ, 0x3, R12 ;  /* 0x00000003ffea7819 */ /* 0x000fe2000001160c */
[----:B------:R-:W-:Y:S01]  /*1970*/  IMAD.WIDE.U32 R22, R6, c[0x0][0x240], R2 ;  /* 0x0000900006167a25 */ /* 0x000fe200078e0002 */
[----:B------:R-:W-:Y:S01]  /*1980*/  LOP3.LUT R9, R4, 0x8, RZ, 0xc0, !PT ;  /* 0x0000000804097812 */ /* 0x000fe200078ec0ff */
[----:B------:R-:W-:Y:S01]  /*1990*/  CS2R R128, SRZ ;  /* 0x0000000000807805 */ /* 0x000fe2000001ff00 */
[----:B------:R-:W-:Y:S01]  /*19a0*/  SHF.R.S32.HI R3, RZ, 0x1f, R5 ;  /* 0x0000001fff037819 */ /* 0x000fe20000011405 */
[----:B------:R-:W-:Y:S01]  /*19b0*/  IMAD.IADD R0, R24, 0x1, -R0 ;  /* 0x0000000118007824 */ /* 0x000fe200078e0a00 */
[----:B------:R-:W-:Y:S01]  /*19c0*/  LOP3.LUT R4, R234, R9, R12, 0x1e, !PT ;  /* 0x00000009ea047212 */ /* 0x000fe200078e1e0c */
[----:B------:R-:W-:Y:S01]  /*19d0*/  IMAD R2, R14, 0x2, R11 ;  /* 0x000000020e027824 */ /* 0x000fe200078e020b */
[----:B------:R-:W-:Y:S01]  /*19e0*/  LEA.HI R8, R3, R5, RZ, 0x2 ;  /* 0x0000000503087211 */ /* 0x000fe200078f10ff */
[----:B------:R-:W-:Y:S01]  /*19f0*/  IMAD.SHL.U32 R6, R236, 0x10, RZ ;  /* 0x00000010ec067824 */ /* 0x000fe200078e00ff */
[----:B------:R-:W-:Y:S01]  /*1a00*/  SHF.R.S32.HI R7, RZ, 0x1f, R0 ;  /* 0x0000001fff077819 */ /* 0x000fe20000011400 */
[----:B------:R-:W-:Y:S01]  /*1a10*/  IMAD.U32 R2, R2, 0x200, R4 ;  /* 0x0000020002027824 */ /* 0x000fe200078e0004 */
[----:B------:R-:W-:Y:S01]  /*1a20*/  LOP3.LUT R3, R8, 0xfffffffc, RZ, 0xc0, !PT ;  /* 0xfffffffc08037812 */ /* 0x000fe200078ec0ff */
[----:B------:R-:W-:Y:S01]  /*1a30*/  IMAD.SHL.U32 R4, R14, 0x20, RZ ;  /* 0x000000200e047824 */ /* 0x000fe200078e00ff */
[----:B------:R-:W-:Y:S01]  /*1a40*/  LEA.HI R233, R7, R0, RZ, 0x3 ;  /* 0x0000000007e97211 */ /* 0x000fe200078f18ff */
[----:B------:R1:W-:Y:S01]  /*1a50*/  STL.64 [R1+0x28], R22 ;  /* 0x0000281601007387 */ /* 0x0003e20000100a00 */
[----:B------:R-:W-:Y:S01]  /*1a60*/  LOP3.LUT R7, R12, 0x10, R6, 0xf8, !PT ;  /* 0x000000100c077812 */ /* 0x000fe200078ef806 */
[----:B------:R-:W-:Y:S01]  /*1a70*/  IMAD.IADD R3, R5, 0x1, -R3 ;  /* 0x0000000105037824 */ /* 0x000fe200078e0a03 */
[----:B------:R-:W-:Y:S01]  /*1a80*/  LOP3.LUT R4, R4, 0x20, RZ, 0xc0, !PT ;  /* 0x0000002004047812 */ /* 0x000fe200078ec0ff */
[----:B------:R-:W-:Y:S01]  /*1a90*/  IMAD.SHL.U32 R5, R21, 0x8, RZ ;  /* 0x0000000815057824 */ /* 0x000fe200078e00ff */
[----:B------:R-:W-:Y:S01]  /*1aa0*/  LOP3.LUT R6, R233, 0xfffffff8, RZ, 0xc0, !PT ;  /* 0xfffffff8e9067812 */ /* 0x000fe200078ec0ff */
[----:B------:R-:W-:Y:S01]  /*1ab0*/  IMAD R13, R3, -0x2, R13 ;  /* 0xfffffffe030d7824 */ /* 0x000fe200078e020d */
[----:B------:R-:W-:Y:S01]  /*1ac0*/  LOP3.LUT R234, R234, R7, R9, 0x1e, !PT ;  /* 0x00000007eaea7212 */ /* 0x000fe200078e1e09 */
[----:B------:R-:W-:Y:S01]  /*1ad0*/  IMAD.SHL.U32 R7, R11, 0x8, RZ ;  /* 0x000000080b077824 */ /* 0x000fe200078e00ff */
[----:B------:R-:W-:Y:S01]  /*1ae0*/  LOP3.LUT R12, R4, 0x18, R5, 0xf8, !PT ;  /* 0x00000018040c7812 */ /* 0x000fe200078ef805 */
[----:B------:R-:W-:Y:S01]  /*1af0*/  IMAD.SHL.U32 R4, R10, 0x40, RZ ;  /* 0x000000400a047824 */ /* 0x000fe200078e00ff */
[----:B------:R-:W-:Y:S01]  /*1b00*/  SHF.R.U32.HI R5, RZ, 0x2, R8 ;  /* 0x00000002ff057819 */ /* 0x000fe20000011608 */
[----:B------:R-:W-:Y:S01]  /*1b10*/  IMAD.IADD R0, R0, 0x1, -R6 ;  /* 0x0000000100007824 */ /* 0x000fe200078e0a06 */
[----:B------:R-:W-:Y:S01]  /*1b20*/  LOP3.LUT R6, R15, 0x3ffffffc, RZ, 0xc0, !PT ;  /* 0x3ffffffc0f067812 */ /* 0x000fe200078ec0ff */
[C---:B------:R-:W-:Y:S01]  /*1b30*/  IMAD.SHL.U32 R9, R19.reuse, 0x400, RZ ;  /* 0x0000040013097824 */ /* 0x040fe200078e00ff */
[----:B------:R-:W-:Y:S01]  /*1b40*/  LOP3.LUT R4, R4, 0x1c0, RZ, 0xc0, !PT ;  /* 0x000001c004047812 */ /* 0x000fe200078ec0ff */
[----:B------:R-:W-:Y:S01]  /*1b50*/  IMAD R248, R19, 0x10, R5 ;  /* 0x0000001013f87824 */ /* 0x000fe200078e0205 */
[----:B------:R-:W-:Y:S01]  /*1b60*/  LOP3.LUT P1, RZ, R20, 0x2, RZ, 0xc0, !PT ;  /* 0x0000000214ff7812 */ /* 0x000fe2000782c0ff */
[----:B------:R-:W-:Y:S01]  /*1b70*/  IMAD.IADD R8, R24, 0x1, -R6 ;  /* 0x0000000118087824 */ /* 0x000fe200078e0a06 */
[----:B------:R-:W-:Y:S01]  /*1b80*/  LOP3.LUT P5, RZ, R20, 0x4, RZ, 0xc0, !PT ;  /* 0x0000000414ff7812 */ /* 0x000fe200078ac0ff */
[----:B------:R-:W-:Y:S01]  /*1b90*/  IMAD.SHL.U32 R5, R0, 0x40, RZ ;  /* 0x0000004000057824 */ /* 0x000fe200078e00ff */
[----:B------:R-:W-:Y:S01]  /*1ba0*/  LOP3.LUT R6, R4, 0x8, R7, 0xf8, !PT ;  /* 0x0000000804067812 */ /* 0x000fe200078ef807 */
[----:B------:R-:W-:Y:S01]  /*1bb0*/  IMAD.SHL.U32 R233, R233, 0x40, RZ ;  /* 0x00000040e9e97824 */ /* 0x000fe200078e00ff */
[----:B------:R-:W-:Y:S01]  /*1bc0*/  SHF.R.U32.HI R4, RZ, 0x3, R4 ;  /* 0x00000003ff047819 */ /* 0x000fe20000011604 */
[----:B------:R-:W-:Y:S01]  /*1bd0*/  IMAD.SHL.U32 R2, R2, 0x2, RZ ;  /* 0x0000000202027824 */ /* 0x000fe200078e00ff */
[----:B------:R-:W-:Y:S01]  /*1be0*/  SEL R3, R16, 0xffffffe0, !P1 ;  /* 0xffffffe010037807 */ /* 0x000fe20004800000 */
[----:B------:R-:W-:Y:S01]  /*1bf0*/  IMAD R234, R14, 0x200, R234 ;  /* 0x000002000eea7824 */ /* 0x000fe200078e02ea */
[----:B------:R-:W-:Y:S01]  /*1c00*/  R2P PR, R10, 0x6 ;  /* 0x000000060a007804 */ /* 0x000fe20000000000 */
[----:B------:R-:W-:Y:S01]  /*1c10*/  CS2R R126, SRZ ;  /* 0x00000000007e7805 */ /* 0x000fe2000001ff00 */
[----:B------:R-:W-:Y:S01]  /*1c20*/  SEL R249, RZ, 0x8, P4 ;  /* 0x00000008fff97807 */ /* 0x000fe20002000000 */
[----:B------:R-:W-:Y:S01]  /*1c30*/  IMAD.IADD R3, R2, 0x1, R3 ;  /* 0x0000000102037824 */ /* 0x000fe200078e0203 */
[C---:B------:R-:W-:Y:S01]  /*1c40*/  LOP3.LUT P6, RZ, R0.reuse, 0x2, RZ, 0xc0, !PT ;  /* 0x0000000200ff7812 */ /* 0x040fe200078cc0ff */
[----:B------:R-:W-:Y:S01]  /*1c50*/  CS2R R124, SRZ ;  /* 0x00000000007c7805 */ /* 0x000fe2000001ff00 */
[----:B------:R-:W-:Y:S01]  /*1c60*/  LOP3.LUT P4, RZ, R0, 0x4, RZ, 0xc0, !PT ;  /* 0x0000000400ff7812 */ /* 0x000fe2000788c0ff */
[----:B------:R-:W-:Y:S01]  /*1c70*/  CS2R R122, SRZ ;  /* 0x00000000007a7805 */ /* 0x000fe2000001ff00 */
[----:B------:R-:W-:Y:S01]  /*1c80*/  LOP3.LUT R7, R6, R4, RZ, 0x3c, !PT ;  /* 0x0000000406077212 */ /* 0x000fe200078e3cff */
[----:B------:R-:W-:Y:S01]  /*1c90*/  IMAD.SHL.U32 R6, R14, 0x8, RZ ;  /* 0x000000080e067824 */ /* 0x000fe200078e00ff */
[----:B------:R-:W-:Y:S01]  /*1ca0*/  LOP3.LUT R0, R5, 0x1c0, RZ, 0xc0, !PT ;  /* 0x000001c005007812 */ /* 0x000fe200078ec0ff */
[----:B------:R-:W-:Y:S01]  /*1cb0*/  IMAD R5, R8, 0x2, R9 ;  /* 0x0000000208057824 */ /* 0x000fe200078e0209 */
[----:B------:R-:W-:Y:S01]  /*1cc0*/  LOP3.LUT R233, R233, 0xfffffe00, RZ, 0xc0, !PT ;  /* 0xfffffe00e9e97812 */ /* 0x000fe200078ec0ff */
[----:B------:R-:W-:Y:S01]  /*1cd0*/  CS2R R120, SRZ ;  /* 0x0000000000787805 */ /* 0x000fe2000001ff00 */
[----:B------:R-:W-:Y:S01]  /*1ce0*/  SHF.R.U32.HI R4, RZ, 0x3, R0 ;  /* 0x00000003ff047819 */ /* 0x000fe20000011600 */
[----:B------:R-:W-:Y:S01]  /*1cf0*/  IMAD.IADD R7, R7, 0x1, R5 ;  /* 0x0000000107077824 */ /* 0x000fe200078e0205 */
[----:B------:R-:W-:Y:S01]  /*1d00*/  LOP3.LUT R5, R0, 0x8, R6, 0xf8, !PT ;  /* 0x0000000800057812 */ /* 0x000fe200078ef806 */
[----:B------:R-:W-:Y:S01]  /*1d10*/  IMAD R236, R236, 0x400, R233 ;  /* 0x00000400ecec7824 */ /* 0x000fe200078e02e9 */
[----:B------:R-:W-:Y:S01]  /*1d20*/  IADD3 R6, R23, UR5, RZ ;  /* 0x0000000517067c10 */ /* 0x000fe2000fffe0ff */
[----:B------:R-:W-:Y:S01]  /*1d30*/  CS2R R118, SRZ ;  /* 0x0000000000767805 */ /* 0x000fe2000001ff00 */
[----:B------:R-:W-:Y:S01]  /*1d40*/  LOP3.LUT R0, R4, R12, R0, 0x1e, !PT ;  /* 0x0000000c04007212 */ /* 0x000fe200078e1e00 */
[----:B------:R-:W-:Y:S01]  /*1d50*/  CS2R R116, SRZ ;  /* 0x0000000000747805 */ /* 0x000fe2000001ff00 */
[----:B------:R-:W-:Y:S01]  /*1d60*/  LOP3.LUT R4, R5, R4, RZ, 0x3c, !PT ;  /* 0x0000000405047212 */ /* 0x000fe200078e3cff */
[----:B------:R1:W-:Y:S01]  /*1d70*/  STL [R1+0x30], R6 ;  /* 0x0000300601007387 */ /* 0x0003e20000100800 */
[-C--:B------:R-:W-:Y:S01]  /*1d80*/  LOP3.LUT R0, R0, R233.reuse, RZ, 0xfc, !PT ;  /* 0x000000e900007212 */ /* 0x080fe200078efcff */
[----:B------:R-:W-:Y:S01]  /*1d90*/  CS2R R114, SRZ ;  /* 0x0000000000727805 */ /* 0x000fe2000001ff00 */
[C---:B------:R-:W-:Y:S01]  /*1da0*/  IADD3 R233, R4.reuse, R233, R9 ;  /* 0x000000e904e97210 */ /* 0x040fe20007ffe009 */
[----:B------:R-:W-:Y:S01]  /*1db0*/  IMAD.IADD R236, R4, 0x1, R236 ;  /* 0x0000000104ec7824 */ /* 0x000fe200078e02ec */
[----:B------:R-:W-:Y:S01]  /*1dc0*/  LEA R244, R7, 0x20280, 0x1 ;  /* 0x0002028007f47811 */ /* 0x000fe200078e08ff */
[----:B------:R-:W-:Y:S01]  /*1dd0*/  IMAD.MOV.U32 R4, RZ, RZ, 0x40 ;  /* 0x00000040ff047424 */ /* 0x000fe200078e00ff */
[----:B------:R-:W-:Y:S01]  /*1de0*/  SEL R5, R16, 0xffffffe0, !P6 ;  /* 0xffffffe010057807 */ /* 0x000fe20007000000 */
[C---:B------:R-:W-:Y:S01]  /*1df0*/  IMAD.SHL.U32 R235, R233.reuse, 0x2, RZ ;  /* 0x00000002e9eb7824 */ /* 0x040fe200078e00ff */
[----:B------:R-:W-:Y:S01]  /*1e00*/  LEA R236, R236, 0x22280, 0x1 ;  /* 0x00022280ecec7811 */ /* 0x000fe200078e08ff */
[----:B------:R-:W-:Y:S01]  /*1e10*/  CS2R R112, SRZ ;  /* 0x0000000000707805 */ /* 0x000fe2000001ff00 */
[----:B------:R-:W-:Y:S01]  /*1e20*/  SEL R231, R4, 0xffffffc0, !P5 ;  /* 0xffffffc004e77807 */ /* 0x000fe20006800000 */
[----:B------:R-:W-:Y:S01]  /*1e30*/  IMAD R230, R233, 0x2, R5 ;  /* 0x00000002e9e67824 */ /* 0x000fe200078e0205 */
[----:B------:R-:W-:Y:S01]  /*1e40*/  SEL R246, R16, 0xffffffe0, !P1 ;  /* 0xffffffe010f67807 */ /* 0x000fe20004800000 */
[----:B------:R-:W-:Y:S01]  /*1e50*/  IMAD.IADD R237, R5, 0x1, R236 ;  /* 0x0000000105ed7824 */ /* 0x000fe200078e02ec */
[----:B------:R-:W-:Y:S01]  /*1e60*/  IADD3 R245, R244, 0x40, RZ ;  /* 0x00000040f4f57810 */ /* 0x000fe20007ffe0ff */
[----:B------:R-:W-:Y:S01]  /*1e70*/  IMAD.IADD R229, R2, 0x1, R231 ;  /* 0x0000000102e57824 */ /* 0x000fe200078e02e7 */
[----:B------:R-:W-:Y:S01]  /*1e80*/  SEL R4, R4, 0xffffffc0, !P4 ;  /* 0xffffffc004047807 */ /* 0x000fe20006000000 */
[----:B------:R-:W-:Y:S01]  /*1e90*/  IMAD.IADD R228, R231, 0x1, R3 ;  /* 0x00000001e7e47824 */ /* 0x000fe200078e0203 */
[----:B------:R-:W-:Y:S01]  /*1ea0*/  @P2 IADD3 R245, R244, -0x40, RZ ;  /* 0xffffffc0f4f52810 */ /* 0x000fe20007ffe0ff */
[----:B------:R-:W-:Y:S01]  /*1eb0*/  IMAD R231, R234, 0x2, R231 ;  /* 0x00000002eae77824 */ /* 0x000fe200078e02e7 */
[----:B------:R-:W-:Y:S01]  /*1ec0*/  SEL R250, RZ, 0x8, P3 ;  /* 0x00000008fffa7807 */ /* 0x000fe20001800000 */
[----:B------:R-:W-:Y:S01]  /*1ed0*/  IMAD.IADD R247, R244, 0x1, R246 ;  /* 0x00000001f4f77824 */ /* 0x000fe200078e02f6 */
        /* <DEDUP_REMOVED lines=38> */
[----:B------:R-:W-:Y:S01]  /*2140*/  LOP3.LUT R250, R252, R250, RZ, 0xfc, !PT ;  /* 0x000000fafcfa7212 */ /* 0x000fe200078efcff */
[----:B------:R-:W-:Y:S01]  /*2150*/  IMAD.SHL.U32 R234, R234, 0x2, RZ ;  /* 0x00000002eaea7824 */ /* 0x000fe200078e00ff */
[----:B------:R-:W-:Y:S01]  /*2160*/  LOP3.LUT R249, R251, R249, RZ, 0xfc, !PT ;  /* 0x000000f9fbf97212 */ /* 0x000fe200078efcff */
[----:B------:R-:W-:Y:S01]  /*2170*/  IMAD.SHL.U32 R0, R0, 0x2, RZ ;  /* 0x0000000200007824 */ /* 0x000fe200078e00ff */
[----:B------:R-:W-:Y:S01]  /*2180*/  USHF.R.S32.HI UR20, URZ, 0x6, UR20 ;  /* 0x000000063f147899 */ /* 0x000fe20008011414 */
[----:B------:R-:W-:Y:S01]  /*2190*/  IMAD R233, R233, 0x2, R4 ;  /* 0x00000002e9e97824 */ /* 0x000fe200078e0204 */
[----:B------:R-:W-:Y:S01]  /*21a0*/  UMOV UR11, URZ ;  /* 0x0000003f000b7c82 */ /* 0x000fe20008000000 */
[----:B------:R-:W-:-:S02]  /*21b0*/  IMAD.IADD R246, R246, 0x1, R245 ;  /* 0x00000001f6f67824 */ /* 0x000fc400078e02f5 */
[C---:B------:R-:W-:Y:S02]  /*21c0*/  IMAD.IADD R232, R4.reuse, 0x1, R230 ;  /* 0x0000000104e87824 */ /* 0x040fe400078e02e6 */
[C---:B------:R-:W-:Y:S02]  /*21d0*/  IMAD.IADD R239, R4.reuse, 0x1, R236 ;  /* 0x0000000104ef7824 */ /* 0x040fe400078e02ec */
[----:B------:R-:W-:Y:S02]  /*21e0*/  IMAD.IADD R238, R4, 0x1, R237 ;  /* 0x0000000104ee7824 */ /* 0x000fe400078e02ed */
[C---:B-1----:R-:W-:Y:S02]  /*21f0*/  ISETP.GT.AND P2, PT, R13.reuse, RZ, PT ;  /* 0x000000ff0d00720c */ /* 0x042fe40003f44270 */
[----:B------:R-:W-:Y:S02]  /*2200*/  ISETP.GT.AND P1, PT, R13, 0x1, PT ;  /* 0x000000010d00780c */ /* 0x000fe40003f24270 */
[----:B------:R-:W-:Y:S02]  /*2210*/  LOP3.LUT R243, R243, 0xffffff7f, RZ, 0xc0, !PT ;  /* 0xffffff7ff3f37812 */ /* 0x000fe400078ec0ff */
[----:B------:R-:W-:-:S07]  /*2220*/  ISETP.GT.AND P3, PT, R13, 0x10, PT ;  /* 0x000000100d00780c */ /* 0x000fce0003f64270 */
[----:B------:R-:W-:Y:S02]  /*2230*/  @P2 LOP3.LUT R243, R243, 0x80, RZ, 0xfc, !PT ;  /* 0x00000080f3f32812 */ /* 0x000fe400078efcff */
[----:B------:R-:W-:Y:S02]  /*2240*/  ISETP.GT.AND P2, PT, R13, 0x11, PT ;  /* 0x000000110d00780c */ /* 0x000fe40003f44270 */
[----:B------:R-:W-:-:S04]  /*2250*/  LOP3.LUT R243, R243, 0xffffffbf, RZ, 0xc0, !PT ;  /* 0xffffffbff3f37812 */ /* 0x000fc800078ec0ff */
        /* <DEDUP_REMOVED lines=12> */
[----:B------:R-:W-:-:S04]  /*2320*/  @P3 LOP3.LUT R243, R243, 0x4, RZ, 0xfc, !PT ;  /* 0x00000004f3f33812 */ /* 0x000fc800078efcff */
[----:B------:R-:W-:-:S04]  /*2330*/  LOP3.LUT R243, R243, 0xfffffffe, RZ, 0xc0, !PT ;  /* 0xfffffffef3f37812 */ /* 0x000fc800078ec0ff */
[----:B------:R-:W-:-:S04]  /*2340*/  LOP3.LUT R243, R243, 0xfffffffd, RZ, 0xc0, !PT ;  /* 0xfffffffdf3f37812 */ /* 0x000fc800078ec0ff */
[----:B------:R-:W-:-:S04]  /*2350*/  @P2 LOP3.LUT R243, R243, 0x2, RZ, 0xfc, !PT ;  /* 0x00000002f3f32812 */ /* 0x000fc800078efcff */
[----:B------:R-:W-:Y:S02]  /*2360*/  @P1 LOP3.LUT R243, R243, 0x1, RZ, 0xfc, !PT ;  /* 0x00000001f3f31812 */ /* 0x000fe400078efcff */
.L_x_598:
[----:B------:R-:W-:Y:S04]  /*2370*/  DEPBAR.LE SB0, 0x0 ;  /* 0x000080000000791a */ /* 0x000fe80000000000 */
[----:B------:R-:W-:Y:S01]  /*2380*/  BAR.SYNC.DEFER_BLOCKING 0x0 ;  /* 0x0000000000007b1d */ /* 0x000fe20000010000 */
[C---:B------:R-:W-:Y:S01]  /*2390*/  LOP3.LUT P2, RZ, R243.reuse, 0x20, RZ, 0xc0, !PT ;  /* 0x00000020f3ff7812 */ /* 0x040fe2000784c0ff */
[----:B------:R-:W-:Y:S01]  /*23a0*/  UIADD3 UR21, UR11, 0x1, URZ ;  /* 0x000000010b157890 */ /* 0x000fe2000fffe03f */
[C---:B------:R-:W-:Y:S02]  /*23b0*/  LOP3.LUT P3, RZ, R243.reuse, 0x40, RZ, 0xc0, !PT ;  /* 0x00000040f3ff7812 */ /* 0x040fe4000786c0ff */
[C---:B------:R-:W-:Y:S01]  /*23c0*/  LOP3.LUT P1, RZ, R243.reuse, 0x80, RZ, 0xc0, !PT ;  /* 0x00000080f3ff7812 */ /* 0x040fe2000782c0ff */
[----:B------:R-:W-:Y:S01]  /*23d0*/  UISETP.GE.AND UP0, UPT, UR21, UR20, UPT ;  /* 0x000000141500728c */ /* 0x000fe2000bf06270 */
[----:B------:R-:W-:Y:S01]  /*23e0*/  LOP3.LUT P4, RZ, R243, 0x8, RZ, 0xc0, !PT ;  /* 0x00000008f3ff7812 */ /* 0x000fe2000788c0ff */
[----:B-1----:R-:W-:Y:S05]  /*23f0*/  LDSM.16.M88.4 R16, [R235+0x10080] ;  /* 0x01008000eb10783b */ /* 0x002fea0000000200 */
        /* <DEDUP_REMOVED lines=10> */
[----:B------:R1:W5:Y:S01]  /*24a0*/  LDL.64 R240, [R1+0x20] ;  /* 0x0000200001f07983 */ /* 0x0003620000100a00 */
        /* <DEDUP_REMOVED lines=138> */
[C---:B---3--:R-:W-:Y:S02]  /*2d50*/  HMMA.16816.F32 R20, R168.reuse, R180, R20 ;  /* 0x000000b4a814723c */ /* 0x048fe40000001814 */
[----:B------:R-:W-:Y:S06]  /*2d60*/  MUFU.EX2 R12, R12 ;  /* 0x0000000c000c7308 */ /* 0x000fec0000000800 */
        /* <DEDUP_REMOVED lines=78> */
[----:B------:R-:W4:Y:S01]  /*3250*/  LDSM.16.M88.4 R176, [R3+0xe080] ;  /* 0x00e0800003b0783b */ /* 0x000f220000000200 */
[----:B------:R-:W-:Y:S01]  /*3260*/  MUFU.EX2 R184, R184 ;  /* 0x000000b800b87308 */ /* 0x000fe20000000800 */
[C---:B-1----:R-:W-:Y:S08]  /*3270*/  HMMA.16816.F32 R20, R172.reuse, R188, R20 ;  /* 0x000000bcac14723c */ /* 0x042ff00000001814 */
[C---:B------:R-:W-:Y:S01]  /*3280*/  HMMA.16816.F32 R24, R172.reuse, R190, R24 ;  /* 0x000000beac18723c */ /* 0x040fe20000001818 */
[----:B---3--:R-:W-:Y:S07]  /*3290*/  LDSM.16.M88.4 R4, [R233+0x1e080] ;  /* 0x01e08000e904783b */ /* 0x008fee0000000200 */
[C---:B--2---:R-:W-:Y:S08]  /*32a0*/  HMMA.16816.F32 R28, R172.reuse, R164, R28 ;  /* 0x000000a4ac1c723c */ /* 0x044ff0000000181c */
[----:B------:R-:W-:Y:S01]  /*32b0*/  HMMA.16816.F32 R32, R172, R166, R32 ;  /* 0x000000a6ac20723c */ /* 0x000fe20000001820 */
[----:B------:R-:W1:Y:S05]  /*32c0*/  LDSM.16.M88.4 R164, [R229+0xe080] ;  /* 0x00e08000e5a4783b */ /* 0x000e6a0000000200 */
[----:B------:R-:W2:Y:S02]  /*32d0*/  LDSM.16.M88.4 R172, [R229+0xf080] ;  /* 0x00f08000e5ac783b */ /* 0x000ea40000000200 */
[C---:B----4-:R-:W-:Y:S01]  /*32e0*/  HMMA.16816.F32 R20, R168.reuse, R176, R20 ;  /* 0x000000b0a814723c */ /* 0x050fe20000001814 */
[----:B------:R3:W-:Y:S07]  /*32f0*/  MUFU.EX2 R177, R8 ;  /* 0x0000000800b17308 */ /* 0x0007ee0000000800 */
[C---:B------:R-:W-:Y:S03]  /*3300*/  HMMA.16816.F32 R24, R168.reuse, R178, R24 ;  /* 0x000000b2a818723c */ /* 0x040fe60000001818 */
[----:B------:R-:W-:Y:S04]  /*3310*/  MUFU.EX2 R176, R9 ;  /* 0x0000000900b07308 */ /* 0x000fe80000000800 */
[----:B------:R-:W-:Y:S01]  /*3320*/  FSEL R178, R11, -INF , P1 ;  /* 0xff8000000bb27808 */ /* 0x000fe20000800000 */
[C---:B------:R-:W-:Y:S03]  /*3330*/  HMMA.16816.F32 R28, R168.reuse, R180, R28 ;  /* 0x000000b4a81c723c */ /* 0x040fe6000000181c */
[----:B------:R-:W-:Y:S01]  /*3340*/  LOP3.LUT P1, RZ, R243, 0x1, RZ, 0xc0, !PT ;  /* 0x00000001f3ff7812 */ /* 0x000fe2000782c0ff */
[--C-:B------:R-:W-:Y:S03]  /*3350*/  FFMA.FTZ R178, R178, c[0x0][0x29c], -R193.reuse ;  /* 0x0000a700b2b27a23 */ /* 0x100fe600000108c1 */
[----:B------:R-:W-:Y:S01]  /*3360*/  FSEL R19, R19, -INF , P1 ;  /* 0xff80000013137808 */ /* 0x000fe20000800000 */
[----:B------:R-:W-:Y:S01]  /*3370*/  HMMA.16816.F32 R32, R168, R182, R32 ;  /* 0x000000b6a820723c */ /* 0x000fe20000001820 */
[----:B------:R-:W-:Y:S01]  /*3380*/  LDSM.16.M88.4 R168, [R228+0xe080] ;  /* 0x00e08000e4a8783b */ /* 0x000fe20000000200 */
[----:B------:R-:W-:Y:S02]  /*3390*/  MUFU.EX2 R178, R178 ;  /* 0x000000b200b27308 */ /* 0x000fe40000000800 */
[----:B---3--:R-:W-:Y:S02]  /*33a0*/  FSEL R8, R10, -INF , P2 ;  /* 0xff8000000a087808 */ /* 0x008fe40001000000 */
[----:B------:R-:W-:Y:S02]  /*33b0*/  FSEL R17, R17, -INF , P1 ;  /* 0xff80000011117808 */ /* 0x000fe40000800000 */
[C---:B-1----:R-:W-:Y:S01]  /*33c0*/  HMMA.16816.F32 R20, R4.reuse, R164, R20 ;  /* 0x000000a40414723c */ /* 0x042fe20000001814 */
[----:B------:R-:W-:Y:S04]  /*33d0*/  PLOP3.LUT P1, PT, PT, PT, UP0, 0x80, 0x0 ;  /* 0x000000000000781c */ /* 0x000fe80003f2f008 */
[--C-:B------:R-:W-:Y:S01]  /*33e0*/  FFMA.FTZ R8, R8, c[0x0][0x29c], -R193.reuse ;  /* 0x0000a70008087a23 */ /* 0x100fe200000108c1 */
[----:B------:R-:W-:Y:S02]  /*33f0*/  LOP3.LUT P2, RZ, R243, 0x2, RZ, 0xc0, !PT ;  /* 0x00000002f3ff7812 */ /* 0x000fe4000784c0ff */
[C---:B------:R-:W-:Y:S01]  /*3400*/  HMMA.16816.F32 R24, R4.reuse, R166, R24 ;  /* 0x000000a60418723c */ /* 0x040fe20000001818 */
[----:B------:R1:W3:Y:S01]  /*3410*/  MUFU.EX2 R179, R8 ;  /* 0x0000000800b37308 */ /* 0x0002e20000000800 */
[----:B------:R-:W-:Y:S02]  /*3420*/  LDSM.16.M88.4 R164, [R228+0xf080] ;  /* 0x00f08000e4a4783b */ /* 0x000fe40000000200 */
[----:B------:R-:W-:Y:S04]  /*3430*/  FSEL R16, R16, -INF , P2 ;  /* 0xff80000010107808 */ /* 0x000fe80001000000 */
[C---:B--2---:R-:W-:Y:S03]  /*3440*/  HMMA.16816.F32 R28, R4.reuse, R172, R28 ;  /* 0x000000ac041c723c */ /* 0x044fe6000000181c */
[----:B------:R-:W2:Y:S01]  /*3450*/  MUFU.EX2 R173, R13 ;  /* 0x0000000d00ad7308 */ /* 0x000ea20000000800 */
[--C-:B------:R-:W-:Y:S02]  /*3460*/  FFMA.FTZ R16, R16, c[0x0][0x29c], -R192.reuse ;  /* 0x0000a70010107a23 */ /* 0x100fe400000108c0 */
[----:B------:R-:W-:Y:S02]  /*3470*/  FFMA.FTZ R192, R17, c[0x0][0x29c], -R192 ;  /* 0x0000a70011c07a23 */ /* 0x000fe400000108c0 */
[----:B------:R-:W-:Y:S01]  /*3480*/  HMMA.16816.F32 R32, R4, R174, R32 ;  /* 0x000000ae0420723c */ /* 0x000fe20000001820 */
[----:B------:R-:W-:Y:S04]  /*3490*/  LDS R5, [R248.X4+0x20180] ;  /* 0x02018000f8057984 */ /* 0x000fe80000004800 */
[----:B------:R4:W-:Y:S02]  /*34a0*/  MUFU.EX2 R172, R14 ;  /* 0x0000000e00ac7308 */ /* 0x0009e40000000800 */
[----:B------:R-:W-:Y:S01]  /*34b0*/  FSEL R4, R15, -INF , P3 ;  /* 0xff8000000f047808 */ /* 0x000fe20001800000 */
[----:B-1----:R-:W1:Y:S04]  /*34c0*/  LDSM.16.M88.4 R8, [R232+0x1e080] ;  /* 0x01e08000e808783b */ /* 0x002e680000000200 */
[--C-:B------:R-:W-:Y:S01]  /*34d0*/  FFMA.FTZ R4, R4, c[0x0][0x29c], -R193.reuse ;  /* 0x0000a70004047a23 */ /* 0x100fe200000108c1 */
[----:B------:R-:W-:Y:S02]  /*34e0*/  FSEL R6, R18, -INF , P2 ;  /* 0xff80000012067808 */ /* 0x000fe40001000000 */
[----:B---3--:R-:W-:Y:S01]  /*34f0*/  F2FP.PACK_AB R7, R178, R179 ;  /* 0x000000b3b207723e */ /* 0x008fe200000000ff */
[----:B------:R-:W-:Y:S02]  /*3500*/  MUFU.EX2 R16, R16 ;  /* 0x0000001000107308 */ /* 0x000fe40000000800 */
[--C-:B------:R-:W-:Y:S02]  /*3510*/  FFMA.FTZ R6, R6, c[0x0][0x29c], -R193.reuse ;  /* 0x0000a70006067a23 */ /* 0x100fe400000108c1 */
[----:B------:R-:W-:Y:S06]  /*3520*/  FFMA.FTZ R193, R19, c[0x0][0x29c], -R193 ;  /* 0x0000a70013c17a23 */ /* 0x000fec00000108c1 */
[----:B------:R2:W-:Y:S01]  /*3530*/  MUFU.EX2 R15, R6 ;  /* 0x00000006000f7308 */ /* 0x0005e20000000800 */
[----:B----4-:R-:W-:Y:S09]  /*3540*/  F2FP.PACK_AB R14, R185, R186 ;  /* 0x000000bab90e723e */ /* 0x010ff200000000ff */
[----:B------:R-:W-:Y:S10]  /*3550*/  MUFU.EX2 R193, R193 ;  /* 0x000000c100c17308 */ /* 0x000ff40000000800 */
[----:B------:R-:W3:Y:S01]  /*3560*/  MUFU.EX2 R192, R192 ;  /* 0x000000c000c07308 */ /* 0x000ee20000000800 */
[C---:B-1----:R-:W-:Y:S05]  /*3570*/  HMMA.16816.F32 R20, R8.reuse, R168, R20 ;  /* 0x000000a80814723c */ /* 0x042fea0000001814 */
[----:B--2---:R-:W-:Y:S04]  /*3580*/  F2FP.PACK_AB R6, R173, R12 ;  /* 0x0000000cad06723e */ /* 0x004fe800000000ff */
[----:B------:R1:W2:Y:S01]  /*3590*/  MUFU.EX2 R168, R4 ;  /* 0x0000000400a87308 */ /* 0x0002a20000000800 */
[C---:B------:R-:W-:Y:S08]  /*35a0*/  HMMA.16816.F32 R24, R8.reuse, R170, R24 ;  /* 0x000000aa0818723c */ /* 0x040ff00000001818 */
[C---:B------:R-:W-:Y:S08]  /*35b0*/  HMMA.16816.F32 R28, R8.reuse, R164, R28 ;  /* 0x000000a4081c723c */ /* 0x040ff0000000181c */
[----:B------:R-:W-:Y:S04]  /*35c0*/  HMMA.16816.F32 R32, R8, R166, R32 ;  /* 0x000000a60820723c */ /* 0x000fe80000001820 */
[--C-:B------:R-:W-:Y:S02]  /*35d0*/  FADD.FTZ R21, R21, -R5.reuse ;  /* 0x8000000515157221 */ /* 0x100fe40000010000 */
[--C-:B------:R-:W-:Y:S01]  /*35e0*/  FADD.FTZ R20, R20, -R5.reuse ;  /* 0x8000000514147221 */ /* 0x100fe20000010000 */
[----:B-1----:R-:W1:Y:S01]  /*35f0*/  LDS R4, [R248.X4+0x201a0] ;  /* 0x0201a000f8047984 */ /* 0x002e620000004800 */
[--C-:B------:R-:W-:Y:S01]  /*3600*/  FADD.FTZ R25, R25, -R5.reuse ;  /* 0x8000000519197221 */ /* 0x100fe20000010000 */
[----:B------:R-:W-:Y:S03]  /*3610*/  F2FP.PACK_AB R11, R176, R177 ;  /* 0x000000b1b00b723e */ /* 0x000fe600000000ff */
[--C-:B------:R-:W-:Y:S01]  /*3620*/  FADD.FTZ R24, R24, -R5.reuse ;  /* 0x8000000518187221 */ /* 0x100fe20000010000 */
[----:B------:R-:W-:Y:S01]  /*3630*/  STS [R244], R14 ;  /* 0x0000000ef4007388 */ /* 0x000fe20000000800 */
[----:B---3--:R-:W-:Y:S01]  /*3640*/  F2FP.PACK_AB R8, R192, R16 ;  /* 0x00000010c008723e */ /* 0x008fe200000000ff */
[----:B------:R-:W-:Y:S02]  /*3650*/  FMUL.FTZ R20, R186, R20 ;  /* 0x00000014ba147220 */ /* 0x000fe40000410000 */
[--C-:B------:R-:W-:Y:S02]  /*3660*/  FADD.FTZ R28, R28, -R5.reuse ;  /* 0x800000051c1c7221 */ /* 0x100fe40000010000 */
[--C-:B------:R-:W-:Y:S02]  /*3670*/  FADD.FTZ R29, R29, -R5.reuse ;  /* 0x800000051d1d7221 */ /* 0x100fe40000010000 */
[----:B------:R-:W-:Y:S02]  /*3680*/  FMUL.FTZ R9, R185, R21 ;  /* 0x00000015b9097220 */ /* 0x000fe40000410000 */
[----:B------:R-:W-:Y:S02]  /*3690*/  FMUL.FTZ R24, R177, R24 ;  /* 0x00000018b1187220 */ /* 0x000fe40000410000 */
[--C-:B------:R-:W-:Y:S01]  /*36a0*/  FADD.FTZ R33, R33, -R5.reuse ;  /* 0x8000000521217221 */ /* 0x100fe20000010000 */
[----:B------:R-:W-:Y:S01]  /*36b0*/  F2FP.PACK_AB R9, R9, R20 ;  /* 0x000000140909723e */ /* 0x000fe200000000ff */
[----:B------:R-:W-:Y:S01]  /*36c0*/  FADD.FTZ R32, R32, -R5 ;  /* 0x8000000520207221 */ /* 0x000fe20000010000 */
[----:B------:R-:W-:Y:S01]  /*36d0*/  F2FP.PACK_AB R5, R184, R187 ;  /* 0x000000bbb805723e */ /* 0x000fe200000000ff */
[----:B------:R-:W-:Y:S02]  /*36e0*/  FMUL.FTZ R10, R176, R25 ;  /* 0x00000019b00a7220 */ /* 0x000fe40000410000 */
[----:B------:R-:W-:Y:S02]  /*36f0*/  FMUL.FTZ R13, R12, R28 ;  /* 0x0000001c0c0d7220 */ /* 0x000fe40000410000 */
[----:B------:R2:W-:Y:S01]  /*3700*/  STS [R244+0x400], R5 ;  /* 0x00040005f4007388 */ /* 0x0005e20000000800 */
[----:B------:R-:W-:Y:S01]  /*3710*/  FMUL.FTZ R29, R173, R29 ;  /* 0x0000001dad1d7220 */ /* 0x000fe20000410000 */
[----:B------:R-:W-:Y:S01]  /*3720*/  F2FP.PACK_AB R10, R10, R24 ;  /* 0x000000180a0a723e */ /* 0x000fe200000000ff */
[----:B------:R-:W-:Y:S02]  /*3730*/  FMUL.FTZ R32, R16, R32 ;  /* 0x0000002010207220 */ /* 0x000fe40000410000 */
[----:B------:R-:W-:Y:S01]  /*3740*/  STS [R247], R11 ;  /* 0x0000000bf7007388 */ /* 0x000fe20000000800 */
[----:B------:R-:W-:Y:S01]  /*3750*/  FMUL.FTZ R12, R192, R33 ;  /* 0x00000021c00c7220 */ /* 0x000fe20000410000 */
[----:B------:R-:W-:Y:S03]  /*3760*/  F2FP.PACK_AB R13, R29, R13 ;  /* 0x0000000d1d0d723e */ /* 0x000fe600000000ff */
[----:B------:R-:W-:Y:S01]  /*3770*/  STS [R247+0x400], R7 ;  /* 0x00040007f7007388 */ /* 0x000fe20000000800 */
[----:B------:R-:W-:Y:S01]  /*3780*/  F2FP.PACK_AB R12, R12, R32 ;  /* 0x000000200c0c723e */ /* 0x000fe200000000ff */
[--C-:B-1----:R-:W-:Y:S03]  /*3790*/  FADD.FTZ R22, R22, -R4.reuse ;  /* 0x8000000416167221 */ /* 0x102fe60000010000 */
[----:B------:R1:W-:Y:S01]  /*37a0*/  STS [R245], R6 ;  /* 0x00000006f5007388 */ /* 0x0003e20000000800 */
[--C-:B------:R-:W-:Y:S02]  /*37b0*/  FADD.FTZ R23, R23, -R4.reuse ;  /* 0x8000000417177221 */ /* 0x100fe40000010000 */
[----:B------:R-:W-:Y:S02]  /*37c0*/  FMUL.FTZ R22, R187, R22 ;  /* 0x00000016bb167220 */ /* 0x000fe40000410000 */
[----:B------:R-:W-:Y:S02]  /*37d0*/  FMUL.FTZ R23, R184, R23 ;  /* 0x00000017b8177220 */ /* 0x000fe40000410000 */
[--C-:B------:R-:W-:Y:S02]  /*37e0*/  FADD.FTZ R27, R27, -R4.reuse ;  /* 0x800000041b1b7221 */ /* 0x100fe40000010000 */
[--C-:B------:R-:W-:Y:S01]  /*37f0*/  FADD.FTZ R26, R26, -R4.reuse ;  /* 0x800000041a1a7221 */ /* 0x100fe20000010000 */
[----:B--2---:R-:W-:Y:S01]  /*3800*/  F2FP.PACK_AB R5, R168, R172 ;  /* 0x000000aca805723e */ /* 0x004fe200000000ff */
[--C-:B------:R-:W-:Y:S02]  /*3810*/  FADD.FTZ R30, R30, -R4.reuse ;  /* 0x800000041e1e7221 */ /* 0x100fe40000010000 */
[----:B------:R-:W-:Y:S02]  /*3820*/  FMUL.FTZ R26, R179, R26 ;  /* 0x0000001ab31a7220 */ /* 0x000fe40000410000 */
[----:B------:R2:W-:Y:S01]  /*3830*/  STS [R245+0x400], R5 ;  /* 0x00040005f5007388 */ /* 0x0005e20000000800 */
[--C-:B------:R-:W-:Y:S02]  /*3840*/  FADD.FTZ R31, R31, -R4.reuse ;  /* 0x800000041f1f7221 */ /* 0x100fe40000010000 */
[----:B------:R-:W-:Y:S02]  /*3850*/  FMUL.FTZ R172, R172, R30 ;  /* 0x0000001eacac7220 */ /* 0x000fe40000410000 */
[----:B------:R-:W-:Y:S01]  /*3860*/  STS [R246], R8 ;  /* 0x00000008f6007388 */ /* 0x000fe20000000800 */
[----:B------:R-:W-:Y:S02]  /*3870*/  FMUL.FTZ R31, R168, R31 ;  /* 0x0000001fa81f7220 */ /* 0x000fe40000410000 */
[--C-:B------:R-:W-:Y:S02]  /*3880*/  FADD.FTZ R35, R35, -R4.reuse ;  /* 0x8000000423237221 */ /* 0x100fe40000010000 */
[----:B-1----:R-:W-:Y:S02]  /*3890*/  FMUL.FTZ R6, R178, R27 ;  /* 0x0000001bb2067220 */ /* 0x002fe40000410000 */
[----:B------:R-:W-:Y:S02]  /*38a0*/  FADD.FTZ R34, R34, -R4 ;  /* 0x8000000422227221 */ /* 0x000fe40000010000 */
[----:B------:R-:W-:Y:S01]  /*38b0*/  FMUL.FTZ R4, R193, R35 ;  /* 0x00000023c1047220 */ /* 0x000fe20000410000 */
[----:B------:R-:W-:Y:S01]  /*38c0*/  F2FP.PACK_AB R6, R6, R26 ;  /* 0x0000001a0606723e */ /* 0x000fe200000000ff */
[----:B------:R-:W-:Y:S05]  /*38d0*/  FMUL.FTZ R34, R15, R34 ;  /* 0x000000220f227220 */ /* 0x000fea0000410000 */
[----:B------:R-:W-:Y:S02]  /*38e0*/  F2FP.PACK_AB R4, R4, R34 ;  /* 0x000000220404723e */ /* 0x000fe400000000ff */
[----:B--2---:R-:W-:Y:S05]  /*38f0*/  F2FP.PACK_AB R5, R193, R15 ;  /* 0x0000000fc105723e */ /* 0x004fea00000000ff */
[----:B------:R1:W-:Y:S05]  /*3900*/  STS [R246+0x400], R5 ;  /* 0x00040005f6007388 */ /* 0x0003ea0000000800 */
[----:B------:R-:W-:Y:S01]  /*3910*/  BAR.SYNC.DEFER_BLOCKING 0x0 ;  /* 0x0000000000007b1d */ /* 0x000fe20000010000 */
[----:B-1----:R-:W-:Y:S05]  /*3920*/  F2FP.PACK_AB R5, R23, R22 ;  /* 0x000000161705723e */ /* 0x002fea00000000ff */
[----:B------:R-:W-:Y:S05]  /*3930*/  STS [R244+0x2000], R9 ;  /* 0x00200009f4007388 */ /* 0x000fea0000000800 */
[----:B------:R1:W-:Y:S05]  /*3940*/  STS [R244+0x2400], R5 ;  /* 0x00240005f4007388 */ /* 0x0003ea0000000800 */
        /* <DEDUP_REMOVED lines=109> */
[----:B-123--:R-:W-:Y:S01]  /*4020*/  LOP3.LUT P5, RZ, R252, 0x1, RZ, 0xc0, !PT ;  /* 0x00000001fcff7812 */ /* 0x00efe200078ac0ff */
[----:B------:R-:W2:Y:S01]  /*4030*/  LDL.64 R202, [R1+0x10] ;  /* 0x0000100001ca7983 */ /* 0x000ea20000100a00 */
[C---:B------:R-:W-:Y:S01]  /*4040*/  LOP3.LUT P4, RZ, R250.reuse, 0x2, RZ, 0xc0, !PT ;  /* 0x00000002faff7812 */ /* 0x040fe2000788c0ff */
[----:B------:R-:W-:Y:S01]  /*4050*/  USHF.R.S32.HI UR22, URZ, 0x1f, UR21 ;  /* 0x0000001f3f167899 */ /* 0x000fe20008011415 */
[----:B------:R-:W-:Y:S01]  /*4060*/  LOP3.LUT P6, RZ, R250, 0x8, RZ, 0xc0, !PT ;  /* 0x00000008faff7812 */ /* 0x000fe200078cc0ff */
[----:B------:R-:W3:Y:S01]  /*4070*/  LDL.64 R200, [R1+0x8] ;  /* 0x0000080001c87983 */ /* 0x000ee20000100a00 */
[----:B------:R-:W-:Y:S01]  /*4080*/  ULDC.64 UR4, c[0x0][0x208] ;  /* 0x0000820000047ab9 */ /* 0x000fe20000000a00 */
[----:B------:R-:W-:Y:S01]  /*4090*/  IMAD.U32 R18, RZ, RZ, UR17 ;  /* 0x00000011ff127e24 */ /* 0x000fe2000f8e00ff */
[----:B------:R-:W-:Y:S01]  /*40a0*/  UIMAD UR22, UR22, UR4, URZ ;  /* 0x00000004161672a4 */ /* 0x000fe2000f8e023f */
[----:B------:R-:W4:Y:S01]  /*40b0*/  LDL.64 R164, [R1] ;  /* 0x0000000001a47983 */ /* 0x000f220000100a00 */
[----:B------:R-:W-:Y:S01]  /*40c0*/  UIMAD.WIDE.U32 UR24, UR21, UR4, URZ ;  /* 0x00000004151872a5 */ /* 0x000fe2000f8e003f */
[----:B------:R-:W-:Y:S01]  /*40d0*/  IMAD.U32 R16, RZ, RZ, UR17 ;  /* 0x00000011ff107e24 */ /* 0x000fe2000f8e00ff */
[----:B------:R-:W-:Y:S01]  /*40e0*/  UIMAD UR22, UR21, UR5, UR22 ;  /* 0x00000005151672a4 */ /* 0x000fe2000f8e0216 */
[----:B------:R-:W1:Y:S01]  /*40f0*/  S2R R12, SR_CTAID.Y ;  /* 0x00000000000c7919 */ /* 0x000e620000002600 */
[----:B------:R-:W-:Y:S01]  /*4100*/  IMAD.U32 R14, RZ, RZ, UR17 ;  /* 0x00000011ff0e7e24 */ /* 0x000fe2000f8e00ff */
[----:B------:R-:W-:Y:S01]  /*4110*/  USHF.L.U32 UR4, UR21, 0x6, URZ ;  /* 0x0000000615047899 */ /* 0x000fe2000800063f */
[----:B------:R-:W-:Y:S01]  /*4120*/  IMAD.U32 R8, RZ, RZ, UR24 ;  /* 0x00000018ff087e24 */ /* 0x000fe2000f8e00ff */
[----:B------:R-:W-:Y:S01]  /*4130*/  UIADD3 UR22, UR25, UR22, URZ ;  /* 0x0000001619167290 */ /* 0x000fe2000fffe03f */
[----:B------:R-:W-:Y:S02]  /*4140*/  IMAD.U32 R10, RZ, RZ, UR24 ;  /* 0x00000018ff0a7e24 */ /* 0x000fe4000f8e00ff */
[----:B-----5:R-:W-:Y:S03]  /*4150*/  IMAD.MOV.U32 R11, RZ, RZ, R241 ;  /* 0x000000ffff0b7224 */ /* 0x020fe600078e00f1 */
[----:B------:R-:W-:Y:S01]  /*4160*/  IMAD.U32 R9, RZ, RZ, UR22 ;  /* 0x00000016ff097e24 */ /* 0x000fe2000f8e00ff */
[----:B-1----:R-:W-:Y:S05]  /*4170*/  SHF.R.S32.HI R13, RZ, 0x1f, R12 ;  /* 0x0000001fff0d7819 */ /* 0x002fea000001140c */
[----:B------:R-:W-:Y:S04]  /*4180*/  IMAD R13, R13, c[0x0][0x288], RZ ;  /* 0x0000a2000d0d7a24 */ /* 0x000fe800078e02ff */
[----:B------:R-:W-:Y:S01]  /*4190*/  IMAD R13, R12, c[0x0][0x28c], R13 ;  /* 0x0000a3000c0d7a24 */ /* 0x000fe200078e020d */
[----:B--2---:R-:W-:Y:S04]  /*41a0*/  LEA R8, P2, R8, R202, 0x7 ;  /* 0x000000ca08087211 */ /* 0x004fe800078438ff */
[----:B------:R-:W-:Y:S01]  /*41b0*/  LEA.HI.X R9, R10, R203, R9, 0x7, P2 ;  /* 0x000000cb0a097211 */ /* 0x000fe200010f3c09 */
[----:B------:R-:W-:Y:S01]  /*41c0*/  IMAD.MOV.U32 R10, RZ, RZ, R240 ;  /* 0x000000ffff0a7224 */ /* 0x000fe200078e00f0 */
[----:B------:R-:W-:Y:S03]  /*41d0*/  IADD3 R18, P3, P2, R18, 0x80, R8 ;  /* 0x0000008012127810 */ /* 0x000fe60007a7e008 */
[----:B------:R-:W-:Y:S01]  /*41e0*/  IMAD.WIDE.U32 R10, R12, c[0x0][0x288], R10 ;  /* 0x0000a2000c0a7a25 */ /* 0x000fe200078e000a */
[--C-:B------:R-:W-:Y:S02]  /*41f0*/  IADD3.X R19, RZ, UR16, R9.reuse, P3, P2 ;  /* 0x00000010ff137c10 */ /* 0x100fe40009fe4409 */
[--C-:B------:R-:W-:Y:S04]  /*4200*/  IADD3 R16, P3, P2, R16, 0x100, R8.reuse ;  /* 0x0000010010107810 */ /* 0x100fe80007a7e008 */
[--C-:B------:R-:W-:Y:S02]  /*4210*/  IADD3.X R17, RZ, UR16, R9.reuse, P3, P2 ;  /* 0x00000010ff117c10 */ /* 0x100fe40009fe4409 */
        /* <DEDUP_REMOVED lines=12> */
[----:B---3--:R-:W-:Y:S04]  /*42e0*/  IADD3 R10, -R200, c[0x0][0x168], -R10 ;  /* 0x00005a00c80a7a10 */ /* 0x008fe80007ffe90a */
[C---:B------:R-:W-:Y:S02]  /*42f0*/  ISETP.LT.OR P2, PT, R10.reuse, 0x1, !P5 ;  /* 0x000000010a00780c */ /* 0x040fe40006f41670 */
[C---:B------:R-:W-:Y:S11]  /*4300*/  ISETP.LT.OR P5, PT, R10.reuse, 0x21, !P5 ;  /* 0x000000210a00780c */ /* 0x040ff60006fa1670 */
[----:B------:R-:W-:Y:S01]  /*4310*/  @!PT LDS RZ, [RZ] ;  /* 0x00000000fffff984 */ /* 0x000fe20000000800 */
[----:B------:R-:W-:Y:S01]  /*4320*/  @!PT LDS RZ, [RZ] ;  /* 0x00000000fffff984 */ /* 0x000fe20000000800 */
[----:B------:R-:W-:Y:S01]  /*4330*/  @!PT LDS RZ, [RZ] ;  /* 0x00000000fffff984 */ /* 0x000fe20000000800 */
[----:B------:R1:W-:Y:S01]  /*4340*/  LDGSTS.E.BYPASS.LTC128B.128 [R242+0x18080], [R8.64], !P2 ;  /* 0x1808000008f27fae */ /* 0x0003e2000d101d4e */
[C---:B------:R-:W-:Y:S02]  /*4350*/  ISETP.LT.OR P2, PT, R10.reuse, 0x1, !P4 ;  /* 0x000000010a00780c */ /* 0x040fe40006741670 */
[C---:B------:R-:W-:Y:S11]  /*4360*/  ISETP.LT.OR P4, PT, R10.reuse, 0x21, !P4 ;  /* 0x000000210a00780c */ /* 0x040ff60006781670 */
[----:B------:R1:W-:Y:S01]  /*4370*/  LDGSTS.E.BYPASS.LTC128B.128 [R242+0x1a080], [R8.64+0x80], !P2 ;  /* 0x1a08008008f27fae */ /* 0x0003e2000d101d4e */
[C---:B------:R-:W-:Y:S02]  /*4380*/  ISETP.LT.OR P2, PT, R10.reuse, 0x1, !P3 ;  /* 0x000000010a00780c */ /* 0x040fe40005f41670 */
[C---:B------:R-:W-:Y:S11]  /*4390*/  ISETP.LT.OR P3, PT, R10.reuse, 0x21, !P3 ;  /* 0x000000210a00780c */ /* 0x040ff60005f61670 */
[----:B------:R1:W-:Y:S01]  /*43a0*/  LDGSTS.E.BYPASS.LTC128B.128 [R242+0x1c080], [R8.64+0x100], !P2 ;  /* 0x1c08010008f27fae */ /* 0x0003e2000d101d4e */
[C---:B------:R-:W-:Y:S02]  /*43b0*/  ISETP.LT.OR P2, PT, R10.reuse, 0x1, !P6 ;  /* 0x000000010a00780c */ /* 0x040fe40007741670 */
[----:B------:R-:W-:Y:S11]  /*43c0*/  ISETP.LT.OR P6, PT, R10, 0x21, !P6 ;  /* 0x000000210a00780c */ /* 0x000ff600077c1670 */
[----:B------:R1:W-:Y:S02]  /*43d0*/  LDGSTS.E.BYPASS.LTC128B.128 [R242+0x1e080], [R8.64+0x180], !P2 ;  /* 0x1e08018008f27fae */ /* 0x0003e4000d101d4e */
[----:B-1----:R-:W-:Y:S04]  /*43e0*/  IADD3 R8, P2, R8, UR17, RZ ;  /* 0x0000001108087c10 */ /* 0x002fe8000ff5e0ff */
[----:B------:R-:W-:Y:S05]  /*43f0*/  IADD3.X R9, R9, UR16, RZ, P2, !PT ;  /* 0x0000001009097c10 */ /* 0x000fea00097fe4ff */
[----:B------:R4:W-:Y:S04]  /*4400*/  LDGSTS.E.BYPASS.LTC128B.128 [R242+0x19080], [R8.64], !P5 ;  /* 0x1908000008f27fae */ /* 0x0009e8000e901d4e */
[----:B------:R1:W-:Y:S04]  /*4410*/  LDGSTS.E.BYPASS.LTC128B.128 [R242+0x1b080], [R18.64], !P4 ;  /* 0x1b08000012f27fae */ /* 0x0003e8000e101d4e */
[----:B------:R1:W-:Y:S04]  /*4420*/  LDGSTS.E.BYPASS.LTC128B.128 [R242+0x1d080], [R16.64], !P3 ;  /* 0x1d08000010f27fae */ /* 0x0003e8000d901d4e */
[----:B------:R1:W-:Y:S01]  /*4430*/  LDGSTS.E.BYPASS.LTC128B.128 [R242+0x1f080], [R14.64], !P6 ;  /* 0x1f0800000ef27fae */ /* 0x0003e2000f101d4e */
[----:B----4-:R-:W-:Y:S05]  /*4440*/  @!P0 IMAD.SHL.U32 R8, R164, 0x10, RZ ;  /* 0x00000010a4088824 */ /* 0x010fea00078e00ff */
[----:B------:R1:W-:Y:S02]  /*4450*/  @!P0 LDGSTS.E.BYPASS.LTC128B.128 [R8+0x20180], [R12.64] ;  /* 0x201800000c088fae */ /* 0x0003e4000b901d4e */
.L_x_596:
        /* <DEDUP_REMOVED lines=91> */
[----:B--2---:R-:W-:Y:S01]  /*4a10*/  LOP3.LUT P4, RZ, R251, 0x1, RZ, 0xc0, !PT ;  /* 0x00000001fbff7812 */ /* 0x004fe2000788c0ff */
[----:B------:R-:W2:Y:S01]  /*4a20*/  LDL.64 R180, [R1+0x18] ;  /* 0x0000180001b47983 */ /* 0x000ea20000100a00 */
[C---:B------:R-:W-:Y:S01]  /*4a30*/  LOP3.LUT P3, RZ, R249.reuse, 0x2, RZ, 0xc0, !PT ;  /* 0x00000002f9ff7812 */ /* 0x040fe2000786c0ff */
[----:B------:R-:W-:Y:S01]  /*4a40*/  USHF.R.S32.HI UR22, URZ, 0x1f, UR21 ;  /* 0x0000001f3f167899 */ /* 0x000fe20008011415 */
[----:B------:R-:W-:Y:S01]  /*4a50*/  LOP3.LUT P5, RZ, R249, 0x8, RZ, 0xc0, !PT ;  /* 0x00000008f9ff7812 */ /* 0x000fe200078ac0ff */
[----:B----4-:R-:W4:Y:S01]  /*4a60*/  LDL.64 R226, [R1+0x8] ;  /* 0x0000080001e27983 */ /* 0x010f220000100a00 */
[----:B------:R-:W-:Y:S01]  /*4a70*/  ULDC.64 UR4, c[0x0][0x178] ;  /* 0x00005e0000047ab9 */ /* 0x000fe20000000a00 */
[----:B------:R-:W-:Y:S01]  /*4a80*/  IMAD.U32 R14, RZ, RZ, UR9 ;  /* 0x00000009ff0e7e24 */ /* 0x000fe2000f8e00ff */
[----:B------:R-:W-:Y:S01]  /*4a90*/  UIMAD UR22, UR22, UR4, URZ ;  /* 0x00000004161672a4 */ /* 0x000fe2000f8e023f */
[----:B---3--:R-:W3:Y:S01]  /*4aa0*/  LDL.64 R224, [R1] ;  /* 0x0000000001e07983 */ /* 0x008ee20000100a00 */
        /* <DEDUP_REMOVED lines=34> */
[----:B----4-:R-:W-:Y:S04]  /*4cd0*/  IADD3 R6, -R226, c[0x0][0x168], -R6 ;  /* 0x00005a00e2067a10 */ /* 0x010fe80007ffe906 */
        /* <DEDUP_REMOVED lines=21> */
[----:B---3--:R-:W-:Y:S05]  /*4e30*/  @!P0 IMAD.SHL.U32 R4, R224, 0x10, RZ ;  /* 0x00000010e0048824 */ /* 0x008fea00078e00ff */
[----:B------:R1:W-:Y:S02]  /*4e40*/  @!P0 LDGSTS.E.BYPASS.LTC128B.128 [R4+0x20080], [R8.64] ;  /* 0x2008000008048fae */ /* 0x0003e4000b901d4e */
.L_x_597:
[----:B-12---:R-:W2:Y:S01]  /*4e50*/  LDL.64 R8, [R1+0x28] ;  /* 0x0000280001087983 */ /* 0x006ea20000100a00 */
[----:B------:R-:W-:Y:S02]  /*4e60*/  USHF.L.U32 UR11, UR11, 0xe, URZ ;  /* 0x0000000e0b0b7899 */ /* 0x000fe4000800063f */
[----:B------:R-:W-:Y:S01]  /*4e70*/  UISETP.GE.AND UP0, UPT, UR21, UR20, UPT ;  /* 0x000000141500728c */ /* 0x000fe2000bf06270 */
[----:B----4-:R-:W4:Y:S03]  /*4e80*/  LDL R6, [R1+0x30] ;  /* 0x0000300001067983 */ /* 0x010f260000100800 */
[----:B------:R-:W-:Y:S01]  /*4e90*/  IMAD.U32 R5, RZ, RZ, UR11 ;  /* 0x0000000bff057e24 */ /* 0x000fe2000f8e00ff */
[----:B------:R-:W-:Y:S04]  /*4ea0*/  LDSM.16.MT88.4 R224, [R0+0x5080] ;  /* 0x0050800000e0783b */ /* 0x000fe80000004200 */
[----:B------:R-:W0:Y:S01]  /*4eb0*/  LDGDEPBAR ;  /* 0x00000000000079af */ /* 0x000e220000000000 */
[----:B--2---:R-:W-:Y:S01]  /*4ec0*/  IADD3 R4, P1, R8, UR11, RZ ;  /* 0x0000000b08047c10 */ /* 0x004fe2000ff3e0ff */
[----:B------:R-:W-:Y:S03]  /*4ed0*/  UMOV UR11, UR21 ;  /* 0x00000015000b7c82 */ /* 0x000fe60008000000 */
[----:B----4-:R-:W-:Y:S02]  /*4ee0*/  LEA.HI.X.SX32 R5, R5, R6, 0x1, P1 ;  /* 0x0000000605057211 */ /* 0x010fe400008f0eff */
[C---:B-----5:R-:W-:Y:S04]  /*4ef0*/  LEA R240, P1, R4.reuse, c[0x0][0x220], 0x2 ;  /* 0x0000880004f07a11 */ /* 0x060fe800078210ff */
[----:B------:R-:W-:Y:S02]  /*4f00*/  LEA.HI.X R241, R4, c[0x0][0x224], R5, 0x2, P1 ;  /* 0x0000890004f17a11 */ /* 0x000fe400008f1405 */
[-C--:B------:R-:W-:Y:S01]  /*4f10*/  HMMA.16816.F32 R4, R192, R16.reuse, RZ ;  /* 0x00000010c004723c */ /* 0x080fe200000018ff */
[----:B------:R-:W-:Y:S07]  /*4f20*/  PLOP3.LUT P1, PT, PT, PT, UP0, 0x80, 0x0 ;  /* 0x000000000000781c */ /* 0x000fee0003f2f008 */
        /* <DEDUP_REMOVED lines=14> */
[----:B------:R-:W-:Y:S01]  /*5010*/  HMMA.16816.F32 R192, R192, R198, RZ ;  /* 0x000000c6c0c0723c */ /* 0x000fe200000018ff */
[----:B------:R-:W-:Y:S07]  /*5020*/  LDSM.16.M88.4 R196, [R239] ;  /* 0x00000000efc4783b */ /* 0x000fee0000000200 */
[-C--:B------:R-:W-:Y:S08]  /*5030*/  HMMA.16816.F32 R4, R200, R204.reuse, R4 ;  /* 0x000000ccc804723c */ /* 0x080ff00000001804 */
[C---:B------:R-:W-:Y:S08]  /*5040*/  HMMA.16816.F32 R8, R208.reuse, R204, R8 ;  /* 0x000000ccd008723c */ /* 0x040ff00000001808 */
[-C--:B------:R-:W-:Y:S08]  /*5050*/  HMMA.16816.F32 R12, R208, R206.reuse, R12 ;  /* 0x000000ced00c723c */ /* 0x080ff0000000180c */
[C---:B------:R-:W-:Y:S01]  /*5060*/  HMMA.16816.F32 R16, R200.reuse, R206, R16 ;  /* 0x000000cec810723c */ /* 0x040fe20000001810 */
[----:B------:R-:W1:Y:S07]  /*5070*/  LDSM.16.MT88.4 R204, [R0+0x1080] ;  /* 0x0010800000cc783b */ /* 0x000e6e0000004200 */
[-C--:B---3--:R-:W-:Y:S08]  /*5080*/  HMMA.16816.F32 R20, R200, R212.reuse, R20 ;  /* 0x000000d4c814723c */ /* 0x088ff00000001814 */
[C---:B------:R-:W-:Y:S08]  /*5090*/  HMMA.16816.F32 R24, R208.reuse, R212, R24 ;  /* 0x000000d4d018723c */ /* 0x040ff00000001818 */
[-C--:B------:R-:W-:Y:S08]  /*50a0*/  HMMA.16816.F32 R28, R208, R214.reuse, R28 ;  /* 0x000000d6d01c723c */ /* 0x080ff0000000181c */
[C---:B------:R-:W-:Y:S01]  /*50b0*/  HMMA.16816.F32 R32, R200.reuse, R214, R32 ;  /* 0x000000d6c820723c */ /* 0x040fe20000001820 */
[----:B------:R-:W2:Y:S07]  /*50c0*/  LDSM.16.M88.4 R212, [R239+0x1000] ;  /* 0x00100000efd4783b */ /* 0x000eae0000000200 */
[-C--:B------:R-:W-:Y:S08]  /*50d0*/  HMMA.16816.F32 R164, R200, R216.reuse, R164 ;  /* 0x000000d8c8a4723c */ /* 0x080ff000000018a4 */
[C---:B------:R-:W-:Y:S08]  /*50e0*/  HMMA.16816.F32 R168, R208.reuse, R216, R168 ;  /* 0x000000d8d0a8723c */ /* 0x040ff000000018a8 */
[-C--:B------:R-:W-:Y:S08]  /*50f0*/  HMMA.16816.F32 R172, R208, R218.reuse, R172 ;  /* 0x000000dad0ac723c */ /* 0x080ff000000018ac */
[C---:B------:R-:W-:Y:S01]  /*5100*/  HMMA.16816.F32 R176, R200.reuse, R218, R176 ;  /* 0x000000dac8b0723c */ /* 0x040fe200000018b0 */
[----:B------:R-:W3:Y:S07]  /*5110*/  LDSM.16.MT88.4 R216, [R0+0x3080] ;  /* 0x0030800000d8783b */ /* 0x000eee0000004200 */
[-C--:B------:R-:W-:Y:S08]  /*5120*/  HMMA.16816.F32 R180, R200, R220.reuse, R180 ;  /* 0x000000dcc8b4723c */ /* 0x080ff000000018b4 */
[C---:B------:R-:W-:Y:S08]  /*5130*/  HMMA.16816.F32 R184, R208.reuse, R220, R184 ;  /* 0x000000dcd0b8723c */ /* 0x040ff000000018b8 */
[-C--:B------:R-:W-:Y:S01]  /*5140*/  HMMA.16816.F32 R188, R208, R222.reuse, R188 ;  /* 0x000000ded0bc723c */ /* 0x080fe200000018bc */
[----:B------:R-:W4:Y:S07]  /*5150*/  LDSM.16.MT88.4 R208, [R0+0x7080] ;  /* 0x0070800000d0783b */ /* 0x000f2e0000004200 */
[----:B------:R-:W-:Y:S01]  /*5160*/  HMMA.16816.F32 R192, R200, R222, R192 ;  /* 0x000000dec8c0723c */ /* 0x000fe200000018c0 */
[----:B------:R-:W-:Y:S04]  /*5170*/  LDSM.16.M88.4 R200, [R238] ;  /* 0x00000000eec8783b */ /* 0x000fe80000000200 */
[----:B------:R-:W-:Y:S03]  /*5180*/  LDSM.16.MT88.4 R220, [R0+0x3880] ;  /* 0x0038800000dc783b */ /* 0x000fe60000004200 */
[-C--:B-1----:R-:W-:Y:S08]  /*5190*/  HMMA.16816.F32 R4, R196, R204.reuse, R4 ;  /* 0x000000ccc404723c */ /* 0x082ff00000001804 */
[C---:B--2---:R-:W-:Y:S08]  /*51a0*/  HMMA.16816.F32 R8, R212.reuse, R204, R8 ;  /* 0x000000ccd408723c */ /* 0x044ff00000001808 */
        /* <DEDUP_REMOVED lines=13> */
[-C--:B----4-:R-:W-:Y:S08]  /*5280*/  HMMA.16816.F32 R180, R196, R208.reuse, R180 ;  /* 0x000000d0c4b4723c */ /* 0x090ff000000018b4 */
[C---:B------:R-:W-:Y:S08]  /*5290*/  HMMA.16816.F32 R184, R212.reuse, R208, R184 ;  /* 0x000000d0d4b8723c */ /* 0x040ff000000018b8 */
[-C--:B------:R-:W-:Y:S01]  /*52a0*/  HMMA.16816.F32 R188, R212, R210.reuse, R188 ;  /* 0x000000d2d4bc723c */ /* 0x080fe200000018bc */
[----:B------:R-:W4:Y:S07]  /*52b0*/  LDSM.16.MT88.4 R212, [R0+0x7880] ;  /* 0x0078800000d4783b */ /* 0x000f2e0000004200 */
[----:B------:R-:W-:Y:S08]  /*52c0*/  HMMA.16816.F32 R192, R196, R210, R192 ;  /* 0x000000d2c4c0723c */ /* 0x000ff000000018c0 */
[-C--:B-1----:R-:W-:Y:S08]  /*52d0*/  HMMA.16816.F32 R4, R200, R204.reuse, R4 ;  /* 0x000000ccc804723c */ /* 0x082ff00000001804 */
[C---:B--2---:R-:W-:Y:S08]  /*52e0*/  HMMA.16816.F32 R8, R216.reuse, R204, R8 ;  /* 0x000000ccd808723c */ /* 0x044ff00000001808 */
[-C--:B------:R-:W-:Y:S07]  /*52f0*/  HMMA.16816.F32 R12, R216, R206.reuse, R12 ;  /* 0x000000ced80c723c */ /* 0x080fee000000180c */
[----:B------:R1:W-:Y:S01]  /*5300*/  RED.E.ADD.F32.FTZ.RN.STRONG.GPU [R240.64], R4 ;  /* 0x00000004f000798e */ /* 0x0003e2000c10e78e */
        /* <DEDUP_REMOVED lines=27> */
[-C--:B----4-:R-:W-:Y:S03]  /*54c0*/  HMMA.16816.F32 R180, R200, R212.reuse, R180 ;  /* 0x000000d4c8b4723c */ /* 0x090fe600000018b4 */
        /* <DEDUP_REMOVED lines=49> */
.L_x_595:
[----:B-1----:R-:W2:Y:S01]  /*57e0*/  LDL.LU.64 R8, [R1] ;  /* 0x0000000001087983 */ /* 0x002ea20000300a00 */
[----:B------:R-:W1:Y:S01]  /*57f0*/  S2UR UR4, SR_CTAID.X ;  /* 0x00000000000479c3 */ /* 0x000e620000002500 */
[----:B------:R-:W-:Y:S01]  /*5800*/  MOV R0, c[0x0][0x338] ;  /* 0x0000ce0000007a02 */ /* 0x000fe20000000f00 */
        /* <DEDUP_REMOVED lines=233> */
.L_x_599:
        /* <DEDUP_REMOVED lines=14> */
.L_x_1162:


//--------------------- .text._ZN7cutlass13device_kernelIN5flash19enable_sm80_to_sm89INS1_16FlashAttnBwdSm80INS1_25CollectiveMainloopBwdSm80ILi1ELi1EN4cute5tupleIJNS5_1CILi64EEES8_NS7_ILi256EEEEEENS_6half_tEfNS_4arch4Sm80ELb0ELb0ELb0ELb1ELb0ELb0ELb0ELb0ELi2ELi4ELi2ELi2ELb0EEENS1_21CollectiveEpilogueBwdISA_SB_SD_Li256ELb1ELb0ELi4EEENS1_19SingleTileSchedulerILb1ELb0ELb0ELi64EEEEEEEEEvNT_6ParamsE --------------------------
	.section	.text._ZN7cutlass13device_kernelIN5flash19enable_sm80_to_sm89INS1_16FlashAttnBwdSm80INS1_25CollectiveMainloopBwdSm80ILi1ELi1EN4cute5tupleIJNS5_1CILi64EEES8_NS7_ILi256EEEEEENS_6half_tEfNS_4arch4Sm80ELb0ELb0ELb0ELb1ELb0ELb0ELb0ELb0ELi2ELi4ELi2ELi2ELb0EEENS1_21CollectiveEpilogueBwdISA_SB_SD_Li256ELb1ELb0ELi4EEENS1_19SingleTileSchedulerILb1ELb0ELb0ELi64EEEEEEEEEvNT_6ParamsE,"ax",@progbits
	.sectioninfo	@"SHI_REGISTERS=255"
	.align	128
.text._ZN7cutlass13device_kernelIN5flash19enable_sm80_to_sm89INS1_16FlashAttnBwdSm80INS1_25CollectiveMainloopBwdSm80ILi1ELi1EN4cute5tupleIJNS5_1CILi64EEES8_NS7_ILi256EEEEEENS_6half_tEfNS_4arch4Sm80ELb0ELb0ELb0ELb1ELb0ELb0ELb0ELb0ELi2ELi4ELi2ELi2ELb0EEENS1_21CollectiveEpilogueBwdISA_SB_SD_Li256ELb1ELb0ELi4EEENS1_19SingleTileSchedulerILb1ELb0ELb0ELi64EEEEEEEEEvNT_6ParamsE:
        .type           _ZN7cutlass13device_kernelIN5flash19enable_sm80_to_sm89INS1_16FlashAttnBwdSm80INS1_25CollectiveMainloopBwdSm80ILi1ELi1EN4cute5tupleIJNS5_1CILi64EEES8_NS7_ILi256EEEEEENS_6half_tEfNS_4arch4Sm80ELb0ELb0ELb0ELb1ELb0ELb0ELb0ELb0ELi2ELi4ELi2ELi2ELb0EEENS1_21CollectiveEpilogueBwdISA_SB_SD_Li256ELb1ELb0ELi4EEENS1_19SingleTileSchedulerILb1ELb0ELb0ELi64EEEEEEEEEvNT_6ParamsE,@function
        .size           _ZN7cutlass13device_kernelIN5flash19enable_sm80_to_sm89INS1_16FlashAttnBwdSm80INS1_25CollectiveMainloopBwdSm80ILi1ELi1EN4cute5tupleIJNS5_1CILi64EEES8_NS7_ILi256EEEEEENS_6half_tEfNS_4arch4Sm80ELb0ELb0ELb0ELb1ELb0ELb0ELb0ELb0ELi2ELi4ELi2ELi2ELb0EEENS1_21CollectiveEpilogueBwdISA_SB_SD_Li256ELb1ELb0ELi4EEENS1_19SingleTileSchedulerILb1ELb0ELb0ELi64EEEEEEEEEvNT_6ParamsE,(.L_x_1163 - _ZN7cutlass13device_kernelIN5flash19enable_sm80_to_sm89INS1_16FlashAttnBwdSm80INS1_25CollectiveMainloopBwdSm80ILi1ELi1EN4cute5tupleIJNS5_1CILi64EEES8_NS7_ILi256EEEEEENS_6half_tEfNS_4arch4Sm80ELb0ELb0ELb0ELb1ELb0ELb0ELb0ELb0ELi2ELi4ELi2ELi2ELb0EEENS1_21CollectiveEpilogueBwdISA_SB_SD_Li256ELb1ELb0ELi4EEENS1_19SingleTileSchedulerILb1ELb0ELb0ELi64EEEEEEEEEvNT_6ParamsE)
        .other          _ZN7cutlass13device_kernelIN5flash19enable_sm80_to_sm89INS1_16FlashAttnBwdSm80INS1_25CollectiveMainloopBwdSm80ILi1ELi1EN4cute5tupleIJNS5_1CILi64EEES8_NS7_ILi256EEEEEENS_6half_tEfNS_4arch4Sm80ELb0ELb0ELb0ELb1ELb0ELb0ELb0ELb0ELi2ELi4ELi2ELi2ELb0EEENS1_21CollectiveEpilogueBwdISA_SB_SD_Li256ELb1ELb0ELi4EEENS1_19SingleTileSchedulerILb1ELb0ELb0ELi64EEEEEEEEEvNT_6ParamsE,@"STO_CUDA_ENTRY STV_DEFAULT"
_ZN7cutlass13device_kernelIN5flash19enable_sm80_to_sm89INS1_16FlashAttnBwdSm80INS1_25CollectiveMainloopBwdSm80ILi1ELi1EN4cute5tupleIJNS5_1CILi64EEES8_NS7_ILi256EEEEEENS_6half_tEfNS_4arch4Sm80ELb0ELb0ELb0ELb1ELb0ELb0ELb0ELb0ELi2ELi4ELi2ELi2ELb0EEENS1_21CollectiveEpilogueBwdISA_SB_SD_Li256ELb1ELb0ELi4EEENS1_19SingleTileSchedulerILb1ELb0ELb0ELi64EEEEEEEEEvNT_6ParamsE:
        /* <DEDUP_REMOVED lines=18> */
.L_x_601:
        /* <DEDUP_REMOVED lines=8> */
.L_x_603:
[----:B------:R-:W-:Y:S02]  /*01a0*/  MOV R0, c[0x0][0x3a4] ;  /* 0x0000e90000007a02 */ /* 0x000fe40000000f00 */
.L_x_602:
[----:B-1----:R-:W-:-:S05]  /*01b0*/  IMAD.SHL.U32 R2, R103, 0x40, RZ ;  /* 0x0000004067027824 */ /* 0x002fca00078e00ff */
[----:B-----5:R-:W-:-:S04]  /*01c0*/  ISETP.GE.AND P0, PT, R2, R0, PT ;  /* 0x000000000200720c */ /* 0x020fc80003f06270 */
[----:B------:R-:W-:-:S05]  /*01d0*/  SEL R0, R5, 0xffffffff, !P0 ;  /* 0xffffffff05007807 */ /* 0x000fca0004000000 */
[----:B------:R1:W-:Y:S01]  /*01e0*/  STL [R1+0x30], R0 ;  /* 0x0000300001007387 */ /* 0x0003e20000100800 */
[----:B------:R-:W-:Y:S05]  /*01f0*/  BRA `(.L_x_604) ;  /* 0x0000012000007947 */ /* 0x000fea0003800000 */
.L_x_600:
[----:B---34-:R-:W-:-:S04]  /*0200*/  ISETP.NE.U32.AND P0, PT, RZ, c[0x0][0x3c0], PT ;  /* 0x0000f000ff007a0c */ /* 0x018fc80003f05070 */
[----:B------:R-:W-:-:S13]  /*0210*/  ISETP.NE.AND.EX P0, PT, RZ, c[0x0][0x3c4], PT, P0 ;  /* 0x0000f100ff007a0c */ /* 0x000fda0003f05300 */
[----:B------:R-:W-:Y:S05]  /*0220*/  @!P0 BRA `(.L_x_605) ;  /* 0x0000002000008947 */ /* 0x000fea0003800000 */
[----:B------:R1:W5:Y:S01]  /*0230*/  LDG.E R0, [R2.64] ;  /* 0x0000000a02007981 */ /* 0x000362000c1e1900 */
[----:B------:R-:W-:Y:S05]  /*0240*/  BRA `(.L_x_606) ;  /* 0x0000009000007947 */ /* 0x000fea0003800000 */
.L_x_605:
        /* <DEDUP_REMOVED lines=8> */
.L_x_607:
[----:B------:R-:W-:Y:S02]  /*02d0*/  MOV R0, c[0x0][0x3a4] ;  /* 0x0000e90000007a02 */ /* 0x000fe40000000f00 */
.L_x_606:
[----:B-1----:R-:W-:-:S05]  /*02e0*/  IMAD.SHL.U32 R2, R103, 0x40, RZ ;  /* 0x0000004067027824 */ /* 0x002fca00078e00ff */
[----:B-----5:R-:W-:-:S04]  /*02f0*/  ISETP.GE.AND P0, PT, R2, R0, PT ;  /* 0x000000000200720c */ /* 0x020fc80003f06270 */
[----:B------:R-:W-:-:S05]  /*0300*/  SEL R0, R5, 0xffffffff, !P0 ;  /* 0xffffffff05007807 */ /* 0x000fca0004000000 */
[----:B------:R1:W-:Y:S04]  /*0310*/  STL [R1+0x30], R0 ;  /* 0x0000300001007387 */ /* 0x0003e80000100800 */
.L_x_604:
        /* <DEDUP_REMOVED lines=13> */
[----:B------:R-:W-:Y:S02]  /*03f0*/  IMAD.MOV.U32 R19, RZ, RZ, RZ ;  /* 0x000000ffff137224 */ /* 0x000fe400078e00ff */
[----:B------:R-:W-:Y:S02]  /*0400*/  IMAD.MOV.U32 R14, RZ, RZ, RZ ;  /* 0x000000ffff0e7224 */ /* 0x000fe400078e00ff */
[----:B------:R-:W-:Y:S02]  /*0410*/  IMAD.WIDE R4, R107, R8, c[0x0][0x2d0] ;  /* 0x0000b4006b047625 */ /* 0x000fe400078e0208 */
[----:B------:R1:W5:Y:S04]  /*0420*/  @P2 LDG.E R19, [R6.64] ;  /* 0x0000000a06132981 */ /* 0x000368000c1e1900 */
[----:B------:R1:W5:Y:S01]  /*0430*/  @P3 LDG.E R14, [R4.64] ;  /* 0x0000000a040e3981 */ /* 0x000362000c1e1900 */
[----:B------:R-:W-:Y:S01]  /*0440*/  ULDC UR9, c[0x0][0x168] ;  /* 0x00005a0000097ab9 */ /* 0x000fe20000000800 */
[----:B------:R-:W-:-:S02]  /*0450*/  IMAD.MOV.U32 R24, RZ, RZ, RZ ;  /* 0x000000ffff187224 */ /* 0x000fc400078e00ff */
        /* <DEDUP_REMOVED lines=13> */
.L_x_608:
[----:B-1----:R-:W-:-:S04]  /*0530*/  ISETP.NE.U32.AND P0, PT, RZ, c[0x0][0x2e0], PT ;  /* 0x0000b800ff007a0c */ /* 0x002fc80003f05070 */
[----:B------:R-:W-:-:S13]  /*0540*/  ISETP.NE.AND.EX P0, PT, RZ, c[0x0][0x2e4], PT, P0 ;  /* 0x0000b900ff007a0c */ /* 0x000fda0003f05300 */
[----:B------:R-:W-:Y:S05]  /*0550*/  @!P0 BRA `(.L_x_609) ;  /* 0x0000003000008947 */ /* 0x000fea0003800000 */
[----:B------:R-:W-:-:S05]  /*0560*/  IMAD.WIDE R2, R107, R8, c[0x0][0x2e0] ;  /* 0x0000b8006b027625 */ /* 0x000fca00078e0208 */
[----:B------:R1:W5:Y:S01]  /*0570*/  LDG.E R13, [R2.64] ;  /* 0x0000000a020d7981 */ /* 0x000362000c1e1900 */
[----:B------:R-:W-:Y:S05]  /*0580*/  BRA `(.L_x_610) ;  /* 0x0000004000007947 */ /* 0x000fea0003800000 */
.L_x_609:
[----:B------:R-:W-:Y:S05]  /*0590*/  @!P3 BRA `(.L_x_610) ;  /* 0x000000300000b947 */ /* 0x000fea0003800000 */
[----:B------:R-:W2:Y:S04]  /*05a0*/  LDG.E R0, [R4.64] ;  /* 0x0000000a04007981 */ /* 0x000ea8000c1e1900 */
[----:B------:R-:W2:Y:S02]  /*05b0*/  LDG.E R2, [R4.64+0x4] ;  /* 0x0000040a04027981 */ /* 0x000ea4000c1e1900 */
[----:B--2---:R-:W-:Y:S02]  /*05c0*/  IADD3 R13, -R0, R2, RZ ;  /* 0x00000002000d7210 */ /* 0x004fe40007ffe1ff */
.L_x_610:
        /* <DEDUP_REMOVED lines=8> */
[----:B------:R-:W-:Y:S01]  /*0650*/  MOV R12, RZ ;  /* 0x000000ff000c7202 */ /* 0x000fe20000000f00 */
[----:B------:R-:W-:Y:S01]  /*0660*/  IMAD.MOV.U32 R154, RZ, RZ, RZ ;  /* 0x000000ffff9a7224 */ /* 0x000fe200078e00ff */
[----:B------:R-:W-:Y:S01]  /*0670*/  CS2R R152, SRZ ;  /* 0x0000000000987805 */ /* 0x000fe2000001ff00 */
[----:B------:R-:W-:Y:S01]  /*0680*/  CS2R R150, SRZ ;  /* 0x0000000000967805 */ /* 0x000fe2000001ff00 */
[----:B------:R-:W-:Y:S01]  /*0690*/  MOV R7, RZ ;  /* 0x000000ff00077202 */ /* 0x000fe20000000f00 */
[----:B------:R-:W-:Y:S01]  /*06a0*/  IMAD.MOV.U32 R148, RZ, RZ, RZ ;  /* 0x000000ffff947224 */ /* 0x000fe200078e00ff */
        /* <DEDUP_REMOVED lines=10> */
[----:B------:R-:W-:Y:S01]  /*0750*/  MOV R18, RZ ;  /* 0x000000ff00127202 */ /* 0x000fe20000000f00 */
[----:B------:R-:W-:Y:S01]  /*0760*/  IMAD.MOV.U32 R132, RZ, RZ, RZ ;  /* 0x000000ffff847224 */ /* 0x000fe200078e00ff */
[----:B------:R-:W-:Y:S01]  /*0770*/  CS2R R126, SRZ ;  /* 0x00000000007e7805 */ /* 0x000fe2000001ff00 */
[----:B------:R-:W-:Y:S01]  /*0780*/  CS2R R20, SRZ ;  /* 0x0000000000147805 */ /* 0x000fe2000001ff00 */
[----:B------:R-:W-:Y:S01]  /*0790*/  MOV R124, RZ ;  /* 0x000000ff007c7202 */ /* 0x000fe20000000f00 */
[----:B------:R-:W-:Y:S01]  /*07a0*/  IMAD.MOV.U32 R130, RZ, RZ, RZ ;  /* 0x000000ffff827224 */ /* 0x000fe200078e00ff */
[----:B------:R-:W-:Y:S01]  /*07b0*/  MOV R22, RZ ;  /* 0x000000ff00167202 */ /* 0x000fe20000000f00 */
[----:B------:R-:W-:Y:S01]  /*07c0*/  IMAD.MOV.U32 R128, RZ, RZ, RZ ;  /* 0x000000ffff807224 */ /* 0x000fe200078e00ff */
[----:B------:R-:W-:Y:S01]  /*07d0*/  CS2R R122, SRZ ;  /* 0x00000000007a7805 */ /* 0x000fe2000001ff00 */
        /* <DEDUP_REMOVED lines=52> */
[----:B-1----:R-:W-:Y:S01]  /*0b20*/  IMAD.SHL.U32 R3, R105, 0x4, RZ ;  /* 0x0000000469037824 */ /* 0x002fe200078e00ff */
[----:B------:R-:W-:Y:S01]  /*0b30*/  SHF.R.S32.HI R30, RZ, 0x1f, R101 ;  /* 0x0000001fff1e7819 */ /* 0x000fe20000011465 */
[----:B-----5:R-:W-:Y:S01]  /*0b40*/  IMAD R27, R103, -0x40, R13 ;  /* 0xffffffc0671b7824 */ /* 0x020fe200078e020d */
[----:B------:R-:W-:Y:S01]  /*0b50*/  ISETP.NE.AND P1, PT, R0, 0x1, PT ;  /* 0x000000010000780c */ /* 0x000fe20003f25270 */
[----:B------:R-:W-:Y:S01]  /*0b60*/  ULDC.64 UR4, c[0x0][0x178] ;  /* 0x00005e0000047ab9 */ /* 0x000fe20000000a00 */
[----:B------:R-:W-:Y:S01]  /*0b70*/  SHF.R.S32.HI R0, RZ, 0x1f, R24 ;  /* 0x0000001fff007819 */ /* 0x000fe20000011418 */
[C---:B------:R-:W-:Y:S01]  /*0b80*/  IMAD R10, R30.reuse, c[0x0][0x288], RZ ;  /* 0x0000a2001e0a7a24 */ /* 0x040fe200078e02ff */
[----:B------:R-:W-:Y:S01]  /*0b90*/  IADD3 R2, P0, R3, R24, RZ ;  /* 0x0000001803027210 */ /* 0x000fe20007f1e0ff */
[----:B------:R-:W-:Y:S01]  /*0ba0*/  IMAD R9, R30, c[0x0][0x270], RZ ;  /* 0x00009c001e097a24 */ /* 0x000fe200078e02ff */
[----:B------:R-:W-:Y:S01]  /*0bb0*/  LEA.HI R4, R28, R105, RZ, 0x3 ;  /* 0x000000691c047211 */ /* 0x000fe200078f18ff */
[----:B------:R-:W-:Y:S01]  /*0bc0*/  IMAD R10, R101, c[0x0][0x28c], R10 ;  /* 0x0000a300650a7a24 */ /* 0x000fe200078e020a */
[----:B------:R-:W-:Y:S01]  /*0bd0*/  LEA.HI.X.SX32 R3, R3, R0, 0x1, P0 ;  /* 0x0000000003037211 */ /* 0x000fe200000f0eff */
[----:B------:R-:W-:Y:S01]  /*0be0*/  IMAD.MOV.U32 R0, RZ, RZ, R101 ;  /* 0x000000ffff007224 */ /* 0x000fe200078e0065 */
[----:B------:R-:W-:Y:S01]  /*0bf0*/  SHF.R.S32.HI R251, RZ, 0x3, R4 ;  /* 0x00000003fffb7819 */ /* 0x000fe20000011404 */
[C---:B------:R-:W-:Y:S01]  /*0c00*/  IMAD R9, R101.reuse, c[0x0][0x274], R9 ;  /* 0x00009d0065097a24 */ /* 0x040fe200078e0209 */
[----:B------:R-:W-:Y:S01]  /*0c10*/  LOP3.LUT R8, R4, 0xfffffff8, RZ, 0xc0, !PT ;  /* 0xfffffff804087812 */ /* 0x000fe200078ec0ff */
[----:B------:R-:W-:Y:S01]  /*0c20*/  @P1 IMAD.HI.U32 R5, R101, c[0x0][0x24c], RZ ;  /* 0x0000930065051a27 */ /* 0x000fe200078e00ff */
[----:B------:R-:W-:Y:S01]  /*0c30*/  SHF.R.S32.HI R12, RZ, 0x1f, R251 ;  /* 0x0000001fff0c7819 */ /* 0x000fe200000114fb */
[----:B------:R-:W-:Y:S01]  /*0c40*/  USHF.L.U32 UR7, UR4, 0x6, URZ ;  /* 0x0000000604077899 */ /* 0x000fe2000800063f */
[----:B------:R-:W-:Y:S01]  /*0c50*/  SEL R26, R107, RZ, !P2 ;  /* 0x000000ff6b1a7207 */ /* 0x000fe20005000000 */
[----:B------:R-:W-:Y:S01]  /*0c60*/  IMAD.WIDE.U32 R6, R101, c[0x0][0x270], R2 ;  /* 0x00009c0065067a25 */ /* 0x000fe200078e0002 */
[----:B------:R-:W-:Y:S01]  /*0c70*/  @P1 SHF.R.U32.HI R0, RZ, c[0x0][0x250], R5 ;  /* 0x00009400ff001a19 */ /* 0x000fe20000011605 */
[----:B------:R-:W-:Y:S01]  /*0c80*/  UMOV UR14, 0x6 ;  /* 0x00000006000e7882 */ /* 0x000fe20000000000 */
[----:B------:R-:W-:Y:S01]  /*0c90*/  IADD3 R18, P1, R251, R19, RZ ;  /* 0x00000013fb127210 */ /* 0x000fe20007f3e0ff */
[----:B------:R-:W-:Y:S01]  /*0ca0*/  IMAD.WIDE.U32 R4, R101, c[0x0][0x288], R2 ;  /* 0x0000a20065047a25 */ /* 0x000fe200078e0002 */
[----:B------:R-:W-:Y:S01]  /*0cb0*/  IADD3 R2, P0, R251, R14, RZ ;  /* 0x0000000efb027210 */ /* 0x000fe20007f1e0ff */
[----:B------:R-:W-:Y:S01]  /*0cc0*/  USHF.L.U64.HI UR6, UR4, UR14, UR5 ;  /* 0x0000000e04067299 */ /* 0x000fe20008010205 */
[-C--:B------:R-:W-:Y:S01]  /*0cd0*/  LEA.HI.X.SX32 R19, R19, R12.reuse, 0x1, P1 ;  /* 0x0000000c13137211 */ /* 0x080fe200008f0eff */
[----:B------:R-:W-:Y:S01]  /*0ce0*/  IMAD.IADD R23, R105, 0x1, -R8 ;  /* 0x0000000169177824 */ /* 0x000fe200078e0a08 */
[----:B------:R-:W-:Y:S01]  /*0cf0*/  LEA.HI.X.SX32 R3, R14, R12, 0x1, P0 ;  /* 0x0000000c0e037211 */ /* 0x000fe200000f0eff */
[----:B------:R-:W-:Y:S01]  /*0d00*/  IMAD.MOV.U32 R8, RZ, RZ, R6 ;  /* 0x000000ffff087224 */ /* 0x000fe200078e0006 */
[----:B------:R-:W-:Y:S01]  /*0d10*/  SHF.R.S32.HI R12, RZ, 0x1f, R0 ;  /* 0x0000001fff0c7819 */ /* 0x000fe20000011400 */
[----:B------:R-:W-:Y:S01]  /*0d20*/  IMAD.SHL.U32 R14, R23, 0x8, RZ ;  /* 0x00000008170e7824 */ /* 0x000fe200078e00ff */
[----:B------:R-:W-:Y:S01]  /*0d30*/  LOP3.LUT R243, R243, 0xffffff7f, RZ, 0xc0, !PT ;  /* 0xffffff7ff3f37812 */ /* 0x000fe200078ec0ff */
[----:B------:R-:W-:Y:S01]  /*0d40*/  IMAD.SHL.U32 R6, R251, 0x40, RZ ;  /* 0x00000040fb067824 */ /* 0x000fe200078e00ff */
[----:B------:R-:W-:Y:S01]  /*0d50*/  ULDC.64 UR4, c[0x0][0x208] ;  /* 0x0000820000047ab9 */ /* 0x000fe20000000a00 */
[----:B------:R-:W-:Y:S01]  /*0d60*/  IMAD.IADD R11, R5, 0x1, R10 ;  /* 0x00000001050b7824 */ /* 0x000fe200078e020a */
[----:B------:R-:W-:Y:S01]  /*0d70*/  SHF.R.S32.HI R15, RZ, 0x1f, R14 ;  /* 0x0000001fff0f7819 */ /* 0x000fe2000001140e */
[----:B------:R-:W-:Y:S01]  /*0d80*/  IMAD.MOV.U32 R10, RZ, RZ, R4 ;  /* 0x000000ffff0a7224 */ /* 0x000fe200078e0004 */
[----:B------:R-:W-:Y:S01]  /*0d90*/  LOP3.LUT R6, R6, 0x1c0, RZ, 0xc0, !PT ;  /* 0x000001c006067812 */ /* 0x000fe200078ec0ff */
[----:B------:R-:W-:Y:S01]  /*0da0*/  IMAD R4, R12, c[0x0][0x1e0], RZ ;  /* 0x000078000c047a24 */ /* 0x000fe200078e02ff */
[----:B------:R-:W-:Y:S01]  /*0db0*/  IADD3 R29, R14, 0xc0, RZ ;  /* 0x000000c00e1d7810 */ /* 0x000fe20007ffe0ff */
[----:B------:R-:W-:Y:S01]  /*0dc0*/  IMAD.IADD R9, R7, 0x1, R9 ;  /* 0x0000000107097824 */ /* 0x000fe200078e0209 */
[----:B------:R-:W-:Y:S01]  /*0dd0*/  LOP3.LUT R17, R6, 0x38, R14, 0xf8, !PT ;  /* 0x0000003806117812 */ /* 0x000fe200078ef80e */
[C---:B------:R-:W-:Y:S01]  /*0de0*/  IMAD R13, R0.reuse, c[0x0][0x1e4], R4 ;  /* 0x00007900000d7a24 */ /* 0x040fe200078e0204 */
[----:B------:R-:W-:Y:S01]  /*0df0*/  SHF.R.U32.HI R16, RZ, 0x3, R6 ;  /* 0x00000003ff107819 */ /* 0x000fe20000011606 */
[----:B------:R-:W-:Y:S01]  /*0e00*/  IMAD.WIDE.U32 R4, R0, c[0x0][0x1e0], R14 ;  /* 0x0000780000047a25 */ /* 0x000fe200078e000e */
[----:B------:R-:W-:Y:S01]  /*0e10*/  USHF.L.U32 UR8, UR4, 0x6, URZ ;  /* 0x0000000604087899 */ /* 0x000fe2000800063f */
[----:B------:R-:W-:Y:S01]  /*0e20*/  CS2R R162, SRZ ;  /* 0x0000000000a27805 */ /* 0x000fe2000001ff00 */
[----:B------:R-:W-:Y:S01]  /*0e30*/  LOP3.LUT R25, R17, R16, RZ, 0x3c, !PT ;  /* 0x0000001011197212 */ /* 0x000fe200078e3cff */
[----:B------:R-:W-:Y:S01]  /*0e40*/  IMAD.WIDE R6, R103, 0x40, R2 ;  /* 0x0000004067067825 */ /* 0x000fe200078e0202 */
[----:B------:R-:W-:Y:S01]  /*0e50*/  USHF.L.U64.HI UR14, UR4, UR14, UR5 ;  /* 0x0000000e040e7299 */ /* 0x000fe20008010205 */
[----:B------:R-:W-:Y:S01]  /*0e60*/  CS2R R160, SRZ ;  /* 0x0000000000a07805 */ /* 0x000fe2000001ff00 */
[----:B------:R-:W-:Y:S01]  /*0e70*/  UIADD3 UR5, UR9, 0x3f, URZ ;  /* 0x0000003f09057890 */ /* 0x000fe2000fffe03f */
[----:B------:R-:W-:Y:S01]  /*0e80*/  IMAD R2, R12, c[0x0][0x1b0], RZ ;  /* 0x00006c000c027a24 */ /* 0x000fe200078e02ff */
[----:B------:R-:W-:Y:S01]  /*0e90*/  SHF.R.S32.HI R12, RZ, 0x1f, R107 ;  /* 0x0000001fff0c7819 */ /* 0x000fe2000001146b */
[----:B------:R-:W-:Y:S01]  /*0ea0*/  IMAD.IADD R5, R5, 0x1, R13 ;  /* 0x0000000105057824 */ /* 0x000fe200078e020d */
[----:B------:R-:W-:Y:S01]  /*0eb0*/  USHF.R.S32.HI UR4, URZ, 0x1f, UR5 ;  /* 0x0000001f3f047899 */ /* 0x000fe20008011405 */
[----:B------:R-:W-:Y:S01]  /*0ec0*/  IMAD R13, R0, c[0x0][0x1b4], R2 ;  /* 0x00006d00000d7a24 */ /* 0x000fe200078e0202 */
[----:B------:R-:W-:Y:S01]  /*0ed0*/  SEL R21, R12, RZ, !P2 ;  /* 0x000000ff0c157207 */ /* 0x000fe20005000000 */
[----:B------:R-:W-:Y:S01]  /*0ee0*/  IMAD.WIDE.U32 R2, R0, c[0x0][0x1b0], R14 ;  /* 0x00006c0000027a25 */ /* 0x000fe200078e000e */
[----:B------:R-:W-:Y:S01]  /*0ef0*/  SEL R0, R12, RZ, !P3 ;  /* 0x000000ff0c007207 */ /* 0x000fe20005800000 */
[----:B------:R-:W-:Y:S01]  /*0f00*/  ULEA.HI UR4, UR4, UR5, URZ, 0x6 ;  /* 0x0000000504047291 */ /* 0x000fe2000f8f303f */
[----:B------:R-:W-:Y:S01]  /*0f10*/  SEL R12, R107, RZ, !P3 ;  /* 0x000000ff6b0c7207 */ /* 0x000fe20005800000 */
[----:B------:R-:W-:Y:S01]  /*0f20*/  IMAD.IADD R3, R3, 0x1, R13 ;  /* 0x0000000103037824 */ /* 0x000fe200078e020d */
[----:B------:R-:W-:Y:S01]  /*0f30*/  ISETP.GE.AND P3, PT, R14, c[0x0][0x1cc], PT ;  /* 0x000073000e007a0c */ /* 0x000fe20003f66270 */
[C---:B------:R-:W-:Y:S01]  /*0f40*/  IMAD R13, R0.reuse, c[0x0][0x1e8], RZ ;  /* 0x00007a00000d7a24 */ /* 0x040fe200078e02ff */
[----:B------:R-:W-:Y:S01]  /*0f50*/  CS2R R158, SRZ ;  /* 0x00000000009e7805 */ /* 0x000fe2000001ff00 */
[----:B------:R-:W-:Y:S01]  /*0f60*/  IMAD R0, R0, c[0x0][0x1b8], RZ ;  /* 0x00006e0000007a24 */ /* 0x000fe200078e02ff */
[----:B------:R-:W-:Y:S01]  /*0f70*/  CS2R R156, SRZ ;  /* 0x00000000009c7805 */ /* 0x000fe2000001ff00 */
[----:B------:R-:W-:Y:S01]  /*0f80*/  IMAD R16, R21, c[0x0][0x278], RZ ;  /* 0x00009e0015107a24 */ /* 0x000fe200078e02ff */
[----:B------:R-:W-:Y:S01]  /*0f90*/  CS2R R154, SRZ ;  /* 0x00000000009a7805 */ /* 0x000fe2000001ff00 */
[----:B------:R-:W-:Y:S01]  /*0fa0*/  IMAD R20, R12, c[0x0][0x1bc], R0 ;  /* 0x00006f000c147a24 */ /* 0x000fe200078e0200 */
[----:B------:R-:W-:Y:S01]  /*0fb0*/  CS2R R152, SRZ ;  /* 0x0000000000987805 */ /* 0x000fe2000001ff00 */
[C---:B------:R-:W-:Y:S01]  /*0fc0*/  IMAD R0, R19.reuse, c[0x0][0x208], RZ ;  /* 0x0000820013007a24 */ /* 0x040fe200078e02ff */
[----:B------:R-:W-:Y:S01]  /*0fd0*/  CS2R R150, SRZ ;  /* 0x0000000000967805 */ /* 0x000fe2000001ff00 */
[C---:B------:R-:W-:Y:S01]  /*0fe0*/  IMAD R17, R26.reuse, c[0x0][0x27c], R16 ;  /* 0x00009f001a117a24 */ /* 0x040fe200078e0210 */
[----:B------:R-:W-:Y:S01]  /*0ff0*/  CS2R R148, SRZ ;  /* 0x0000000000947805 */ /* 0x000fe2000001ff00 */
[----:B------:R-:W-:Y:S01]  /*1000*/  IMAD.WIDE.U32 R8, R26, c[0x0][0x278], R8 ;  /* 0x00009e001a087a25 */ /* 0x000fe200078e0008 */
[----:B------:R-:W-:Y:S01]  /*1010*/  CS2R R146, SRZ ;  /* 0x0000000000927805 */ /* 0x000fe2000001ff00 */
[----:B------:R-:W-:Y:S01]  /*1020*/  CS2R R144, SRZ ;  /* 0x0000000000907805 */ /* 0x000fe2000001ff00 */
[----:B------:R-:W-:Y:S01]  /*1030*/  CS2R R142, SRZ ;  /* 0x00000000008e7805 */ /* 0x000fe2000001ff00 */
[----:B------:R-:W-:Y:S01]  /*1040*/  IMAD R16, R12, c[0x0][0x1ec], R13 ;  /* 0x00007b000c107a24 */ /* 0x000fe200078e020d */
[----:B------:R-:W-:Y:S01]  /*1050*/  LEA R36, P0, R8, c[0x0][0x258], 0x2 ;  /* 0x0000960008247a11 */ /* 0x000fe200078010ff */
[----:B------:R-:W-:Y:S01]  /*1060*/  IMAD R13, R19, c[0x0][0x178], RZ ;  /* 0x00005e00130d7a24 */ /* 0x000fe200078e02ff */
[----:B------:R-:W-:Y:S01]  /*1070*/  CS2R R140, SRZ ;  /* 0x00000000008c7805 */ /* 0x000fe2000001ff00 */
[----:B------:R-:W-:Y:S01]  /*1080*/  IMAD.WIDE.U32 R4, R12, c[0x0][0x1e8], R4 ;  /* 0x00007a000c047a25 */ /* 0x000fe200078e0004 */
[----:B------:R-:W-:Y:S01]  /*1090*/  CS2R R138, SRZ ;  /* 0x00000000008a7805 */ /* 0x000fe2000001ff00 */
[----:B------:R-:W-:Y:S01]  /*10a0*/  CS2R R136, SRZ ;  /* 0x0000000000887805 */ /* 0x000fe2000001ff00 */
[----:B------:R-:W-:Y:S01]  /*10b0*/  CS2R R134, SRZ ;  /* 0x0000000000867805 */ /* 0x000fe2000001ff00 */
[----:B------:R-:W-:Y:S01]  /*10c0*/  IMAD R22, R18, c[0x0][0x20c], R0 ;  /* 0x0000830012167a24 */ /* 0x000fe200078e0200 */
[----:B------:R-:W-:Y:S01]  /*10d0*/  CS2R R132, SRZ ;  /* 0x0000000000847805 */ /* 0x000fe2000001ff00 */
[----:B------:R-:W-:Y:S01]  /*10e0*/  IMAD.IADD R0, R9, 0x1, R17 ;  /* 0x0000000109007824 */ /* 0x000fe200078e0211 */
[----:B------:R-:W-:Y:S01]  /*10f0*/  CS2R R130, SRZ ;  /* 0x0000000000827805 */ /* 0x000fe2000001ff00 */
[----:B------:R-:W-:Y:S01]  /*1100*/  IMAD.WIDE.U32 R2, R12, c[0x0][0x1b8], R2 ;  /* 0x00006e000c027a25 */ /* 0x000fe200078e0002 */
[----:B------:R-:W-:Y:S01]  /*1110*/  CS2R R128, SRZ ;  /* 0x0000000000807805 */ /* 0x000fe2000001ff00 */
[----:B------:R-:W-:Y:S01]  /*1120*/  CS2R R126, SRZ ;  /* 0x00000000007e7805 */ /* 0x000fe2000001ff00 */
[----:B------:R-:W-:Y:S01]  /*1130*/  LEA.HI.X R37, R8, c[0x0][0x25c], R0, 0x2, P0 ;  /* 0x0000970008257a11 */ /* 0x000fe200000f1400 */
[C---:B------:R-:W-:Y:S01]  /*1140*/  IMAD R19, R18.reuse, c[0x0][0x17c], R13 ;  /* 0x00005f0012137a24 */ /* 0x040fe200078e020d */
[----:B------:R-:W-:Y:S01]  /*1150*/  CS2R R124, SRZ ;  /* 0x00000000007c7805 */ /* 0x000fe2000001ff00 */
[----:B------:R-:W-:Y:S01]  /*1160*/  IMAD.IADD R5, R5, 0x1, R16 ;  /* 0x0000000105057824 */ /* 0x000fe200078e0210 */
[----:B------:R-:W-:Y:S01]  /*1170*/  CS2R R122, SRZ ;  /* 0x00000000007a7805 */ /* 0x000fe2000001ff00 */
[C-C-:B------:R-:W-:Y:S01]  /*1180*/  IMAD.WIDE.U32 R12, R18.reuse, c[0x0][0x178], R14.reuse ;  /* 0x00005e00120c7a25 */ /* 0x140fe200078e000e */
[----:B------:R-:W-:Y:S01]  /*1190*/  STL.64 [R1+0x20], R36 ;  /* 0x0000202401007387 */ /* 0x000fe20000100a00 */
[----:B------:R-:W-:Y:S01]  /*11a0*/  CS2R R120, SRZ ;  /* 0x0000000000787805 */ /* 0x000fe2000001ff00 */
[----:B------:R-:W-:Y:S01]  /*11b0*/  CS2R R118, SRZ ;  /* 0x0000000000767805 */ /* 0x000fe2000001ff00 */
[----:B------:R-:W-:Y:S01]  /*11c0*/  IMAD.WIDE.U32 R16, R18, c[0x0][0x208], R14 ;  /* 0x0000820012107a25 */ /* 0x000fe200078e000e */
[----:B------:R-:W-:Y:S01]  /*11d0*/  CS2R R116, SRZ ;  /* 0x0000000000747805 */ /* 0x000fe2000001ff00 */
[----:B------:R-:W-:Y:S01]  /*11e0*/  CS2R R114, SRZ ;  /* 0x0000000000727805 */ /* 0x000fe2000001ff00 */
[----:B------:R-:W-:Y:S01]  /*11f0*/  CS2R R112, SRZ ;  /* 0x0000000000707805 */ /* 0x000fe2000001ff00 */
[C---:B------:R-:W-:Y:S01]  /*1200*/  IMAD R15, R7.reuse, c[0x0][0x1d8], RZ ;  /* 0x00007600070f7a24 */ /* 0x040fe200078e02ff */
[----:B------:R-:W-:Y:S01]  /*1210*/  CS2R R110, SRZ ;  /* 0x00000000006e7805 */ /* 0x000fe2000001ff00 */
[----:B------:R-:W-:Y:S01]  /*1220*/  IMAD R7, R7, c[0x0][0x1a8], RZ ;  /* 0x00006a0007077a24 */ /* 0x000fe200078e02ff */
[----:B------:R-:W-:Y:S01]  /*1230*/  CS2R R108, SRZ ;  /* 0x00000000006c7805 */ /* 0x000fe2000001ff00 */
[----:B------:R-:W-:Y:S01]  /*1240*/  IMAD.IADD R3, R3, 0x1, R20 ;  /* 0x0000000103037824 */ /* 0x000fe200078e0214 */
[----:B------:R-:W-:Y:S01]  /*1250*/  CS2R R106, SRZ ;  /* 0x00000000006a7805 */ /* 0x000fe2000001ff00 */
[----:B------:R-:W-:Y:S01]  /*1260*/  IMAD R0, R21, c[0x0][0x290], RZ ;  /* 0x0000a40015007a24 */ /* 0x000fe200078e02ff */
[----:B------:R-:W-:Y:S01]  /*1270*/  CS2R R102, SRZ ;  /* 0x0000000000667805 */ /* 0x000fe2000001ff00 */
[----:B------:R-:W-:Y:S01]  /*1280*/  IMAD.WIDE.U32 R8, R26, c[0x0][0x290], R10 ;  /* 0x0000a4001a087a25 */ /* 0x000fe200078e000a */
[----:B------:R-:W-:Y:S01]  /*1290*/  CS2R R98, SRZ ;  /* 0x0000000000627805 */ /* 0x000fe2000001ff00 */
[----:B------:R-:W-:Y:S01]  /*12a0*/  CS2R R96, SRZ ;  /* 0x0000000000607805 */ /* 0x000fe2000001ff00 */
[----:B------:R-:W-:Y:S01]  /*12b0*/  CS2R R94, SRZ ;  /* 0x00000000005e7805 */ /* 0x000fe2000001ff00 */
[----:B------:R-:W-:Y:S01]  /*12c0*/  IMAD R18, R6, c[0x0][0x1dc], R15 ;  /* 0x0000770006127a24 */ /* 0x000fe200078e020f */
[----:B------:R-:W-:Y:S01]  /*12d0*/  LEA R32, P2, R8, c[0x0][0x280], 0x2 ;  /* 0x0000a00008207a11 */ /* 0x000fe200078410ff */
        /* <DEDUP_REMOVED lines=8> */
[----:B------:R-:W-:Y:S01]  /*1360*/  IMAD.WIDE.U32 R6, R6, c[0x0][0x1a8], R2 ;  /* 0x00006a0006067a25 */ /* 0x000fe200078e0002 */
[----:B------:R-:W-:Y:S01]  /*1370*/  CS2R R84, SRZ ;  /* 0x0000000000547805 */ /* 0x000fe2000001ff00 */
[----:B------:R-:W-:Y:S01]  /*1380*/  CS2R R82, SRZ ;  /* 0x0000000000527805 */ /* 0x000fe2000001ff00 */
[----:B------:R-:W-:Y:S01]  /*1390*/  CS2R R80, SRZ ;  /* 0x0000000000507805 */ /* 0x000fe2000001ff00 */
[----:B------:R-:W-:Y:S01]  /*13a0*/  IMAD.IADD R3, R11, 0x1, R18 ;  /* 0x000000010b037824 */ /* 0x000fe200078e0212 */
[----:B------:R-:W-:Y:S01]  /*13b0*/  LEA R2, P0, R6, c[0x0][0x190], 0x1 ;  /* 0x0000640006027a11 */ /* 0x000fe200078008ff */
[----:B------:R-:W-:Y:S01]  /*13c0*/  IMAD.IADD R0, R9, 0x1, R0 ;  /* 0x0000000109007824 */ /* 0x000fe200078e0200 */
[----:B------:R-:W-:Y:S01]  /*13d0*/  IADD3 R18, R14, 0x40, RZ ;  /* 0x000000400e127810 */ /* 0x000fe20007ffe0ff */
[----:B------:R-:W-:Y:S01]  /*13e0*/  IMAD.IADD R7, R7, 0x1, R15 ;  /* 0x0000000107077824 */ /* 0x000fe200078e020f */
[----:B------:R-:W-:Y:S01]  /*13f0*/  LEA.HI.X R5, R10, c[0x0][0x1c4], R3, 0x1, P1 ;  /* 0x000071000a057a11 */ /* 0x000fe200008f0c03 */
[----:B------:R-:W-:Y:S01]  /*1400*/  IMAD.IADD R9, R13, 0x1, R19 ;  /* 0x000000010d097824 */ /* 0x000fe200078e0213 */
[----:B------:R-:W-:Y:S01]  /*1410*/  LEA.HI.X R33, R8, c[0x0][0x284], R0, 0x2, P2 ;  /* 0x0000a10008217a11 */ /* 0x000fe200010f1400 */
[----:B------:R-:W-:Y:S01]  /*1420*/  IMAD.IADD R0, R27, 0x1, -R251 ;  /* 0x000000011b007824 */ /* 0x000fe200078e0afb */
[----:B------:R-:W-:Y:S01]  /*1430*/  LEA.HI.X R3, R6, c[0x0][0x194], R7, 0x1, P0 ;  /* 0x0000650006037a11 */ /* 0x000fe200000f0c07 */
[----:B------:R-:W-:Y:S01]  /*1440*/  IMAD.MOV.U32 R7, RZ, RZ, c[0x0][0x1d8] ;  /* 0x00007600ff077624 */ /* 0x000fe200078e00ff */
[----:B------:R-:W-:Y:S01]  /*1450*/  LEA.HI R6, R28, R105, RZ, 0x6 ;  /* 0x000000691c067211 */ /* 0x000fe200078f30ff */
[----:B------:R-:W-:Y:S01]  /*1460*/  IMAD.MOV.U32 R11, RZ, RZ, c[0x0][0x1dc] ;  /* 0x00007700ff0b7624 */ /* 0x000fe200078e00ff */
[----:B------:R-:W-:Y:S01]  /*1470*/  ISETP.GE.AND P2, PT, R18, c[0x0][0x1cc], PT ;  /* 0x0000730012007a0c */ /* 0x000fe20003f46270 */
[----:B------:R-:W-:Y:S01]  /*1480*/  IMAD.MOV.U32 R8, RZ, RZ, R12 ;  /* 0x000000ffff087224 */ /* 0x000fe200078e000c */
[----:B------:R-:W-:Y:S01]  /*1490*/  IADD3 R19, R14, 0x80, RZ ;  /* 0x000000800e137810 */ /* 0x000fe20007ffe0ff */
[----:B------:R-:W-:Y:S01]  /*14a0*/  IMAD.MOV.U32 R15, RZ, RZ, c[0x0][0x1a8] ;  /* 0x00006a00ff0f7624 */ /* 0x000fe200078e00ff */
[----:B------:R-:W-:Y:S01]  /*14b0*/  SHF.R.S32.HI R20, RZ, 0x6, R6 ;  /* 0x00000006ff147819 */ /* 0x000fe20000011406 */
[----:B------:R-:W-:Y:S01]  /*14c0*/  IMAD.WIDE.U32 R12, R101, c[0x0][0x180], R8 ;  /* 0x00006000650c7a25 */ /* 0x000fe200078e0008 */
[----:B------:R-:W-:Y:S01]  /*14d0*/  ISETP.LT.OR P4, PT, R0, 0x1, P3 ;  /* 0x000000010000780c */ /* 0x000fe20001f81670 */
[----:B------:R-:W-:Y:S01]  /*14e0*/  STL.64 [R1+0x18], R32 ;  /* 0x0000182001007387 */ /* 0x000fe20000100a00 */
[----:B------:R-:W-:Y:S01]  /*14f0*/  LEA R6, P0, R7, R4, 0x6 ;  /* 0x0000000407067211 */ /* 0x000fe200078030ff */
[----:B------:R-:W-:Y:S01]  /*1500*/  IMAD R10, R20, 0x200, R25 ;  /* 0x00000200140a7824 */ /* 0x000fe200078e0219 */
[----:B------:R-:W-:Y:S01]  /*1510*/  ISETP.LT.OR P5, PT, R0, 0x1, P2 ;  /* 0x000000010000780c */ /* 0x000fe200017a1670 */
[----:B------:R-:W-:Y:S01]  /*1520*/  IMAD.MOV.U32 R25, RZ, RZ, c[0x0][0x1ac] ;  /* 0x00006b00ff197624 */ /* 0x000fe200078e00ff */
[----:B------:R-:W-:Y:S01]  /*1530*/  ISETP.GE.AND P1, PT, R19, c[0x0][0x1cc], PT ;  /* 0x0000730013007a0c */ /* 0x000fe20003f26270 */
[----:B------:R-:W-:Y:S01]  /*1540*/  IMAD.SHL.U32 R242, R10, 0x2, RZ ;  /* 0x000000020af27824 */ /* 0x000fe200078e00ff */
[----:B------:R-:W-:Y:S01]  /*1550*/  LEA.HI.X R7, R7, R5, R11, 0x6, P0 ;  /* 0x0000000507077211 */ /* 0x000fe200000f340b */
[----:B------:R-:W-:Y:S01]  /*1560*/  IMAD R11, R30, c[0x0][0x180], RZ ;  /* 0x000060001e0b7a24 */ /* 0x000fe200078e02ff */
[C---:B------:R-:W-:Y:S01]  /*1570*/  ISETP.LT.OR P0, PT, R0.reuse, 0x1, P1 ;  /* 0x000000010000780c */ /* 0x040fe20000f01670 */
[----:B------:R-:W-:Y:S01]  /*1580*/  CS2R R78, SRZ ;  /* 0x00000000004e7805 */ /* 0x000fe2000001ff00 */
[----:B------:R-:W-:Y:S01]  /*1590*/  ISETP.LT.OR P6, PT, R0, 0x21, P3 ;  /* 0x000000210000780c */ /* 0x000fe20001fc1670 */
[----:B------:R-:W-:Y:S01]  /*15a0*/  @!PT LDS RZ, [RZ] ;  /* 0x00000000fffff984 */ /* 0x000fe20000000800 */
[----:B------:R-:W-:Y:S01]  /*15b0*/  @!PT LDS RZ, [RZ] ;  /* 0x00000000fffff984 */ /* 0x000fe20000000800 */
[----:B------:R-:W-:Y:S01]  /*15c0*/  @!PT LDS RZ, [RZ] ;  /* 0x00000000fffff984 */ /* 0x000fe20000000800 */
[----:B------:R1:W-:Y:S01]  /*15d0*/  LDGSTS.E.BYPASS.LTC128B.128 [R242+0x8080], [R4.64], !P4 ;  /* 0x0808000004f27fae */ /* 0x0003e2000e101d4a */
[----:B------:R-:W-:Y:S01]  /*15e0*/  P2R R10, PR, RZ, 0x1 ;  /* 0x00000001ff0a7803 */ /* 0x000fe20000000000 */
[----:B------:R-:W-:Y:S01]  /*15f0*/  CS2R R76, SRZ ;  /* 0x00000000004c7805 */ /* 0x000fe2000001ff00 */
[----:B------:R-:W-:Y:S01]  /*1600*/  ISETP.GE.AND P0, PT, R29, c[0x0][0x1cc], PT ;  /* 0x000073001d007a0c */ /* 0x000fe20003f06270 */
[----:B------:R1:W-:Y:S01]  /*1610*/  LDGSTS.E.BYPASS.LTC128B.128 [R242+0xa080], [R4.64+0x80], !P5 ;  /* 0x0a08008004f27fae */ /* 0x0003e2000e901d4a */
[----:B------:R-:W-:Y:S01]  /*1620*/  ISETP.NE.AND P4, PT, R10, RZ, PT ;  /* 0x000000ff0a00720c */ /* 0x000fe20003f85270 */
[----:B------:R-:W-:Y:S01]  /*1630*/  IMAD R10, R101, c[0x0][0x184], R11 ;  /* 0x00006100650a7a24 */ /* 0x000fe200078e020b */
[C---:B------:R-:W-:Y:S01]  /*1640*/  ISETP.LT.OR P5, PT, R0.reuse, 0x1, P0 ;  /* 0x000000010000780c */ /* 0x040fe200007a1670 */
[----:B------:R-:W-:Y:S01]  /*1650*/  IMAD.IADD R11, R17, 0x1, R22 ;  /* 0x00000001110b7824 */ /* 0x000fe200078e0216 */
[C---:B------:R-:W-:Y:S01]  /*1660*/  ISETP.LT.OR P3, PT, R0.reuse, 0x21, P2 ;  /* 0x000000210000780c */ /* 0x040fe20001761670 */
[----:B------:R-:W-:Y:S01]  /*1670*/  IMAD.IADD R13, R13, 0x1, R10 ;  /* 0x000000010d0d7824 */ /* 0x000fe200078e020a */
[C---:B------:R-:W-:Y:S01]  /*1680*/  ISETP.LT.OR P2, PT, R0.reuse, 0x21, P1 ;  /* 0x000000210000780c */ /* 0x040fe20000f41670 */
[----:B------:R-:W-:Y:S01]  /*1690*/  IMAD.MOV.U32 R10, RZ, RZ, R16 ;  /* 0x000000ffff0a7224 */ /* 0x000fe200078e0010 */
[----:B------:R-:W-:Y:S01]  /*16a0*/  ISETP.LT.OR P1, PT, R0, 0x21, P0 ;  /* 0x000000210000780c */ /* 0x000fe20000721670 */
[----:B------:R-:W-:Y:S01]  /*16b0*/  CS2R R74, SRZ ;  /* 0x00000000004a7805 */ /* 0x000fe2000001ff00 */
[C---:B------:R-:W-:Y:S01]  /*16c0*/  LEA R8, P0, R15.reuse, R2, 0x6 ;  /* 0x000000020f087211 */ /* 0x040fe200078030ff */
[----:B------:R-:W-:Y:S01]  /*16d0*/  CS2R R72, SRZ ;  /* 0x0000000000487805 */ /* 0x000fe2000001ff00 */
[----:B------:R-:W-:Y:S01]  /*16e0*/  CS2R R70, SRZ ;  /* 0x0000000000467805 */ /* 0x000fe2000001ff00 */
[----:B------:R1:W-:Y:S01]  /*16f0*/  LDGSTS.E.BYPASS.LTC128B.128 [R242+0xc080], [R4.64+0x100], !P4 ;  /* 0x0c08010004f27fae */ /* 0x0003e2000e101d4a */
[----:B------:R-:W-:Y:S01]  /*1700*/  ISETP.GE.AND P4, PT, R14, c[0x0][0x19c], PT ;  /* 0x000067000e007a0c */ /* 0x000fe20003f86270 */
[----:B------:R-:W-:Y:S01]  /*1710*/  CS2R R68, SRZ ;  /* 0x0000000000447805 */ /* 0x000fe2000001ff00 */
[----:B------:R-:W-:Y:S01]  /*1720*/  LEA.HI.X R9, R15, R3, R25, 0x6, P0 ;  /* 0x000000030f097211 */ /* 0x000fe200000f3419 */
[----:B------:R1:W-:Y:S01]  /*1730*/  LDGSTS.E.BYPASS.LTC128B.128 [R242+0xe080], [R4.64+0x180], !P5 ;  /* 0x0e08018004f27fae */ /* 0x0003e2000e901d4a */
[----:B------:R-:W-:Y:S01]  /*1740*/  ISETP.LT.OR P5, PT, R0, 0x1, P4 ;  /* 0x000000010000780c */ /* 0x000fe200027a1670 */
[----:B------:R-:W-:Y:S01]  /*1750*/  IMAD R15, R30, c[0x0][0x210], RZ ;  /* 0x000084001e0f7a24 */ /* 0x000fe200078e02ff */
[----:B------:R-:W-:Y:S01]  /*1760*/  ISETP.GE.AND P0, PT, R29, c[0x0][0x19c], PT ;  /* 0x000067001d007a0c */ /* 0x000fe20003f06270 */
[----:B------:R2:W-:Y:S01]  /*1770*/  LDGSTS.E.BYPASS.LTC128B.128 [R242+0x9080], [R6.64], !P6 ;  /* 0x0908000006f27fae */ /* 0x0005e2000f101d4a */
[----:B------:R-:W-:Y:S01]  /*1780*/  ISETP.LT.OR P4, PT, R0, 0x21, P4 ;  /* 0x000000210000780c */ /* 0x000fe20002781670 */
[----:B------:R-:W-:Y:S01]  /*1790*/  IMAD R15, R101, c[0x0][0x214], R15 ;  /* 0x00008500650f7a24 */ /* 0x000fe200078e020f */
[----:B------:R-:W-:Y:S01]  /*17a0*/  CS2R R66, SRZ ;  /* 0x0000000000427805 */ /* 0x000fe2000001ff00 */
[----:B------:R2:W-:Y:S01]  /*17b0*/  LDGSTS.E.BYPASS.LTC128B.128 [R242+0xb080], [R6.64+0x80], !P3 ;  /* 0x0b08008006f27fae */ /* 0x0005e2000d901d4a */
[----:B------:R-:W-:Y:S01]  /*17c0*/  CS2R R64, SRZ ;  /* 0x0000000000407805 */ /* 0x000fe2000001ff00 */
[----:B------:R-:W-:Y:S01]  /*17d0*/  CS2R R62, SRZ ;  /* 0x00000000003e7805 */ /* 0x000fe2000001ff00 */
[----:B------:R-:W-:Y:S01]  /*17e0*/  CS2R R60, SRZ ;  /* 0x00000000003c7805 */ /* 0x000fe2000001ff00 */
[----:B------:R2:W-:Y:S01]  /*17f0*/  LDGSTS.E.BYPASS.LTC128B.128 [R242+0xd080], [R6.64+0x100], !P2 ;  /* 0x0d08010006f27fae */ /* 0x0005e2000d101d4a */
[----:B------:R-:W-:Y:S01]  /*1800*/  ISETP.GE.AND P2, PT, R18, c[0x0][0x19c], PT ;  /* 0x0000670012007a0c */ /* 0x000fe20003f46270 */
[----:B------:R-:W-:Y:S01]  /*1810*/  CS2R R58, SRZ ;  /* 0x00000000003a7805 */ /* 0x000fe2000001ff00 */
[----:B------:R-:W-:Y:S01]  /*1820*/  CS2R R56, SRZ ;  /* 0x0000000000387805 */ /* 0x000fe2000001ff00 */
[----:B------:R2:W-:Y:S01]  /*1830*/  LDGSTS.E.BYPASS.LTC128B.128 [R242+0xf080], [R6.64+0x180], !P1 ;  /* 0x0f08018006f27fae */ /* 0x0005e2000c901d4a */
[C---:B------:R-:W-:Y:S01]  /*1840*/  ISETP.LT.OR P3, PT, R0.reuse, 0x1, P2 ;  /* 0x000000010000780c */ /* 0x040fe20001761670 */
[----:B------:R-:W-:Y:S01]  /*1850*/  CS2R R54, SRZ ;  /* 0x0000000000367805 */ /* 0x000fe2000001ff00 */
[----:B------:R-:W-:Y:S01]  /*1860*/  ISETP.GE.AND P1, PT, R19, c[0x0][0x19c], PT ;  /* 0x0000670013007a0c */ /* 0x000fe20003f26270 */
[----:B------:R3:W-:Y:S01]  /*1870*/  LDGSTS.E.BYPASS.LTC128B.128 [R242+0x80], [R2.64], !P5 ;  /* 0x0008000002f27fae */ /* 0x0007e2000e901d4a */
[C---:B------:R-:W-:Y:S01]  /*1880*/  ISETP.LT.OR P5, PT, R0.reuse, 0x1, P0 ;  /* 0x000000010000780c */ /* 0x040fe200007a1670 */
[----:B------:R-:W-:Y:S01]  /*1890*/  CS2R R52, SRZ ;  /* 0x0000000000347805 */ /* 0x000fe2000001ff00 */
[C---:B------:R-:W-:Y:S01]  /*18a0*/  ISETP.LT.OR P6, PT, R0.reuse, 0x1, P1 ;  /* 0x000000010000780c */ /* 0x040fe20000fc1670 */
[----:B------:R-:W-:Y:S01]  /*18b0*/  CS2R R50, SRZ ;  /* 0x0000000000327805 */ /* 0x000fe2000001ff00 */
[C---:B------:R-:W-:Y:S01]  /*18c0*/  ISETP.LT.OR P1, PT, R0.reuse, 0x21, P1 ;  /* 0x000000210000780c */ /* 0x040fe20000f21670 */
[----:B------:R-:W-:Y:S01]  /*18d0*/  CS2R R48, SRZ ;  /* 0x0000000000307805 */ /* 0x000fe2000001ff00 */
[----:B------:R-:W-:Y:S01]  /*18e0*/  P2R R17, PR, RZ, 0x40 ;  /* 0x00000040ff117803 */ /* 0x000fe20000000000 */
[----:B-1----:R-:W-:Y:S01]  /*18f0*/  IMAD R4, R21, c[0x0][0x188], RZ ;  /* 0x0000620015047a24 */ /* 0x002fe200078e02ff */
[----:B------:R-:W-:Y:S01]  /*1900*/  ISETP.LT.OR P6, PT, R0, 0x21, P2 ;  /* 0x000000210000780c */ /* 0x000fe200017c1670 */
[----:B------:R3:W-:Y:S01]  /*1910*/  LDGSTS.E.BYPASS.LTC128B.128 [R242+0x2080], [R2.64+0x80], !P3 ;  /* 0x0208008002f27fae */ /* 0x0007e2000d901d4a */
[----:B------:R-:W-:Y:S01]  /*1920*/  ISETP.NE.AND P3, PT, R17, RZ, PT ;  /* 0x000000ff1100720c */ /* 0x000fe20003f65270 */
[----:B------:R-:W-:Y:S01]  /*1930*/  IMAD R16, R26, c[0x0][0x18c], R4 ;  /* 0x000063001a107a24 */ /* 0x000fe200078e0204 */
[----:B------:R-:W-:Y:S01]  /*1940*/  ISETP.LT.OR P0, PT, R0, 0x21, P0 ;  /* 0x000000210000780c */ /* 0x000fe20000701670 */
[----:B------:R-:W-:Y:S01]  /*1950*/  IMAD.WIDE.U32 R4, R101, c[0x0][0x210], R10 ;  /* 0x0000840065047a25 */ /* 0x000fe200078e000a */
[----:B------:R-:W-:Y:S01]  /*1960*/  IADD3 R10, -R251, UR9, RZ ;  /* 0x00000009fb0a7c10 */ /* 0x000fe2000fffe1ff */
[----:B------:R-:W-:Y:S01]  /*1970*/  CS2R R46, SRZ ;  /* 0x00000000002e7805 */ /* 0x000fe2000001ff00 */
[-C--:B------:R-:W-:Y:S01]  /*1980*/  LEA.HI R11, R28, R105.reuse, RZ, 0x5 ;  /* 0x000000691c0b7211 */ /* 0x080fe200078f28ff */
[----:B------:R-:W-:Y:S01]  /*1990*/  IMAD.SHL.U32 R0, R24, 0x100, RZ ;  /* 0x0000010018007824 */ /* 0x000fe200078e00ff */
[CC--:B------:R-:W-:Y:S01]  /*19a0*/  LEA.HI R24, R28.reuse, R105.reuse, RZ, 0x2 ;  /* 0x000000691c187211 */ /* 0x0c0fe200078f10ff */
[----:B------:R-:W-:Y:S01]  /*19b0*/  IMAD.IADD R5, R5, 0x1, R15 ;  /* 0x0000000105057824 */ /* 0x000fe200078e020f */
[-C--:B------:R-:W-:Y:S01]  /*19c0*/  LEA.HI R15, R28, R105.reuse, RZ, 0x4 ;  /* 0x000000691c0f7211 */ /* 0x080fe200078f20ff */
[----:B------:R-:W-:Y:S01]  /*19d0*/  CS2R R44, SRZ ;  /* 0x00000000002c7805 */ /* 0x000fe2000001ff00 */
[----:B--2---:R-:W-:Y:S01]  /*19e0*/  IMAD.WIDE.U32 R6, R26, c[0x0][0x188], R12 ;  /* 0x000062001a067a25 */ /* 0x004fe200078e000c */
[----:B------:R3:W-:Y:S01]  /*19f0*/  LDGSTS.E.BYPASS.LTC128B.128 [R242+0x4080], [R2.64+0x100], !P3 ;  /* 0x0408010002f27fae */ /* 0x0007e2000d901d4a */
[----:B------:R-:W-:Y:S01]  /*1a00*/  ISETP.GE.AND P3, PT, R14, c[0x0][0x16c], PT ;  /* 0x00005b000e007a0c */ /* 0x000fe20003f66270 */
[----:B------:R-:W-:Y:S01]  /*1a10*/  CS2R R42, SRZ ;  /* 0x00000000002a7805 */ /* 0x000fe2000001ff00 */
[----:B------:R-:W-:Y:S01]  /*1a20*/  IMAD.IADD R7, R7, 0x1, R16 ;  /* 0x0000000107077824 */ /* 0x000fe200078e0210 */
[----:B------:R3:W-:Y:S01]  /*1a30*/  LDGSTS.E.BYPASS.LTC128B.128 [R242+0x6080], [R2.64+0x180], !P5 ;  /* 0x0608018002f27fae */ /* 0x0007e2000e901d4a */
[----:B------:R-:W-:Y:S01]  /*1a40*/  LEA R38, P2, R6, c[0x0][0x160], 0x1 ;  /* 0x0000580006267a11 */ /* 0x000fe200078408ff */
[----:B------:R-:W-:Y:S01]  /*1a50*/  IMAD R16, R30, c[0x0][0x238], RZ ;  /* 0x00008e001e107a24 */ /* 0x000fe200078e02ff */
[----:B------:R-:W-:Y:S01]  /*1a60*/  SHF.R.S32.HI R13, RZ, 0x2, R24 ;  /* 0x00000002ff0d7819 */ /* 0x000fe20000011418 */
[----:B------:R1:W-:Y:S01]  /*1a70*/  LDGSTS.E.BYPASS.LTC128B.128 [R242+0x1080], [R8.64], !P4 ;  /* 0x0108000008f27fae */ /* 0x0003e2000e101d4a */
[----:B------:R-:W-:Y:S01]  /*1a80*/  ISETP.LT.OR P4, PT, R10, 0x1, P3 ;  /* 0x000000010a00780c */ /* 0x000fe20001f81670 */
[----:B------:R-:W-:Y:S01]  /*1a90*/  IMAD R16, R101, c[0x0][0x23c], R16 ;  /* 0x00008f0065107a24 */ /* 0x000fe200078e0210 */
[----:B------:R-:W-:Y:S01]  /*1aa0*/  LEA.HI.X R39, R6, c[0x0][0x164], R7, 0x1, P2 ;  /* 0x0000590006277a11 */ /* 0x000fe200010f0c07 */
[----:B------:R1:W-:Y:S01]  /*1ab0*/  LDGSTS.E.BYPASS.LTC128B.128 [R242+0x3080], [R8.64+0x80], !P6 ;  /* 0x0308008008f27fae */ /* 0x0003e2000f101d4a */
[----:B------:R-:W-:Y:S01]  /*1ac0*/  ISETP.GE.AND P2, PT, R18, c[0x0][0x16c], PT ;  /* 0x00005b0012007a0c */ /* 0x000fe20003f46270 */
[----:B------:R-:W-:Y:S01]  /*1ad0*/  CS2R R40, SRZ ;  /* 0x0000000000287805 */ /* 0x000fe2000001ff00 */
[----:B------:R-:W-:Y:S01]  /*1ae0*/  SHF.R.S32.HI R7, RZ, 0x1f, R105 ;  /* 0x0000001fff077819 */ /* 0x000fe20000011469 */
[----:B------:R1:W-:Y:S01]  /*1af0*/  LDGSTS.E.BYPASS.LTC128B.128 [R242+0x5080], [R8.64+0x100], !P1 ;  /* 0x0508010008f27fae */ /* 0x0003e2000c901d4a */
[----:B------:R-:W-:Y:S01]  /*1b00*/  ISETP.GE.AND P1, PT, R19, c[0x0][0x16c], PT ;  /* 0x00005b0013007a0c */ /* 0x000fe20003f26270 */
[----:B------:R-:W-:Y:S01]  /*1b10*/  USHF.R.S32.HI UR13, URZ, 0x6, UR4 ;  /* 0x000000063f0d7899 */ /* 0x000fe20008011404 */
[----:B------:R-:W-:Y:S01]  /*1b20*/  ISETP.GE.AND P6, PT, R29, c[0x0][0x16c], PT ;  /* 0x00005b001d007a0c */ /* 0x000fe20003fc6270 */
[----:B------:R1:W-:Y:S01]  /*1b30*/  LDGSTS.E.BYPASS.LTC128B.128 [R242+0x7080], [R8.64+0x180], !P0 ;  /* 0x0708018008f27fae */ /* 0x0003e2000c101d4a */
[----:B------:R-:W-:Y:S01]  /*1b40*/  IADD3 R6, P0, R0, R105, RZ ;  /* 0x0000006900067210 */ /* 0x000fe20007f1e0ff */
[----:B------:R-:W-:Y:S01]  /*1b50*/  UMOV UR12, URZ ;  /* 0x0000003f000c7c82 */ /* 0x000fe20008000000 */
[----:B------:R-:W-:Y:S01]  /*1b60*/  ISETP.LT.OR P5, PT, R10, 0x1, P1 ;  /* 0x000000010a00780c */ /* 0x000fe20000fa1670 */
[----:B------:R-:W0:Y:S01]  /*1b70*/  LDGDEPBAR ;  /* 0x00000000000079af */ /* 0x000e220000000000 */
[----:B------:R-:W-:-:S02]  /*1b80*/  LEA.HI.X.SX32 R7, R0, R7, 0x1, P0 ;  /* 0x0000000700077211 */ /* 0x000fc400000f0eff */
[----:B------:R-:W-:Y:S01]  /*1b90*/  SHF.R.S32.HI R12, RZ, 0x4, R15 ;  /* 0x00000004ff0c7819 */ /* 0x000fe2000001140f */
[----:B------:R2:W-:Y:S01]  /*1ba0*/  LDGSTS.E.BYPASS.LTC128B.128 [R242+0x10080], [R38.64], !P4 ;  /* 0x1008000026f27fae */ /* 0x0005e2000e101d4a */
[----:B------:R-:W-:Y:S01]  /*1bb0*/  ISETP.LT.OR P4, PT, R10, 0x1, P2 ;  /* 0x000000010a00780c */ /* 0x000fe20001781670 */
[----:B------:R-:W-:Y:S02]  /*1bc0*/  IMAD.WIDE.U32 R6, R101, c[0x0][0x238], R6 ;  /* 0x00008e0065067a25 */ /* 0x000fe400078e0006 */
[----:B------:R2:W-:Y:S01]  /*1bd0*/  STL.64 [R1+0x8], R38 ;  /* 0x0000082601007387 */ /* 0x0005e20000100a00 */
[----:B------:R-:W-:Y:S01]  /*1be0*/  CS2R R100, SRZ ;  /* 0x0000000000647805 */ /* 0x000fe2000001ff00 */
[----:B---3--:R-:W-:Y:S02]  /*1bf0*/  IMAD R2, R21, c[0x0][0x218], RZ ;  /* 0x0000860015027a24 */ /* 0x008fe400078e02ff */
[----:B------:R-:W-:-:S04]  /*1c00*/  IMAD.IADD R7, R7, 0x1, R16 ;  /* 0x0000000107077824 */ /* 0x000fc800078e0210 */
[----:B------:R-:W-:Y:S02]  /*1c10*/  IMAD.WIDE.U32 R30, R26, c[0x0][0x240], R6 ;  /* 0x000090001a1e7a25 */ /* 0x000fe400078e0006 */
[----:B------:R2:W-:Y:S01]  /*1c20*/  LDGSTS.E.BYPASS.LTC128B.128 [R242+0x12080], [R38.64+0x80], !P4 ;  /* 0x1208008026f27fae */ /* 0x0005e2000e101d4a */
[----:B------:R-:W-:Y:S01]  /*1c30*/  ISETP.LT.OR P4, PT, R10, 0x1, P6 ;  /* 0x000000010a00780c */ /* 0x000fe20003781670 */
[----:B------:R-:W-:Y:S02]  /*1c40*/  IMAD.SHL.U32 R6, R20, 0x8, RZ ;  /* 0x0000000814067824 */ /* 0x000fe400078e00ff */
[----:B------:R2:W-:Y:S01]  /*1c50*/  LDGSTS.E.BYPASS.LTC128B.128 [R242+0x14080], [R38.64+0x100], !P5 ;  /* 0x1408010026f27fae */ /* 0x0005e2000e901d4a */
[----:B-1----:R-:W-:Y:S01]  /*1c60*/  IMAD R8, R26, c[0x0][0x21c], R2 ;  /* 0x000087001a087a24 */ /* 0x002fe200078e0202 */
[----:B------:R-:W-:Y:S01]  /*1c70*/  ISETP.LT.OR P5, PT, R10, 0x21, P3 ;  /* 0x000000210a00780c */ /* 0x000fe20001fa1670 */
[----:B------:R-:W-:Y:S01]  /*1c80*/  IMAD.WIDE.U32 R2, R26, c[0x0][0x218], R4 ;  /* 0x000086001a027a25 */ /* 0x000fe200078e0004 */
[----:B------:R-:W-:-:S03]  /*1c90*/  ISETP.LT.OR P3, PT, R10, 0x21, P1 ;  /* 0x000000210a00780c */ /* 0x000fc60000f61670 */
[----:B------:R-:W-:Y:S01]  /*1ca0*/  IMAD.IADD R0, R3, 0x1, R8 ;  /* 0x0000000103007824 */ /* 0x000fe200078e0208 */
[----:B------:R-:W-:Y:S01]  /*1cb0*/  LEA R34, P0, R2, c[0x0][0x1f0], 0x1 ;  /* 0x00007c0002227a11 */ /* 0x000fe200078008ff */
[----:B------:R-:W-:Y:S01]  /*1cc0*/  IMAD.U32 R4, RZ, RZ, UR7 ;  /* 0x00000007ff047e24 */ /* 0x000fe2000f8e00ff */
[----:B------:R2:W-:Y:S01]  /*1cd0*/  LDGSTS.E.BYPASS.LTC128B.128 [R242+0x16080], [R38.64+0x180], !P4 ;  /* 0x1608018026f27fae */ /* 0x0005e2000e101d4a */
[----:B------:R-:W-:Y:S02]  /*1ce0*/  ISETP.LT.OR P4, PT, R10, 0x21, P2 ;  /* 0x000000210a00780c */ /* 0x000fe40001781670 */
[----:B------:R-:W-:Y:S02]  /*1cf0*/  LEA.HI.X R35, R2, c[0x0][0x1f4], R0, 0x1, P0 ;  /* 0x00007d0002237a11 */ /* 0x000fe400000f0c00 */
[C---:B------:R-:W-:Y:S02]  /*1d00*/  ISETP.GT.AND P0, PT, R105.reuse, 0xf, PT ;  /* 0x0000000f6900780c */ /* 0x040fe40003f04270 */
[----:B------:R-:W-:Y:S01]  /*1d10*/  ISETP.LT.OR P2, PT, R10, 0x21, P6 ;  /* 0x000000210a00780c */ /* 0x000fe20003741670 */
[----:B------:R1:W-:Y:S01]  /*1d20*/  STL.64 [R1], R34 ;  /* 0x0000002201007387 */ /* 0x0003e20000100a00 */
[----:B------:R-:W-:-:S02]  /*1d30*/  ISETP.GT.AND P6, PT, R105, 0xf, PT ;  /* 0x0000000f6900780c */ /* 0x000fc40003fc4270 */
[----:B------:R-:W-:Y:S01]  /*1d40*/  LEA.HI R8, R15, R12, RZ, 0x1 ;  /* 0x0000000c0f087211 */ /* 0x000fe200078f08ff */
[----:B------:R1:W-:Y:S06]  /*1d50*/  STL.64 [R1+0x28], R30 ;  /* 0x0000281e01007387 */ /* 0x0003ec0000100a00 */
[----:B------:R-:W-:Y:S02]  /*1d60*/  @P0 LOP3.LUT R243, R243, 0x80, RZ, 0xfc, !PT ;  /* 0x00000080f3f30812 */ /* 0x000fe400078efcff */
[----:B------:R-:W-:Y:S02]  /*1d70*/  IADD3 R2, P0, R38, UR7, RZ ;  /* 0x0000000726027c10 */ /* 0x000fe4000ff1e0ff */
[----:B------:R-:W-:Y:S01]  /*1d80*/  @!P6 IMAD.SHL.U32 R0, R105, 0x10, RZ ;  /* 0x000000106900e824 */ /* 0x000fe200078e00ff */
[----:B------:R-:W-:-:S02]  /*1d90*/  LOP3.LUT R243, R243, 0xffffffbf, RZ, 0xc0, !PT ;  /* 0xffffffbff3f37812 */ /* 0x000fc400078ec0ff */
[----:B------:R-:W-:Y:S02]  /*1da0*/  IADD3.X R3, R39, UR6, RZ, P0, !PT ;  /* 0x0000000627037c10 */ /* 0x000fe400087fe4ff */
[----:B------:R-:W-:-:S03]  /*1db0*/  IADD3 R4, P1, P0, R4, 0x180, R38 ;  /* 0x0000018004047810 */ /* 0x000fc6000783e026 */
[----:B------:R3:W-:Y:S01]  /*1dc0*/  LDGSTS.E.BYPASS.LTC128B.128 [R242+0x11080], [R2.64], !P5 ;  /* 0x1108000002f27fae */ /* 0x0007e2000e901d4a */
[----:B------:R-:W-:Y:S02]  /*1dd0*/  IADD3.X R5, RZ, UR6, R39, P1, P0 ;  /* 0x00000006ff057c10 */ /* 0x000fe40008fe0427 */
[----:B--2---:R-:W-:Y:S01]  /*1de0*/  CS2R R38, SRZ ;  /* 0x0000000000267805 */ /* 0x004fe2000001ff00 */
[----:B------:R3:W-:Y:S01]  /*1df0*/  LDGSTS.E.BYPASS.LTC128B.128 [R242+0x13080], [R2.64+0x80], !P4 ;  /* 0x1308008002f27fae */ /* 0x0007e2000e101d4a */
[----:B------:R-:W-:-:S03]  /*1e00*/  ISETP.GE.AND P4, PT, R14, c[0x0][0x1fc], PT ;  /* 0x00007f000e007a0c */ /* 0x000fc60003f86270 */
[----:B------:R3:W-:Y:S01]  /*1e10*/  LDGSTS.E.BYPASS.LTC128B.128 [R242+0x15080], [R2.64+0x100], !P3 ;  /* 0x1508010002f27fae */ /* 0x0007e2000d901d4a */
[----:B------:R-:W-:Y:S02]  /*1e20*/  ISETP.LT.OR P0, PT, R10, 0x1, P4 ;  /* 0x000000010a00780c */ /* 0x000fe40002701670 */
[----:B------:R-:W-:Y:S01]  /*1e30*/  ISETP.GE.AND P3, PT, R18, c[0x0][0x1fc], PT ;  /* 0x00007f0012007a0c */ /* 0x000fe20003f66270 */
[----:B------:R2:W-:Y:S01]  /*1e40*/  LDGSTS.E.BYPASS.LTC128B.128 [R242+0x17080], [R4.64], !P2 ;  /* 0x1708000004f27fae */ /* 0x0005e2000d101d4a */
[----:B------:R-:W-:Y:S02]  /*1e50*/  ISETP.GE.AND P2, PT, R19, c[0x0][0x1fc], PT ;  /* 0x00007f0013007a0c */ /* 0x000fe40003f46270 */
[C---:B------:R-:W-:Y:S01]  /*1e60*/  ISETP.LT.OR P5, PT, R10.reuse, 0x1, P3 ;  /* 0x000000010a00780c */ /* 0x040fe20001fa1670 */
[----:B------:R4:W-:Y:S01]  /*1e70*/  @!P6 LDGSTS.E.BYPASS.LTC128B.128 [R0+0x20080], [R36.64] ;  /* 0x200800002400efae */ /* 0x0009e2000b901d4a */
[C---:B------:R-:W-:Y:S02]  /*1e80*/  ISETP.LT.OR P1, PT, R10.reuse, 0x1, P2 ;  /* 0x000000010a00780c */ /* 0x040fe40001721670 */
[----:B------:R-:W-:Y:S01]  /*1e90*/  ISETP.GE.AND P6, PT, R29, c[0x0][0x1fc], PT ;  /* 0x00007f001d007a0c */ /* 0x000fe20003fc6270 */
[----:B------:R-:W0:Y:S01]  /*1ea0*/  LDGDEPBAR ;  /* 0x00000000000079af */ /* 0x000e220000000000 */
[----:B------:R-:W-:-:S03]  /*1eb0*/  ISETP.LT.OR P4, PT, R10, 0x21, P4 ;  /* 0x000000210a00780c */ /* 0x000fc60002781670 */
[----:B------:R1:W-:Y:S01]  /*1ec0*/  LDGSTS.E.BYPASS.LTC128B.128 [R242+0x18080], [R34.64], !P0 ;  /* 0x1808000022f27fae */ /* 0x0003e2000c101d4a */
[----:B------:R-:W-:-:S03]  /*1ed0*/  ISETP.LT.OR P0, PT, R10, 0x1, P6 ;  /* 0x000000010a00780c */ /* 0x000fc60003701670 */
[----:B------:R1:W-:Y:S01]  /*1ee0*/  LDGSTS.E.BYPASS.LTC128B.128 [R242+0x1a080], [R34.64+0x80], !P5 ;  /* 0x1a08008022f27fae */ /* 0x0003e2000e901d4a */
[----:B------:R-:W-:-:S03]  /*1ef0*/  ISETP.LT.OR P5, PT, R10, 0x21, P2 ;  /* 0x000000210a00780c */ /* 0x000fc600017a1670 */
[----:B------:R1:W-:Y:S01]  /*1f00*/  LDGSTS.E.BYPASS.LTC128B.128 [R242+0x1c080], [R34.64+0x100], !P1 ;  /* 0x1c08010022f27fae */ /* 0x0003e2000c901d4a */
[----:B------:R-:W-:Y:S02]  /*1f10*/  ISETP.LT.OR P1, PT, R10, 0x21, P3 ;  /* 0x000000210a00780c */ /* 0x000fe40001f21670 */
[--C-:B---3--:R-:W-:Y:S02]  /*1f20*/  SHF.R.S32.HI R3, RZ, 0x5, R11.reuse ;  /* 0x00000005ff037819 */ /* 0x108fe4000001140b */
[----:B------:R-:W-:Y:S01]  /*1f30*/  ISETP.GE.AND P3, PT, R14, c[0x0][0x16c], PT ;  /* 0x00005b000e007a0c */ /* 0x000fe20003f66270 */
[----:B------:R1:W-:Y:S01]  /*1f40*/  LDGSTS.E.BYPASS.LTC128B.128 [R242+0x1e080], [R34.64+0x180], !P0 ;  /* 0x1e08018022f27fae */ /* 0x0003e2000c101d4a */
[----:B--2---:R-:W-:Y:S02]  /*1f50*/  LEA.HI R4, R11, R3, RZ, 0x1 ;  /* 0x000000030b047211 */ /* 0x004fe400078f08ff */
[----:B------:R-:W-:Y:S02]  /*1f60*/  SHF.R.S32.HI R5, RZ, 0x1f, R24 ;  /* 0x0000001fff057819 */ /* 0x000fe40000011418 */
[----:B----4-:R-:W-:Y:S01]  /*1f70*/  SHF.R.S32.HI R0, RZ, 0x1f, R11 ;  /* 0x0000001fff007819 */ /* 0x010fe2000001140b */
[----:B------:R-:W-:Y:S01]  /*1f80*/  CS2R R36, SRZ ;  /* 0x0000000000247805 */ /* 0x000fe2000001ff00 */
[----:B------:R-:W-:-:S02]  /*1f90*/  SEL R25, RZ, 0x1, P3 ;  /* 0x00000001ff197807 */ /* 0x000fc40001800000 */
[----:B------:R-:W-:Y:S02]  /*1fa0*/  LEA.HI R0, R0, R3, RZ, 0x2 ;  /* 0x0000000300007211 */ /* 0x000fe400078f10ff */
[----:B------:R-:W-:Y:S02]  /*1fb0*/  LOP3.LUT P3, RZ, R23, 0x4, RZ, 0xc0, !PT ;  /* 0x0000000417ff7812 */ /* 0x000fe4000786c0ff */
[----:B------:R-:W-:Y:S02]  /*1fc0*/  LOP3.LUT R2, R0, 0xfffffffc, RZ, 0xc0, !PT ;  /* 0xfffffffc00027812 */ /* 0x000fe400078ec0ff */
[----:B------:R-:W-:Y:S01]  /*1fd0*/  LOP3.LUT R0, R4, 0xfffffffe, RZ, 0xc0, !PT ;  /* 0xfffffffe04007812 */ /* 0x000fe200078ec0ff */
[----:B------:R-:W-:Y:S02]  /*1fe0*/  IMAD.U32 R4, RZ, RZ, UR8 ;  /* 0x00000008ff047e24 */ /* 0x000fe4000f8e00ff */
[C---:B------:R-:W-:Y:S01]  /*1ff0*/  IMAD.IADD R17, R3.reuse, 0x1, -R2 ;  /* 0x0000000103117824 */ /* 0x040fe200078e0a02 */
[----:B------:R-:W-:Y:S01]  /*2000*/  LOP3.LUT R2, R8, 0xfffffffe, RZ, 0xc0, !PT ;  /* 0xfffffffe08027812 */ /* 0x000fe200078ec0ff */
[----:B------:R-:W-:Y:S01]  /*2010*/  IMAD.IADD R236, R3, 0x1, -R0 ;  /* 0x0000000103ec7824 */ /* 0x000fe200078e0a00 */
[----:B------:R-:W-:-:S02]  /*2020*/  LEA.HI R0, R5, R13, RZ, 0x3 ;  /* 0x0000000d05007211 */ /* 0x000fc400078f18ff */
[----:B------:R-:W-:Y:S01]  /*2030*/  LEA.HI R3, R28, R105, RZ, 0x7 ;  /* 0x000000691c037211 */ /* 0x000fe200078f38ff */
[----:B------:R-:W-:Y:S01]  /*2040*/  IMAD.IADD R12, R12, 0x1, -R2 ;  /* 0x000000010c0c7824 */ /* 0x000fe200078e0a02 */
[----:B------:R-:W-:Y:S02]  /*2050*/  LOP3.LUT R0, R0, 0xfffffff8, RZ, 0xc0, !PT ;  /* 0xfffffff800007812 */ /* 0x000fe400078ec0ff */
[----:B------:R-:W-:Y:S02]  /*2060*/  SHF.R.S32.HI R9, RZ, 0x7, R3 ;  /* 0x00000007ff097819 */ /* 0x000fe40000011403 */
[----:B------:R-:W-:Y:S01]  /*2070*/  IADD3 R2, P0, R34, UR8, RZ ;  /* 0x0000000822027c10 */ /* 0x000fe2000ff1e0ff */
[----:B------:R-:W-:Y:S01]  /*2080*/  IMAD.IADD R13, R13, 0x1, -R0 ;  /* 0x000000010d0d7824 */ /* 0x000fe200078e0a00 */
[----:B------:R-:W-:Y:S02]  /*2090*/  LEA.HI R0, R3, R9, RZ, 0x1 ;  /* 0x0000000903007211 */ /* 0x000fe400078f08ff */
[----:B------:R-:W-:-:S02]  /*20a0*/  IADD3.X R3, R35, UR14, RZ, P0, !PT ;  /* 0x0000000e23037c10 */ /* 0x000fc400087fe4ff */
[----:B------:R-:W-:Y:S02]  /*20b0*/  LOP3.LUT R5, R0, 0xfffffffe, RZ, 0xc0, !PT ;  /* 0xfffffffe00057812 */ /* 0x000fe400078ec0ff */
[----:B------:R-:W-:Y:S02]  /*20c0*/  P2R R0, PR, RZ, 0x10 ;  /* 0x00000010ff007803 */ /* 0x000fe40000000000 */
[----:B------:R-:W-:Y:S02]  /*20d0*/  ISETP.LT.OR P4, PT, R10, 0x21, P6 ;  /* 0x000000210a00780c */ /* 0x000fe40003781670 */
[----:B------:R-:W-:Y:S02]  /*20e0*/  ISETP.NE.AND P2, PT, R0, RZ, PT ;  /* 0x000000ff0000720c */ /* 0x000fe40003f45270 */
[----:B------:R-:W-:Y:S02]  /*20f0*/  P2R R0, PR, RZ, 0x2 ;  /* 0x00000002ff007803 */ /* 0x000fe40000000000 */
[----:B------:R-:W-:-:S02]  /*2100*/  IADD3 R4, P1, P0, R4, 0x180, R34 ;  /* 0x0000018004047810 */ /* 0x000fc4000783e022 */
[----:B------:R-:W-:Y:S01]  /*2110*/  ISETP.NE.AND P6, PT, R0, RZ, PT ;  /* 0x000000ff0000720c */ /* 0x000fe20003fc5270 */
[----:B------:R-:W-:Y:S01]  /*2120*/  IMAD.IADD R0, R9, 0x1, -R5 ;  /* 0x0000000109007824 */ /* 0x000fe200078e0a05 */
[----:B------:R-:W-:Y:S02]  /*2130*/  IADD3.X R5, RZ, UR14, R35, P1, P0 ;  /* 0x0000000eff057c10 */ /* 0x000fe40008fe0423 */
[----:B------:R-:W-:Y:S01]  /*2140*/  ISETP.GE.AND P1, PT, R14, c[0x0][0x1fc], PT ;  /* 0x00007f000e007a0c */ /* 0x000fe20003f26270 */
[----:B------:R-:W-:Y:S01]  /*2150*/  IMAD R14, R0, -0x8, R27 ;  /* 0xfffffff8000e7824 */ /* 0x000fe200078e021b */
[----:B------:R-:W-:Y:S01]  /*2160*/  LOP3.LUT R0, R15, 0xfffffff0, RZ, 0xc0, !PT ;  /* 0xfffffff00f007812 */ /* 0x000fe200078ec0ff */
[----:B------:R2:W-:Y:S01]  /*2170*/  LDGSTS.E.BYPASS.LTC128B.128 [R242+0x19080], [R2.64], !P2 ;  /* 0x1908000002f27fae */ /* 0x0005e2000d101d4a */
[----:B------:R-:W-:Y:S02]  /*2180*/  SEL R22, RZ, 0x1, P1 ;  /* 0x00000001ff167807 */ /* 0x000fe40000800000 */
[C---:B------:R-:W-:Y:S01]  /*2190*/  ISETP.GE.AND P1, PT, R105.reuse, 0x10, PT ;  /* 0x000000106900780c */ /* 0x040fe20003f26270 */
[----:B------:R-:W-:Y:S01]  /*21a0*/  IMAD.IADD R0, R105, 0x1, -R0 ;  /* 0x0000000169007824 */ /* 0x000fe200078e0a00 */
[C---:B------:R-:W-:Y:S01]  /*21b0*/  ISETP.GE.AND P0, PT, R18.reuse, c[0x0][0x1fc], PT ;  /* 0x00007f0012007a0c */ /* 0x040fe20003f06270 */
[----:B------:R2:W-:Y:S01]  /*21c0*/  LDGSTS.E.BYPASS.LTC128B.128 [R242+0x1b080], [R2.64+0x80], !P6 ;  /* 0x1b08008002f27fae */ /* 0x0005e2000f101d4a */
[----:B------:R-:W-:-:S02]  /*21d0*/  ISETP.GE.AND P2, PT, R18, c[0x0][0x16c], PT ;  /* 0x00005b0012007a0c */ /* 0x000fc40003f46270 */
[----:B------:R-:W-:Y:S01]  /*21e0*/  SEL R15, RZ, 0xffffffff, P0 ;  /* 0xffffffffff0f7807 */ /* 0x000fe20000000000 */
[----:B------:R2:W-:Y:S01]  /*21f0*/  LDGSTS.E.BYPASS.LTC128B.128 [R242+0x1d080], [R2.64+0x100], !P5 ;  /* 0x1d08010002f27fae */ /* 0x0005e2000e901d4a */
[----:B------:R-:W-:Y:S02]  /*2200*/  ISETP.GE.AND P5, PT, R19, c[0x0][0x16c], PT ;  /* 0x00005b0013007a0c */ /* 0x000fe40003fa6270 */
[----:B------:R-:W-:Y:S01]  /*2210*/  ISETP.GE.AND P6, PT, R29, c[0x0][0x1fc], PT ;  /* 0x00007f001d007a0c */ /* 0x000fe20003fc6270 */
[----:B------:R3:W-:Y:S01]  /*2220*/  LDGSTS.E.BYPASS.LTC128B.128 [R242+0x1f080], [R4.64], !P4 ;  /* 0x1f08000004f27fae */ /* 0x0007e2000e101d4a */
[----:B------:R-:W-:Y:S02]  /*2230*/  ISETP.GE.AND P4, PT, R19, c[0x0][0x1fc], PT ;  /* 0x00007f0013007a0c */ /* 0x000fe40003f86270 */
[----:B------:R-:W-:Y:S02]  /*2240*/  LOP3.LUT P0, RZ, R23, 0x2, RZ, 0xc0, !PT ;  /* 0x0000000217ff7812 */ /* 0x000fe4000780c0ff */
[----:B------:R-:W-:-:S02]  /*2250*/  SEL R16, RZ, 0xffffffff, P2 ;  /* 0xffffffffff107807 */ /* 0x000fc40001000000 */
[----:B------:R-:W-:Y:S02]  /*2260*/  SEL R19, RZ, 0x4, P4 ;  /* 0x00000004ff137807 */ /* 0x000fe40002000000 */
[----:B------:R-:W-:Y:S02]  /*2270*/  SEL R18, RZ, 0x4, P5 ;  /* 0x00000004ff127807 */ /* 0x000fe40002800000 */
[----:B------:R-:W-:Y:S02]  /*2280*/  SEL R250, RZ, 0x8, P6 ;  /* 0x00000008fffa7807 */ /* 0x000fe40003000000 */
[----:B--2---:R-:W-:Y:S02]  /*2290*/  LOP3.LUT R2, R11, 0xffffffe0, RZ, 0xc0, !PT ;  /* 0xffffffe00b027812 */ /* 0x004fe400078ec0ff */
[----:B------:R-:W-:Y:S01]  /*22a0*/  SHF.R.S32.HI R3, RZ, 0x1f, R0 ;  /* 0x0000001fff037819 */ /* 0x000fe20000011400 */
[----:B---3--:R-:W-:Y:S02]  /*22b0*/  IMAD R4, R21, c[0x0][0x240], RZ ;  /* 0x0000900015047a24 */ /* 0x008fe400078e02ff */
[----:B------:R-:W-:Y:S01]  /*22c0*/  IMAD.IADD R2, R105, 0x1, -R2 ;  /* 0x0000000169027824 */ /* 0x000fe200078e0a02 */
[----:B------:R-:W-:Y:S01]  /*22d0*/  LEA.HI R233, R3, R0, RZ, 0x3 ;  /* 0x0000000003e97211 */ /* 0x000fe200078f18ff */
[----:B------:R-:W-:-:S02]  /*22e0*/  IMAD R21, R26, c[0x0][0x244], R4 ;  /* 0x000091001a157a24 */ /* 0x000fc400078e0204 */
[----:B------:R-:W-:Y:S01]  /*22f0*/  IMAD.SHL.U32 R4, R236, 0x10, RZ ;  /* 0x00000010ec047824 */ /* 0x000fe200078e00ff */
[----:B------:R-:W-:Y:S02]  /*2300*/  SHF.R.S32.HI R5, RZ, 0x1f, R2 ;  /* 0x0000001fff057819 */ /* 0x000fe40000011402 */
[C---:B------:R-:W-:Y:S01]  /*2310*/  LOP3.LUT R3, R233.reuse, 0xfffffff8, RZ, 0xc0, !PT ;  /* 0xfffffff8e9037812 */ /* 0x040fe200078ec0ff */
[----:B------:R-:W-:Y:S01]  /*2320*/  IMAD.SHL.U32 R233, R233, 0x40, RZ ;  /* 0x00000040e9e97824 */ /* 0x000fe200078e00ff */
[----:B------:R-:W-:Y:S01]  /*2330*/  LEA.HI R10, R5, R2, RZ, 0x2 ;  /* 0x00000002050a7211 */ /* 0x000fe200078f10ff */
[----:B------:R-:W-:Y:S02]  /*2340*/  @!P1 IMAD.SHL.U32 R5, R105, 0x10, RZ ;  /* 0x0000001069059824 */ /* 0x000fe400078e00ff */
[----:B------:R-:W-:Y:S01]  /*2350*/  IMAD.IADD R8, R0, 0x1, -R3 ;  /* 0x0000000100087824 */ /* 0x000fe200078e0a03 */
[----:B------:R-:W-:Y:S01]  /*2360*/  LOP3.LUT R0, R10, 0xfffffffc, RZ, 0xc0, !PT ;  /* 0xfffffffc0a007812 */ /* 0x000fe200078ec0ff */
[----:B------:R-:W-:Y:S01]  /*2370*/  IMAD.SHL.U32 R3, R23, 0x40, RZ ;  /* 0x0000004017037824 */ /* 0x000fe200078e00ff */
[----:B------:R2:W-:Y:S01]  /*2380*/  @!P1 LDGSTS.E.BYPASS.LTC128B.128 [R5+0x20180], [R32.64] ;  /* 0x2018000020059fae */ /* 0x0005e2000b901d4a */
[----:B------:R-:W-:-:S02]  /*2390*/  R2P PR, R13, 0x6 ;  /* 0x000000060d007804 */ /* 0x000fc40000000000 */
[----:B------:R-:W-:Y:S01]  /*23a0*/  IMAD.IADD R11, R2, 0x1, -R0 ;  /* 0x00000001020b7824 */ /* 0x000fe200078e0a00 */
[----:B------:R-:W-:Y:S01]  /*23b0*/  LOP3.LUT R0, R3, 0x1c0, RZ, 0xc0, !PT ;  /* 0x000001c003007812 */ /* 0x000fe200078ec0ff */
[----:B------:R-:W-:Y:S01]  /*23c0*/  IMAD.SHL.U32 R2, R251, 0x8, RZ ;  /* 0x00000008fb027824 */ /* 0x000fe200078e00ff */
[----:B------:R-:W-:Y:S01]  /*23d0*/  LOP3.LUT R233, R233, 0xfffffe00, RZ, 0xc0, !PT ;  /* 0xfffffe00e9e97812 */ /* 0x000fe200078ec0ff */
[----:B------:R-:W-:Y:S01]  /*23e0*/  IMAD R11, R11, -0x2, R14 ;  /* 0xfffffffe0b0b7824 */ /* 0x000fe200078e020e */
[----:B------:R-:W-:Y:S01]  /*23f0*/  SHF.R.U32.HI R3, RZ, 0x3, R0 ;  /* 0x00000003ff037819 */ /* 0x000fe20000011600 */
[----:B------:R-:W-:Y:S01]  /*2400*/  IMAD.MOV.U32 R14, RZ, RZ, 0x20 ;  /* 0x00000020ff0e7424 */ /* 0x000fe200078e00ff */
[----:B------:R-:W-:Y:S01]  /*2410*/  LOP3.LUT R2, R2, 0x8, RZ, 0xc0, !PT ;  /* 0x0000000802027812 */ /* 0x000fe200078ec0ff */
[----:B------:R-:W-:Y:S01]  /*2420*/  IMAD R236, R236, 0x400, R233 ;  /* 0x00000400ecec7824 */ /* 0x000fe200078e02e9 */
[----:B------:R-:W-:Y:S01]  /*2430*/  LOP3.LUT R4, R0, 0x10, R4, 0xf8, !PT ;  /* 0x0000001000047812 */ /* 0x000fe200078ef804 */
[----:B------:R-:W0:Y:S01]  /*2440*/  LDGDEPBAR ;  /* 0x00000000000079af */ /* 0x000e220000000000 */
[----:B------:R-:W-:-:S02]  /*2450*/  LOP3.LUT R7, R3, R2, R0, 0x1e, !PT ;  /* 0x0000000203077212 */ /* 0x000fc400078e1e00 */
[----:B------:R-:W-:Y:S01]  /*2460*/  LOP3.LUT R231, R3, R4, R2, 0x1e, !PT ;  /* 0x0000000403e77212 */ /* 0x000fe200078e1e02 */
[----:B------:R-:W-:Y:S01]  /*2470*/  IMAD.SHL.U32 R3, R12, 0x20, RZ ;  /* 0x000000200c037824 */ /* 0x000fe200078e00ff */
[----:B------:R-:W-:Y:S01]  /*2480*/  SEL R246, R14, 0xffffffe0, !P1 ;  /* 0xffffffe00ef67807 */ /* 0x000fe20004800000 */
[----:B------:R-:W-:Y:S01]  /*2490*/  IMAD.SHL.U32 R2, R9, 0x8, RZ ;  /* 0x0000000809027824 */ /* 0x000fe200078e00ff */
[----:B------:R-:W-:Y:S01]  /*24a0*/  LOP3.LUT P1, RZ, R8, 0x2, RZ, 0xc0, !PT ;  /* 0x0000000208ff7812 */ /* 0x000fe2000782c0ff */
[C---:B------:R-:W-:Y:S01]  /*24b0*/  IMAD R4, R12.reuse, 0x2, R9 ;  /* 0x000000020c047824 */ /* 0x040fe200078e0209 */
[----:B------:R-:W-:Y:S01]  /*24c0*/  ISETP.GE.AND P4, PT, R29, c[0x0][0x16c], PT ;  /* 0x00005b001d007a0c */ /* 0x000fe20003f86270 */
[----:B------:R-:W-:Y:S01]  /*24d0*/  IMAD R231, R12, 0x200, R231 ;  /* 0x000002000ce77824 */ /* 0x000fe200078e02e7 */
[----:B------:R-:W-:Y:S02]  /*24e0*/  ISETP.GT.AND P6, PT, R11, 0x31, PT ;  /* 0x000000310b00780c */ /* 0x000fe40003fc4270 */
[----:B------:R-:W-:Y:S01]  /*24f0*/  SEL R249, RZ, 0x8, P4 ;  /* 0x00000008fff97807 */ /* 0x000fe20002000000 */
[----:B--2---:R-:W-:-:S02]  /*2500*/  IMAD.SHL.U32 R5, R13, 0x40, RZ ;  /* 0x000000400d057824 */ /* 0x004fc400078e00ff */
[----:B------:R-:W-:-:S03]  /*2510*/  IMAD.SHL.U32 R234, R231, 0x2, RZ ;  /* 0x00000002e7ea7824 */ /* 0x000fc600078e00ff */
[----:B------:R-:W-:Y:S02]  /*2520*/  LOP3.LUT R0, R5, 0x1c0, RZ, 0xc0, !PT ;  /* 0x000001c005007812 */ /* 0x000fe400078ec0ff */
[----:B------:R-:W-:Y:S02]  /*2530*/  LOP3.LUT R5, R3, 0x20, RZ, 0xc0, !PT ;  /* 0x0000002003057812 */ /* 0x000fe400078ec0ff */
[----:B------:R-:W-:Y:S01]  /*2540*/  LOP3.LUT R3, R0, 0x8, R2, 0xf8, !PT ;  /* 0x0000000800037812 */ /* 0x000fe200078ef802 */
[----:B------:R-:W-:Y:S01]  /*2550*/  IMAD.U32 R2, R4, 0x200, R7 ;  /* 0x0000020004027824 */ /* 0x000fe200078e0007 */
[----:B------:R-:W-:Y:S02]  /*2560*/  SHF.R.U32.HI R0, RZ, 0x3, R0 ;  /* 0x00000003ff007819 */ /* 0x000fe40000011600 */
[----:B------:R-:W-:Y:S01]  /*2570*/  SHF.R.U32.HI R4, RZ, 0x2, R10 ;  /* 0x00000002ff047819 */ /* 0x000fe2000001160a */
[----:B------:R-:W-:Y:S01]  /*2580*/  IMAD.SHL.U32 R2, R2, 0x2, RZ ;  /* 0x0000000202027824 */ /* 0x000fe200078e00ff */
[----:B------:R-:W-:Y:S01]  /*2590*/  LOP3.LUT R7, R3, R0, RZ, 0x3c, !PT ;  /* 0x0000000003077212 */ /* 0x000fe200078e3cff */
[----:B------:R-:W-:Y:S01]  /*25a0*/  IMAD.SHL.U32 R3, R15, 0x2, RZ ;  /* 0x000000020f037824 */ /* 0x000fe200078e00ff */
[----:B------:R-:W-:Y:S01]  /*25b0*/  LOP3.LUT R0, R24, 0x3ffffffc, RZ, 0xc0, !PT ;  /* 0x3ffffffc18007812 */ /* 0x000fe200078ec0ff */
[----:B------:R-:W-:Y:S01]  /*25c0*/  IMAD R248, R17, 0x10, R4 ;  /* 0x0000001011f87824 */ /* 0x000fe200078e0204 */
[----:B------:R-:W-:Y:S01]  /*25d0*/  LOP3.LUT R13, R5, 0x18, R6, 0xf8, !PT ;  /* 0x00000018050d7812 */ /* 0x000fe200078ef806 */
[----:B------:R-:W-:Y:S01]  /*25e0*/  IMAD.SHL.U32 R4, R16, 0x2, RZ ;  /* 0x0000000210047824 */ /* 0x000fe200078e00ff */
[----:B------:R-:W-:Y:S01]  /*25f0*/  LOP3.LUT R9, R3, 0x2, R22, 0xe2, !PT ;  /* 0x0000000203097812 */ /* 0x000fe200078ee216 */
[----:B------:R-:W-:Y:S01]  /*2600*/  IMAD.IADD R0, R105, 0x1, -R0 ;  /* 0x0000000169007824 */ /* 0x000fe200078e0a00 */
[----:B------:R-:W-:Y:S01]  /*2610*/  SEL R3, R14, 0xffffffe0, !P0 ;  /* 0xffffffe00e037807 */ /* 0x000fe20004000000 */
[----:B------:R-:W-:Y:S01]  /*2620*/  IMAD.SHL.U32 R6, R17, 0x400, RZ ;  /* 0x0000040011067824 */ /* 0x000fe200078e00ff */
[C---:B------:R-:W-:Y:S01]  /*2630*/  LOP3.LUT P0, RZ, R8.reuse, 0x4, RZ, 0xc0, !PT ;  /* 0x0000000408ff7812 */ /* 0x040fe2000780c0ff */
[----:B------:R-:W-:Y:S01]  /*2640*/  IMAD.SHL.U32 R5, R8, 0x40, RZ ;  /* 0x0000004008057824 */ /* 0x000fe200078e00ff */
[----:B------:R-:W-:Y:S01]  /*2650*/  LOP3.LUT R8, R4, 0x2, R25, 0xe2, !PT ;  /* 0x0000000204087812 */ /* 0x000fe200078ee219 */
[----:B------:R-:W-:Y:S01]  /*2660*/  IMAD R4, R0, 0x2, R6 ;  /* 0x0000000200047824 */ /* 0x000fe200078e0206 */
[----:B------:R-:W-:Y:S01]  /*2670*/  LOP3.LUT R9, R9, R19, RZ, 0xfc, !PT ;  /* 0x0000001309097212 */ /* 0x000fe200078efcff */
[----:B------:R-:W-:Y:S01]  /*2680*/  IMAD.IADD R3, R2, 0x1, R3 ;  /* 0x0000000102037824 */ /* 0x000fe200078e0203 */
[----:B------:R-:W-:Y:S01]  /*2690*/  LOP3.LUT R0, R5, 0x1c0, RZ, 0xc0, !PT ;  /* 0x000001c005007812 */ /* 0x000fe200078ec0ff */
[----:B------:R-:W-:Y:S01]  /*26a0*/  IMAD.SHL.U32 R5, R12, 0x8, RZ ;  /* 0x000000080c057824 */ /* 0x000fe200078e00ff */
[----:B------:R-:W-:Y:S01]  /*26b0*/  LOP3.LUT R252, R8, R18, RZ, 0xfc, !PT ;  /* 0x0000001208fc7212 */ /* 0x000fe200078efcff */
[----:B------:R-:W-:Y:S01]  /*26c0*/  IMAD.IADD R7, R4, 0x1, R7 ;  /* 0x0000000104077824 */ /* 0x000fe200078e0207 */
[--C-:B------:R-:W-:Y:S01]  /*26d0*/  SHF.R.U32.HI R4, RZ, 0x3, R0.reuse ;  /* 0x00000003ff047819 */ /* 0x100fe20000011600 */
[----:B------:R1:W-:Y:S01]  /*26e0*/  STL [R1+0x10], R9 ;  /* 0x0000100901007387 */ /* 0x0003e20000100800 */
[----:B------:R-:W-:Y:S01]  /*26f0*/  LOP3.LUT R5, R0, 0x8, R5, 0xf8, !PT ;  /* 0x0000000800057812 */ /* 0x000fe200078ef805 */
[----:B------:R-:W-:Y:S01]  /*2700*/  CS2R R104, SRZ ;  /* 0x0000000000687805 */ /* 0x000fe2000001ff00 */
[----:B------:R-:W-:-:S02]  /*2710*/  LOP3.LUT R0, R4, R13, R0, 0x1e, !PT ;  /* 0x0000000d04007212 */ /* 0x000fc400078e1e00 */
[----:B------:R-:W-:Y:S02]  /*2720*/  LOP3.LUT R4, R5, R4, RZ, 0x3c, !PT ;  /* 0x0000000405047212 */ /* 0x000fe400078e3cff */
[-C--:B------:R-:W-:Y:S02]  /*2730*/  LOP3.LUT R0, R0, R233.reuse, RZ, 0xfc, !PT ;  /* 0x000000e900007212 */ /* 0x080fe400078efcff */
[C---:B------:R-:W-:Y:S01]  /*2740*/  IADD3 R233, R4.reuse, R233, R6 ;  /* 0x000000e904e97210 */ /* 0x040fe20007ffe006 */
[----:B------:R-:W-:Y:S01]  /*2750*/  IMAD.IADD R236, R4, 0x1, R236 ;  /* 0x0000000104ec7824 */ /* 0x000fe200078e02ec */
[----:B------:R-:W-:Y:S01]  /*2760*/  LEA R244, R7, 0x20280, 0x1 ;  /* 0x0002028007f47811 */ /* 0x000fe200078e08ff */
[----:B------:R-:W-:Y:S01]  /*2770*/  IMAD.MOV.U32 R4, RZ, RZ, 0x40 ;  /* 0x00000040ff047424 */ /* 0x000fe200078e00ff */
[----:B------:R-:W-:Y:S01]  /*2780*/  SEL R5, R14, 0xffffffe0, !P1 ;  /* 0xffffffe00e057807 */ /* 0x000fe20004800000 */
[----:B------:R-:W-:Y:S01]  /*2790*/  IMAD.IADD R6, R31, 0x1, R21 ;  /* 0x000000011f067824 */ /* 0x000fe200078e0215 */
[C---:B------:R-:W-:Y:S01]  /*27a0*/  IADD3 R245, R244.reuse, 0x40, RZ ;  /* 0x00000040f4f57810 */ /* 0x040fe20007ffe0ff */
[----:B------:R-:W-:Y:S01]  /*27b0*/  IMAD.IADD R247, R244, 0x1, R246 ;  /* 0x00000001f4f77824 */ /* 0x000fe200078e02f6 */
[C---:B------:R-:W-:Y:S01]  /*27c0*/  SEL R228, R4.reuse, 0xffffffc0, !P3 ;  /* 0xffffffc004e47807 */ /* 0x040fe20005800000 */
[----:B------:R-:W-:Y:S01]  /*27d0*/  IMAD R230, R233, 0x2, R5 ;  /* 0x00000002e9e67824 */ /* 0x000fe200078e0205 */
[----:B------:R-:W-:Y:S01]  /*27e0*/  SEL R4, R4, 0xffffffc0, !P0 ;  /* 0xffffffc004047807 */ /* 0x000fe20004000000 */
[----:B------:R1:W-:Y:S01]  /*27f0*/  STL [R1+0x14], R6 ;  /* 0x0000140601007387 */ /* 0x0003e20000100800 */
[----:B------:R-:W-:Y:S01]  /*2800*/  ISETP.GT.AND P0, PT, R11, RZ, PT ;  /* 0x000000ff0b00720c */ /* 0x000fe20003f04270 */
[--C-:B------:R-:W-:Y:S01]  /*2810*/  IMAD R231, R231, 0x2, R228.reuse ;  /* 0x00000002e7e77824 */ /* 0x100fe200078e02e4 */
[----:B------:R-:W-:Y:S01]  /*2820*/  @P2 IADD3 R245, R244, -0x40, RZ ;  /* 0xffffffc0f4f52810 */ /* 0x000fe20007ffe0ff */
[----:B------:R-:W-:Y:S01]  /*2830*/  IMAD.IADD R229, R2, 0x1, R228 ;  /* 0x0000000102e57824 */ /* 0x000fe200078e02e4 */
[----:B------:R-:W-:Y:S01]  /*2840*/  ISETP.GT.AND P2, PT, R11, 0x1, PT ;  /* 0x000000010b00780c */ /* 0x000fe20003f44270 */
[----:B------:R-:W-:Y:S01]  /*2850*/  IMAD.SHL.U32 R235, R233, 0x2, RZ ;  /* 0x00000002e9eb7824 */ /* 0x000fe200078e00ff */
[----:B------:R-:W-:Y:S01]  /*2860*/  ISETP.GT.AND P1, PT, R11, 0x10, PT ;  /* 0x000000100b00780c */ /* 0x000fe20003f24270 */
[----:B------:R-:W-:Y:S01]  /*2870*/  IMAD.IADD R228, R228, 0x1, R3 ;  /* 0x00000001e4e47824 */ /* 0x000fe200078e0203 */
[----:B------:R-:W-:Y:S01]  /*2880*/  LEA R236, R236, 0x22280, 0x1 ;  /* 0x00022280ecec7811 */ /* 0x000fe200078e08ff */
[----:B------:R-:W-:Y:S01]  /*2890*/  IMAD.SHL.U32 R0, R0, 0x2, RZ ;  /* 0x0000000200007824 */ /* 0x000fe200078e00ff */
[----:B------:R-:W-:Y:S01]  /*28a0*/  LOP3.LUT R250, R9, R250, RZ, 0xfc, !PT ;  /* 0x000000fa09fa7212 */ /* 0x000fe200078efcff */
[----:B------:R-:W-:Y:S01]  /*28b0*/  IMAD R233, R233, 0x2, R4 ;  /* 0x00000002e9e97824 */ /* 0x000fe200078e0204 */
[----:B------:R-:W-:Y:S01]  /*28c0*/  LOP3.LUT R249, R252, R249, RZ, 0xfc, !PT ;  /* 0x000000f9fcf97212 */ /* 0x000fe200078efcff */
[----:B------:R-:W-:Y:S01]  /*28d0*/  IMAD.IADD R237, R5, 0x1, R236 ;  /* 0x0000000105ed7824 */ /* 0x000fe200078e02ec */
[----:B------:R-:W-:Y:S01]  /*28e0*/  @P0 LOP3.LUT R243, R243, 0x40, RZ, 0xfc, !PT ;  /* 0x00000040f3f30812 */ /* 0x000fe200078efcff */
[----:B------:R-:W-:Y:S01]  /*28f0*/  IMAD.IADD R246, R246, 0x1, R245 ;  /* 0x00000001f6f67824 */ /* 0x000fe200078e02f5 */
[----:B------:R-:W-:Y:S01]  /*2900*/  ISETP.GT.AND P0, PT, R11, 0x11, PT ;  /* 0x000000110b00780c */ /* 0x000fe20003f04270 */
[C---:B------:R-:W-:Y:S01]  /*2910*/  IMAD.IADD R232, R4.reuse, 0x1, R230 ;  /* 0x0000000104e87824 */ /* 0x040fe200078e02e6 */
[----:B------:R-:W-:Y:S01]  /*2920*/  LOP3.LUT R243, R243, 0xffffffdf, RZ, 0xc0, !PT ;  /* 0xffffffdff3f37812 */ /* 0x000fe200078ec0ff */
[----:B------:R-:W-:-:S02]  /*2930*/  IMAD.IADD R239, R4, 0x1, R236 ;  /* 0x0000000104ef7824 */ /* 0x000fc400078e02ec */
[----:B------:R-:W-:Y:S01]  /*2940*/  IMAD.IADD R238, R4, 0x1, R237 ;  /* 0x0000000104ee7824 */ /* 0x000fe200078e02ed */
        /* <DEDUP_REMOVED lines=11> */
[----:B------:R-:W-:-:S04]  /*2a00*/  @P1 LOP3.LUT R243, R243, 0x2, RZ, 0xfc, !PT ;  /* 0x00000002f3f31812 */ /* 0x000fc800078efcff */
[----:B------:R-:W-:-:S04]  /*2a10*/  LOP3.LUT R243, R243, 0xfffffffe, RZ, 0xc0, !PT ;  /* 0xfffffffef3f37812 */ /* 0x000fc800078ec0ff */
[----:B-1----:R-:W-:Y:S02]  /*2a20*/  @P0 LOP3.LUT R243, R243, 0x1, RZ, 0xfc, !PT ;  /* 0x00000001f3f30812 */ /* 0x002fe400078efcff */
.L_x_614:
[----:B------:R-:W-:Y:S04]  /*2a30*/  DEPBAR.LE SB0, 0x0 ;  /* 0x000080000000791a */ /* 0x000fe80000000000 */
[----:B------:R-:W-:Y:S01]  /*2a40*/  BAR.SYNC.DEFER_BLOCKING 0x0 ;  /* 0x0000000000007b1d */ /* 0x000fe20000010000 */
[C---:B------:R-:W-:Y:S01]  /*2a50*/  LOP3.LUT P0, RZ, R243.reuse, 0x10, RZ, 0xc0, !PT ;  /* 0x00000010f3ff7812 */ /* 0x040fe2000780c0ff */
[----:B------:R-:W-:Y:S01]  /*2a60*/  UIADD3 UR15, UR12, 0x1, URZ ;  /* 0x000000010c0f7890 */ /* 0x000fe2000fffe03f */
[C---:B------:R-:W-:Y:S02]  /*2a70*/  LOP3.LUT P1, RZ, R243.reuse, 0x20, RZ, 0xc0, !PT ;  /* 0x00000020f3ff7812 */ /* 0x040fe4000782c0ff */
[C---:B------:R-:W-:Y:S01]  /*2a80*/  LOP3.LUT P3, RZ, R243.reuse, 0x8, RZ, 0xc0, !PT ;  /* 0x00000008f3ff7812 */ /* 0x040fe2000786c0ff */
[----:B------:R-:W-:Y:S01]  /*2a90*/  UISETP.GE.AND UP0, UPT, UR15, UR13, UPT ;  /* 0x0000000d0f00728c */ /* 0x000fe2000bf06270 */
[----:B------:R-:W-:Y:S05]  /*2aa0*/  LOP3.LUT P2, RZ, R243, 0x40, RZ, 0xc0, !PT ;  /* 0x00000040f3ff7812 */ /* 0x000fea000784c0ff */
[----:B------:R-:W-:Y:S01]  /*2ab0*/  PLOP3.LUT P5, PT, PT, PT, UP0, 0x80, 0x0 ;  /* 0x000000000000781c */ /* 0x000fe20003faf008 */
        /* <DEDUP_REMOVED lines=10> */
[----:B------:R-:W-:Y:S04]  /*2b60*/  LDS R193, [R248.X4+0x200a0] ;  /* 0x0200a000f8c17984 */ /* 0x000fe80000004800 */
[C---:B------:R-:W-:Y:S08]  /*2b70*/  HMMA.16816.F32 R8, R16.reuse, R10, RZ ;  /* 0x0000000a1008723c */ /* 0x040ff000000018ff */
[C---:B--2---:R-:W-:Y:S08]  /*2b80*/  HMMA.16816.F32 R12, R16.reuse, R20, RZ ;  /* 0x00000014100c723c */ /* 0x044ff000000018ff */
[----:B------:R-:W-:Y:S01]  /*2b90*/  HMMA.16816.F32 R16, R16, R22, RZ ;  /* 0x000000161010723c */ /* 0x000fe200000018ff */
[----:B------:R-:W1:Y:S07]  /*2ba0*/  LDSM.16.M88.4 R20, [R233+0x10080] ;  /* 0x01008000e914783b */ /* 0x000e6e0000000200 */
[C---:B---3--:R-:W-:Y:S08]  /*2bb0*/  HMMA.16816.F32 R4, R24.reuse, R28, R4 ;  /* 0x0000001c1804723c */ /* 0x048ff00000001804 */
[C---:B------:R-:W-:Y:S01]  /*2bc0*/  HMMA.16816.F32 R8, R24.reuse, R30, R8 ;  /* 0x0000001e1808723c */ /* 0x040fe20000001808 */
[----:B------:R-:W-:Y:S07]  /*2bd0*/  LDSM.16.M88.4 R28, [R228+0x80] ;  /* 0x00008000e41c783b */ /* 0x000fee0000000200 */
[C---:B----4-:R-:W-:Y:S08]  /*2be0*/  HMMA.16816.F32 R12, R24.reuse, R32, R12 ;  /* 0x00000020180c723c */ /* 0x050ff0000000180c */
[----:B------:R-:W-:Y:S01]  /*2bf0*/  HMMA.16816.F32 R16, R24, R34, R16 ;  /* 0x000000221810723c */ /* 0x000fe20000001810 */
[----:B------:R-:W2:Y:S05]  /*2c00*/  LDSM.16.M88.4 R24, [R232+0x10080] ;  /* 0x01008000e818783b */ /* 0x000eaa0000000200 */
[----:B------:R-:W3:Y:S02]  /*2c10*/  LDSM.16.M88.4 R32, [R228+0x1080] ;  /* 0x00108000e420783b */ /* 0x000ee40000000200 */
[C---:B-1----:R-:W-:Y:S08]  /*2c20*/  HMMA.16816.F32 R4, R20.reuse, R164, R4 ;  /* 0x000000a41404723c */ /* 0x042ff00000001804 */
[C---:B------:R-:W-:Y:S01]  /*2c30*/  HMMA.16816.F32 R8, R20.reuse, R166, R8 ;  /* 0x000000a61408723c */ /* 0x040fe20000001808 */
[----:B------:R-:W-:Y:S07]  /*2c40*/  LDSM.16.M88.4 R164, [R2+0x2080] ;  /* 0x0020800002a4783b */ /* 0x000fee0000000200 */
[C---:B------:R-:W-:Y:S08]  /*2c50*/  HMMA.16816.F32 R12, R20.reuse, R168, R12 ;  /* 0x000000a8140c723c */ /* 0x040ff0000000180c */
[----:B------:R-:W-:Y:S01]  /*2c60*/  HMMA.16816.F32 R16, R20, R170, R16 ;  /* 0x000000aa1410723c */ /* 0x000fe20000001810 */
[----:B------:R-:W1:Y:S05]  /*2c70*/  LDSM.16.M88.4 R20, [R235+0x12080] ;  /* 0x01208000eb14783b */ /* 0x000e6a0000000200 */
[----:B------:R-:W4:Y:S02]  /*2c80*/  LDSM.16.M88.4 R168, [R2+0x3080] ;  /* 0x0030800002a8783b */ /* 0x000f240000000200 */
[C---:B--2---:R-:W-:Y:S08]  /*2c90*/  HMMA.16816.F32 R4, R24.reuse, R28, R4 ;  /* 0x0000001c1804723c */ /* 0x044ff00000001804 */
[C---:B------:R-:W-:Y:S01]  /*2ca0*/  HMMA.16816.F32 R8, R24.reuse, R30, R8 ;  /* 0x0000001e1808723c */ /* 0x040fe20000001808 */
[----:B------:R-:W-:Y:S07]  /*2cb0*/  LDSM.16.M88.4 R28, [R3+0x2080] ;  /* 0x00208000031c783b */ /* 0x000fee0000000200 */
[C---:B---3--:R-:W-:Y:S08]  /*2cc0*/  HMMA.16816.F32 R12, R24.reuse, R32, R12 ;  /* 0x00000020180c723c */ /* 0x048ff0000000180c */
[----:B------:R-:W-:Y:S01]  /*2cd0*/  HMMA.16816.F32 R16, R24, R34, R16 ;  /* 0x000000221810723c */ /* 0x000fe20000001810 */
[----:B------:R-:W2:Y:S05]  /*2ce0*/  LDSM.16.M88.4 R24, [R230+0x12080] ;  /* 0x01208000e618783b */ /* 0x000eaa0000000200 */
[----:B------:R-:W3:Y:S02]  /*2cf0*/  LDSM.16.M88.4 R32, [R3+0x3080] ;  /* 0x003080000320783b */ /* 0x000ee40000000200 */
[C---:B-1----:R-:W-:Y:S08]  /*2d00*/  HMMA.16816.F32 R4, R20.reuse, R164, R4 ;  /* 0x000000a41404723c */ /* 0x042ff00000001804 */
[C---:B------:R-:W-:Y:S01]  /*2d10*/  HMMA.16816.F32 R8, R20.reuse, R166, R8 ;  /* 0x000000a61408723c */ /* 0x040fe20000001808 */
[----:B------:R-:W-:Y:S07]  /*2d20*/  LDSM.16.M88.4 R164, [R229+0x2080] ;  /* 0x00208000e5a4783b */ /* 0x000fee0000000200 */
[C---:B----4-:R-:W-:Y:S08]  /*2d30*/  HMMA.16816.F32 R12, R20.reuse, R168, R12 ;  /* 0x000000a8140c723c */ /* 0x050ff0000000180c */
        /* <DEDUP_REMOVED lines=66> */
[----:B------:R-:W-:Y:S04]  /*3160*/  DEPBAR.LE SB0, 0x0 ;  /* 0x000080000000791a */ /* 0x000fe80000000000 */
[C---:B-1----:R-:W-:Y:S01]  /*3170*/  HMMA.16816.F32 R4, R20.reuse, R164, R4 ;  /* 0x000000a41404723c */ /* 0x042fe20000001804 */
[----:B------:R-:W-:Y:S07]  /*3180*/  BAR.SYNC.DEFER_BLOCKING 0x0 ;  /* 0x0000000000007b1d */ /* 0x000fee0000010000 */
[C---:B------:R-:W-:Y:S08]  /*3190*/  HMMA.16816.F32 R8, R20.reuse, R166, R8 ;  /* 0x000000a61408723c */ /* 0x040ff00000001808 */
[C---:B----4-:R-:W-:Y:S08]  /*31a0*/  HMMA.16816.F32 R12, R20.reuse, R168, R12 ;  /* 0x000000a8140c723c */ /* 0x050ff0000000180c */
[----:B------:R-:W-:Y:S01]  /*31b0*/  HMMA.16816.F32 R16, R20, R170, R16 ;  /* 0x000000aa1410723c */ /* 0x000fe20000001810 */
[----:B------:R-:W-:Y:S05]  /*31c0*/  LDSM.16.M88.4 R172, [R235+0x18080] ;  /* 0x01808000ebac783b */ /* 0x000fea0000000200 */
[----:B------:R-:W1:Y:S02]  /*31d0*/  LDSM.16.M88.4 R176, [R2+0x8080] ;  /* 0x0080800002b0783b */ /* 0x000e640000000200 */
[C---:B--2---:R-:W-:Y:S03]  /*31e0*/  HMMA.16816.F32 R4, R24.reuse, R28, R4 ;  /* 0x0000001c1804723c */ /* 0x044fe60000001804 */
[----:B------:R-:W2:Y:S05]  /*31f0*/  LDSM.16.M88.4 R164, [R2+0x9080] ;  /* 0x0090800002a4783b */ /* 0x000eaa0000000200 */
[C---:B------:R-:W-:Y:S01]  /*3200*/  HMMA.16816.F32 R8, R24.reuse, R30, R8 ;  /* 0x0000001e1808723c */ /* 0x040fe20000001808 */
[----:B------:R-:W-:Y:S05]  /*3210*/  LDSM.16.M88.4 R168, [R230+0x18080] ;  /* 0x01808000e6a8783b */ /* 0x000fea0000000200 */
[----:B------:R-:W4:Y:S02]  /*3220*/  LDSM.16.M88.4 R180, [R3+0x8080] ;  /* 0x0080800003b4783b */ /* 0x000f240000000200 */
[C---:B---3--:R-:W-:Y:S03]  /*3230*/  HMMA.16816.F32 R12, R24.reuse, R32, R12 ;  /* 0x00000020180c723c */ /* 0x048fe6000000180c */
[----:B------:R-:W3:Y:S05]  /*3240*/  LDSM.16.M88.4 R184, [R3+0x9080] ;  /* 0x0090800003b8783b */ /* 0x000eea0000000200 */
        /* <DEDUP_REMOVED lines=10> */
[----:B------:R-:W-:Y:S01]  /*32f0*/  FSEL R9, R9, -INF , P3 ;  /* 0xff80000009097808 */ /* 0x000fe20001800000 */
[--C-:B------:R-:W-:Y:S01]  /*3300*/  FFMA.FTZ R6, R6, c[0x0][0x29c], -R193.reuse ;  /* 0x0000a70006067a23 */ /* 0x100fe200000108c1 */
[----:B------:R-:W-:Y:S02]  /*3310*/  FSEL R8, R8, -INF , P0 ;  /* 0xff80000008087808 */ /* 0x000fe40000000000 */
[C---:B------:R-:W-:Y:S01]  /*3320*/  HMMA.16816.F32 R24, R172.reuse, R178, RZ ;  /* 0x000000b2ac18723c */ /* 0x040fe200000018ff */
[----:B------:R-:W1:Y:S01]  /*3330*/  LDSM.16.M88.4 R176, [R233+0x18080] ;  /* 0x01808000e9b0783b */ /* 0x000e620000000200 */
[----:B------:R-:W-:Y:S02]  /*3340*/  LOP3.LUT P2, RZ, R243, 0x4, RZ, 0xc0, !PT ;  /* 0x00000004f3ff7812 */ /* 0x000fe4000784c0ff */
[--C-:B------:R-:W-:Y:S01]  /*3350*/  FFMA.FTZ R9, R9, c[0x0][0x29c], -R192.reuse ;  /* 0x0000a70009097a23 */ /* 0x100fe200000108c0 */
[----:B------:R-:W-:Y:S01]  /*3360*/  FSEL R19, R19, -INF , P6 ;  /* 0xff80000013137808 */ /* 0x000fe20003000000 */
[--C-:B------:R-:W-:Y:S01]  /*3370*/  FFMA.FTZ R8, R8, c[0x0][0x29c], -R192.reuse ;  /* 0x0000a70008087a23 */ /* 0x100fe200000108c0 */
[----:B------:R-:W-:Y:S01]  /*3380*/  FSEL R17, R17, -INF , P6 ;  /* 0xff80000011117808 */ /* 0x000fe20003000000 */
[C---:B--2---:R-:W-:Y:S01]  /*3390*/  HMMA.16816.F32 R28, R172.reuse, R164, RZ ;  /* 0x000000a4ac1c723c */ /* 0x044fe200000018ff */
[----:B------:R-:W-:Y:S03]  /*33a0*/  FSEL R14, R14, -INF , P2 ;  /* 0xff8000000e0e7808 */ /* 0x000fe60001000000 */
[----:B------:R-:W-:Y:S02]  /*33b0*/  FSEL R12, R12, -INF , P2 ;  /* 0xff8000000c0c7808 */ /* 0x000fe40001000000 */
[--C-:B------:R-:W-:Y:S01]  /*33c0*/  FFMA.FTZ R14, R14, c[0x0][0x29c], -R193.reuse ;  /* 0x0000a7000e0e7a23 */ /* 0x100fe200000108c1 */
[----:B------:R-:W-:Y:S01]  /*33d0*/  FSEL R13, R13, -INF , P1 ;  /* 0xff8000000d0d7808 */ /* 0x000fe20000800000 */
[----:B------:R-:W-:Y:S01]  /*33e0*/  HMMA.16816.F32 R32, R172, R166, RZ ;  /* 0x000000a6ac20723c */ /* 0x000fe200000018ff */
[----:B------:R-:W2:Y:S03]  /*33f0*/  LDSM.16.M88.4 R164, [R229+0x9080] ;  /* 0x00908000e5a4783b */ /* 0x000ea60000000200 */
[--C-:B------:R-:W-:Y:S02]  /*3400*/  FFMA.FTZ R12, R12, c[0x0][0x29c], -R192.reuse ;  /* 0x0000a7000c0c7a23 */ /* 0x100fe400000108c0 */
[----:B------:R-:W-:Y:S01]  /*3410*/  LDSM.16.M88.4 R172, [R232+0x18080] ;  /* 0x01808000e8ac783b */ /* 0x000fe20000000200 */
[--C-:B------:R-:W-:Y:S01]  /*3420*/  FFMA.FTZ R13, R13, c[0x0][0x29c], -R192.reuse ;  /* 0x0000a7000d0d7a23 */ /* 0x100fe200000108c0 */
[C---:B----4-:R-:W-:Y:S02]  /*3430*/  HMMA.16816.F32 R20, R168.reuse, R180, R20 ;  /* 0x000000b4a814723c */ /* 0x050fe40000001814 */
[----:B------:R-:W-:Y:S06]  /*3440*/  MUFU.EX2 R12, R12 ;  /* 0x0000000c000c7308 */ /* 0x000fec0000000800 */
[C---:B------:R-:W-:Y:S01]  /*3450*/  HMMA.16816.F32 R24, R168.reuse, R182, R24 ;  /* 0x000000b6a818723c */ /* 0x040fe20000001818 */
[----:B------:R-:W4:Y:S03]  /*3460*/  LDSM.16.M88.4 R180, [R228+0x8080] ;  /* 0x00808000e4b4783b */ /* 0x000f260000000200 */
[----:B------:R-:W-:Y:S04]  /*3470*/  MUFU.EX2 R13, R13 ;  /* 0x0000000d000d7308 */ /* 0x000fe80000000800 */
[C---:B---3--:R-:W-:Y:S08]  /*3480*/  HMMA.16816.F32 R28, R168.reuse, R184, R28 ;  /* 0x000000b8a81c723c */ /* 0x048ff0000000181c */
[----:B------:R-:W-:Y:S01]  /*3490*/  HMMA.16816.F32 R32, R168, R186, R32 ;  /* 0x000000baa820723c */ /* 0x000fe20000001820 */
[----:B------:R-:W3:Y:S05]  /*34a0*/  LDSM.16.M88.4 R168, [R228+0x9080] ;  /* 0x00908000e4a8783b */ /* 0x000eea0000000200 */
        /* <DEDUP_REMOVED lines=8> */
[C---:B----4-:R-:W-:Y:S08]  /*3530*/  HMMA.16816.F32 R20, R172.reuse, R180, R20 ;  /* 0x000000b4ac14723c */ /* 0x050ff00000001814 */
[C---:B------:R-:W-:Y:S01]  /*3540*/  HMMA.16816.F32 R24, R172.reuse, R182, R24 ;  /* 0x000000b6ac18723c */ /* 0x040fe20000001818 */
[----:B------:R-:W4:Y:S07]  /*3550*/  LDSM.16.M88.4 R180, [R3+0xa080] ;  /* 0x00a0800003b4783b */ /* 0x000f2e0000000200 */
        /* <DEDUP_REMOVED lines=53> */
[C---:B----4-:R-:W-:Y:S01]  /*38b0*/  HMMA.16816.F32 R20, R176.reuse, R184, R20 ;  /* 0x000000b8b014723c */ /* 0x050fe20000001814 */
[----:B------:R-:W-:Y:S06]  /*38c0*/  MUFU.EX2 R185, R5 ;  /* 0x0000000500b97308 */ /* 0x000fec0000000800 */
[--C-:B------:R-:W-:Y:S01]  /*38d0*/  FFMA.FTZ R184, R7, c[0x0][0x29c], -R193.reuse ;  /* 0x0000a70007b87a23 */ /* 0x100fe200000108c1 */
[C---:B------:R-:W-:Y:S03]  /*38e0*/  HMMA.16816.F32 R24, R176.reuse, R186, R24 ;  /* 0x000000bab018723c */ /* 0x040fe60000001818 */
[----:B------:R-:W-:Y:S05]  /*38f0*/  MUFU.EX2 R186, R4 ;  /* 0x0000000400ba7308 */ /* 0x000fea0000000800 */
[C---:B---3--:R-:W-:Y:S05]  /*3900*/  HMMA.16816.F32 R28, R176.reuse, R168, R28 ;  /* 0x000000a8b01c723c */ /* 0x048fea000000181c */
        /* <DEDUP_REMOVED lines=13> */
[----:B------:R3:W-:Y:S06]  /*39e0*/  MUFU.EX2 R176, R8 ;  /* 0x0000000800b07308 */ /* 0x0007ec0000000800 */
[----:B------:R-:W-:Y:S01]  /*39f0*/  FSEL R177, R11, -INF , P3 ;  /* 0xff8000000bb17808 */ /* 0x000fe20001800000 */
[C---:B------:R-:W-:Y:S03]  /*3a00*/  HMMA.16816.F32 R24, R168.reuse, R178, R24 ;  /* 0x000000b2a818723c */ /* 0x040fe60000001818 */
[----:B------:R-:W-:Y:S01]  /*3a10*/  MUFU.EX2 R178, R9 ;  /* 0x0000000900b27308 */ /* 0x000fe20000000800 */
[--C-:B------:R-:W-:Y:S04]  /*3a20*/  FFMA.FTZ R177, R177, c[0x0][0x29c], -R193.reuse ;  /* 0x0000a700b1b17a23 */ /* 0x100fe800000108c1 */
[C---:B------:R-:W-:Y:S05]  /*3a30*/  HMMA.16816.F32 R28, R168.reuse, R180, R28 ;  /* 0x000000b4a81c723c */ /* 0x040fea000000181c */
[----:B------:R-:W-:Y:S03]  /*3a40*/  MUFU.EX2 R177, R177 ;  /* 0x000000b100b17308 */ /* 0x000fe60000000800 */
[----:B------:R-:W-:Y:S01]  /*3a50*/  HMMA.16816.F32 R32, R168, R182, R32 ;  /* 0x000000b6a820723c */ /* 0x000fe20000001820 */
[----:B------:R-:W-:Y:S03]  /*3a60*/  LDSM.16.M88.4 R168, [R228+0xe080] ;  /* 0x00e08000e4a8783b */ /* 0x000fe60000000200 */
[----:B---3--:R-:W-:Y:S02]  /*3a70*/  FSEL R8, R10, -INF , P0 ;  /* 0xff8000000a087808 */ /* 0x008fe40000000000 */
[----:B------:R-:W-:Y:S02]  /*3a80*/  LOP3.LUT P0, RZ, R243, 0x1, RZ, 0xc0, !PT ;  /* 0x00000001f3ff7812 */ /* 0x000fe4000780c0ff */
[C---:B-1----:R-:W-:Y:S05]  /*3a90*/  HMMA.16816.F32 R20, R4.reuse, R164, R20 ;  /* 0x000000a40414723c */ /* 0x042fea0000001814 */
[--C-:B------:R-:W-:Y:S01]  /*3aa0*/  FFMA.FTZ R8, R8, c[0x0][0x29c], -R193.reuse ;  /* 0x0000a70008087a23 */ /* 0x100fe200000108c1 */
[----:B------:R-:W-:Y:S02]  /*3ab0*/  FSEL R16, R16, -INF , P0 ;  /* 0xff80000010107808 */ /* 0x000fe40000000000 */
[C---:B------:R-:W-:Y:S01]  /*3ac0*/  HMMA.16816.F32 R24, R4.reuse, R166, R24 ;  /* 0x000000a60418723c */ /* 0x040fe20000001818 */
[----:B------:R1:W3:Y:S01]  /*3ad0*/  MUFU.EX2 R179, R8 ;  /* 0x0000000800b37308 */ /* 0x0002e20000000800 */
[----:B------:R-:W-:Y:S02]  /*3ae0*/  LDSM.16.M88.4 R164, [R228+0xf080] ;  /* 0x00f08000e4a4783b */ /* 0x000fe40000000200 */
[--C-:B------:R-:W-:Y:S02]  /*3af0*/  FFMA.FTZ R16, R16, c[0x0][0x29c], -R192.reuse ;  /* 0x0000a70010107a23 */ /* 0x100fe400000108c0 */
[----:B------:R-:W-:Y:S02]  /*3b00*/  FFMA.FTZ R192, R17, c[0x0][0x29c], -R192 ;  /* 0x0000a70011c07a23 */ /* 0x000fe400000108c0 */
[C---:B--2---:R-:W-:Y:S03]  /*3b10*/  HMMA.16816.F32 R28, R4.reuse, R172, R28 ;  /* 0x000000ac041c723c */ /* 0x044fe6000000181c */
[----:B------:R2:W-:Y:S05]  /*3b20*/  MUFU.EX2 R172, R14 ;  /* 0x0000000e00ac7308 */ /* 0x0005ea0000000800 */
[----:B------:R-:W-:Y:S01]  /*3b30*/  HMMA.16816.F32 R32, R4, R174, R32 ;  /* 0x000000ae0420723c */ /* 0x000fe20000001820 */
[----:B------:R-:W-:Y:S04]  /*3b40*/  LDS R5, [R248.X4+0x20180] ;  /* 0x02018000f8057984 */ /* 0x000fe80000004800 */
[----:B------:R-:W-:Y:S02]  /*3b50*/  MUFU.EX2 R16, R16 ;  /* 0x0000001000107308 */ /* 0x000fe40000000800 */
[----:B------:R-:W-:Y:S01]  /*3b60*/  FSEL R4, R15, -INF , P1 ;  /* 0xff8000000f047808 */ /* 0x000fe20000800000 */
[----:B-1----:R-:W1:Y:S04]  /*3b70*/  LDSM.16.M88.4 R8, [R232+0x1e080] ;  /* 0x01e08000e808783b */ /* 0x002e680000000200 */
[--C-:B------:R-:W-:Y:S01]  /*3b80*/  FFMA.FTZ R4, R4, c[0x0][0x29c], -R193.reuse ;  /* 0x0000a70004047a23 */ /* 0x100fe200000108c1 */
[----:B------:R-:W-:Y:S02]  /*3b90*/  FSEL R6, R18, -INF , P0 ;  /* 0xff80000012067808 */ /* 0x000fe40000000000 */
[----:B---3--:R-:W-:Y:S01]  /*3ba0*/  F2FP.PACK_AB R7, R177, R179 ;  /* 0x000000b3b107723e */ /* 0x008fe200000000ff */
[----:B------:R-:W3:Y:S02]  /*3bb0*/  MUFU.EX2 R192, R192 ;  /* 0x000000c000c07308 */ /* 0x000ee40000000800 */
[--C-:B------:R-:W-:Y:S01]  /*3bc0*/  FFMA.FTZ R6, R6, c[0x0][0x29c], -R193.reuse ;  /* 0x0000a70006067a23 */ /* 0x100fe200000108c1 */
[----:B--2---:R-:W-:Y:S01]  /*3bd0*/  F2FP.PACK_AB R14, R185, R186 ;  /* 0x000000bab90e723e */ /* 0x004fe200000000ff */
[----:B------:R-:W-:Y:S06]  /*3be0*/  FFMA.FTZ R193, R19, c[0x0][0x29c], -R193 ;  /* 0x0000a70013c17a23 */ /* 0x000fec00000108c1 */
[----:B------:R2:W-:Y:S10]  /*3bf0*/  MUFU.EX2 R15, R6 ;  /* 0x00000006000f7308 */ /* 0x0005f40000000800 */
[----:B------:R-:W-:Y:S01]  /*3c00*/  MUFU.EX2 R193, R193 ;  /* 0x000000c100c17308 */ /* 0x000fe20000000800 */
[C---:B-1----:R-:W-:Y:S09]  /*3c10*/  HMMA.16816.F32 R20, R8.reuse, R168, R20 ;  /* 0x000000a80814723c */ /* 0x042ff20000001814 */
[----:B------:R1:W4:Y:S03]  /*3c20*/  MUFU.EX2 R168, R4 ;  /* 0x0000000400a87308 */ /* 0x0003260000000800 */
[----:B--2---:R-:W-:Y:S01]  /*3c30*/  F2FP.PACK_AB R6, R13, R12 ;  /* 0x0000000c0d06723e */ /* 0x004fe200000000ff */
[C---:B------:R-:W-:Y:S08]  /*3c40*/  HMMA.16816.F32 R24, R8.reuse, R170, R24 ;  /* 0x000000aa0818723c */ /* 0x040ff00000001818 */
[C---:B------:R-:W-:Y:S08]  /*3c50*/  HMMA.16816.F32 R28, R8.reuse, R164, R28 ;  /* 0x000000a4081c723c */ /* 0x040ff0000000181c */
[----:B------:R-:W-:Y:S01]  /*3c60*/  HMMA.16816.F32 R32, R8, R166, R32 ;  /* 0x000000a60820723c */ /* 0x000fe20000001820 */
[----:B-1----:R-:W1:Y:S03]  /*3c70*/  LDS R4, [R248.X4+0x201a0] ;  /* 0x0201a000f8047984 */ /* 0x002e660000004800 */
[--C-:B------:R-:W-:Y:S02]  /*3c80*/  FADD.FTZ R21, R21, -R5.reuse ;  /* 0x8000000515157221 */ /* 0x100fe40000010000 */
[--C-:B------:R-:W-:Y:S01]  /*3c90*/  FADD.FTZ R20, R20, -R5.reuse ;  /* 0x8000000514147221 */ /* 0x100fe20000010000 */
[----:B------:R-:W-:Y:S01]  /*3ca0*/  STS [R244], R14 ;  /* 0x0000000ef4007388 */ /* 0x000fe20000000800 */
[--C-:B------:R-:W-:Y:S01]  /*3cb0*/  FADD.FTZ R24, R24, -R5.reuse ;  /* 0x8000000518187221 */ /* 0x100fe20000010000 */
[----:B------:R-:W-:Y:S03]  /*3cc0*/  F2FP.PACK_AB R11, R178, R176 ;  /* 0x000000b0b20b723e */ /* 0x000fe600000000ff */
[--C-:B------:R-:W-:Y:S01]  /*3cd0*/  FADD.FTZ R25, R25, -R5.reuse ;  /* 0x8000000519197221 */ /* 0x100fe20000010000 */
        /* <DEDUP_REMOVED lines=18> */
[----:B------:R-:W-:Y:S01]  /*3e00*/  F2FP.PACK_AB R13, R13, R28 ;  /* 0x0000001c0d0d723e */ /* 0x000fe200000000ff */
[--C-:B-1----:R-:W-:Y:S02]  /*3e10*/  FADD.FTZ R22, R22, -R4.reuse ;  /* 0x8000000416167221 */ /* 0x102fe40000010000 */
[----:B------:R-:W-:Y:S01]  /*3e20*/  STS [R247+0x400], R7 ;  /* 0x00040007f7007388 */ /* 0x000fe20000000800 */
[--C-:B------:R-:W-:Y:S01]  /*3e30*/  FADD.FTZ R23, R23, -R4.reuse ;  /* 0x8000000417177221 */ /* 0x100fe20000010000 */
[----:B------:R-:W-:Y:S01]  /*3e40*/  F2FP.PACK_AB R12, R12, R32 ;  /* 0x000000200c0c723e */ /* 0x000fe200000000ff */
[----:B------:R-:W-:Y:S02]  /*3e50*/  FMUL.FTZ R22, R187, R22 ;  /* 0x00000016bb167220 */ /* 0x000fe40000410000 */
[----:B------:R1:W-:Y:S01]  /*3e60*/  STS [R245], R6 ;  /* 0x00000006f5007388 */ /* 0x0003e20000000800 */
[----:B------:R-:W-:Y:S02]  /*3e70*/  FMUL.FTZ R23, R184, R23 ;  /* 0x00000017b8177220 */ /* 0x000fe40000410000 */
[--C-:B------:R-:W-:Y:S02]  /*3e80*/  FADD.FTZ R27, R27, -R4.reuse ;  /* 0x800000041b1b7221 */ /* 0x100fe40000010000 */
[--C-:B------:R-:W-:Y:S02]  /*3e90*/  FADD.FTZ R26, R26, -R4.reuse ;  /* 0x800000041a1a7221 */ /* 0x100fe40000010000 */
[--C-:B------:R-:W-:Y:S02]  /*3ea0*/  FADD.FTZ R30, R30, -R4.reuse ;  /* 0x800000041e1e7221 */ /* 0x100fe40000010000 */
[----:B------:R-:W-:Y:S01]  /*3eb0*/  FMUL.FTZ R26, R179, R26 ;  /* 0x0000001ab31a7220 */ /* 0x000fe20000410000 */
[----:B----4-:R-:W-:Y:S01]  /*3ec0*/  F2FP.PACK_AB R5, R168, R172 ;  /* 0x000000aca805723e */ /* 0x010fe200000000ff */
[--C-:B------:R-:W-:Y:S02]  /*3ed0*/  FADD.FTZ R31, R31, -R4.reuse ;  /* 0x800000041f1f7221 */ /* 0x100fe40000010000 */
[----:B------:R-:W-:Y:S02]  /*3ee0*/  FMUL.FTZ R30, R172, R30 ;  /* 0x0000001eac1e7220 */ /* 0x000fe40000410000 */
[----:B------:R2:W-:Y:S01]  /*3ef0*/  STS [R245+0x400], R5 ;  /* 0x00040005f5007388 */ /* 0x0005e20000000800 */
[----:B------:R-:W-:Y:S02]  /*3f00*/  FMUL.FTZ R31, R168, R31 ;  /* 0x0000001fa81f7220 */ /* 0x000fe40000410000 */
[--C-:B------:R-:W-:Y:S02]  /*3f10*/  FADD.FTZ R35, R35, -R4.reuse ;  /* 0x8000000423237221 */ /* 0x100fe40000010000 */
[----:B------:R-:W-:Y:S01]  /*3f20*/  STS [R246], R8 ;  /* 0x00000008f6007388 */ /* 0x000fe20000000800 */
[----:B------:R-:W-:Y:S02]  /*3f30*/  FADD.FTZ R34, R34, -R4 ;  /* 0x8000000422227221 */ /* 0x000fe40000010000 */
[----:B------:R-:W-:Y:S02]  /*3f40*/  FMUL.FTZ R4, R193, R35 ;  /* 0x00000023c1047220 */ /* 0x000fe40000410000 */
[----:B-1----:R-:W-:Y:S02]  /*3f50*/  FMUL.FTZ R6, R177, R27 ;  /* 0x0000001bb1067220 */ /* 0x002fe40000410000 */
[----:B------:R-:W-:Y:S03]  /*3f60*/  FMUL.FTZ R34, R15, R34 ;  /* 0x000000220f227220 */ /* 0x000fe60000410000 */
[----:B------:R-:W-:Y:S02]  /*3f70*/  F2FP.PACK_AB R6, R6, R26 ;  /* 0x0000001a0606723e */ /* 0x000fe400000000ff */
        /* <DEDUP_REMOVED lines=41> */
[-C--:B-----5:R-:W-:Y:S08]  /*4210*/  HMMA.16816.F32 R84, R4, R24.reuse, R84 ;  /* 0x000000180454723c */ /* 0x0a0ff00000001854 */
[C---:B------:R-:W-:Y:S08]  /*4220*/  HMMA.16816.F32 R88, R12.reuse, R24, R88 ;  /* 0x000000180c58723c */ /* 0x040ff00000001858 */
[-C--:B------:R-:W-:Y:S01]  /*4230*/  HMMA.16816.F32 R92, R12, R26.reuse, R92 ;  /* 0x0000001a0c5c723c */ /* 0x080fe2000000185c */
[----:B------:R-:W3:Y:S07]  /*4240*/  LDSM.16.MT88.4 R12, [R0+0x1e880] ;  /* 0x01e88000000c783b */ /* 0x000eee0000004200 */
[----:B------:R-:W-:Y:S01]  /*4250*/  HMMA.16816.F32 R96, R4, R26, R96 ;  /* 0x0000001a0460723c */ /* 0x000fe20000001860 */
[----:B------:R-:W4:Y:S05]  /*4260*/  LDSM.16.MT88.4 R4, [R234+0x21280] ;  /* 0x02128000ea04783b */ /* 0x000f2a0000004200 */
[----:B------:R-:W5:Y:S02]  /*4270*/  LDSM.16.MT88.4 R24, [R0+0x1b080] ;  /* 0x01b080000018783b */ /* 0x000f640000004200 */
        /* <DEDUP_REMOVED lines=27> */
[-C--:B-----5:R-:W-:Y:S08]  /*4430*/  HMMA.16816.F32 R52, R4, R24.reuse, R52 ;  /* 0x000000180434723c */ /* 0x0a0ff00000001834 */
        /* <DEDUP_REMOVED lines=40> */
[----:B-123--:R-:W2:Y:S01]  /*46c0*/  LDL.64 R202, [R1] ;  /* 0x0000000001ca7983 */ /* 0x00eea20000100a00 */
[----:B------:R-:W-:Y:S01]  /*46d0*/  ULDC.64 UR4, c[0x0][0x208] ;  /* 0x0000820000047ab9 */ /* 0x000fe20000000a00 */
[----:B------:R-:W-:Y:S01]  /*46e0*/  IMAD.U32 R16, RZ, RZ, UR8 ;  /* 0x00000008ff107e24 */ /* 0x000fe2000f8e00ff */
[C---:B------:R-:W-:Y:S01]  /*46f0*/  LOP3.LUT P2, RZ, R250.reuse, 0x2, RZ, 0xc0, !PT ;  /* 0x00000002faff7812 */ /* 0x040fe2000784c0ff */
[----:B------:R-:W3:Y:S01]  /*4700*/  LDL R200, [R1+0x10] ;  /* 0x0000100001c87983 */ /* 0x000ee20000100800 */
[----:B------:R-:W-:Y:S01]  /*4710*/  LOP3.LUT P4, RZ, R250, 0x8, RZ, 0xc0, !PT ;  /* 0x00000008faff7812 */ /* 0x000fe2000788c0ff */
[----:B------:R-:W-:Y:S01]  /*4720*/  IMAD.U32 R14, RZ, RZ, UR8 ;  /* 0x00000008ff0e7e24 */ /* 0x000fe2000f8e00ff */
[----:B------:R-:W-:Y:S01]  /*4730*/  UIMAD.WIDE.U32 UR18, UR15, UR4, URZ ;  /* 0x000000040f1272a5 */ /* 0x000fe2000f8e003f */
[----:B------:R-:W4:Y:S01]  /*4740*/  LDL.64 R18, [R1+0x18] ;  /* 0x0000180001127983 */ /* 0x000f220000100a00 */
[----:B------:R-:W-:Y:S01]  /*4750*/  USHF.R.S32.HI UR16, URZ, 0x1f, UR15 ;  /* 0x0000001f3f107899 */ /* 0x000fe2000801140f */
[----:B------:R-:W-:Y:S02]  /*4760*/  IMAD.U32 R12, RZ, RZ, UR8 ;  /* 0x00000008ff0c7e24 */ /* 0x000fe4000f8e00ff */
[----:B------:R-:W1:Y:S01]  /*4770*/  S2R R11, SR_TID.X ;  /* 0x00000000000b7919 */ /* 0x000e620000002100 */
[----:B------:R-:W-:Y:S01]  /*4780*/  UIMAD UR16, UR16, UR4, URZ ;  /* 0x00000004101072a4 */ /* 0x000fe2000f8e023f */
[----:B------:R-:W-:Y:S01]  /*4790*/  IMAD.U32 R8, RZ, RZ, UR18 ;  /* 0x00000012ff087e24 */ /* 0x000fe2000f8e00ff */
[----:B------:R-:W-:Y:S01]  /*47a0*/  USHF.L.U32 UR4, UR15, 0x6, URZ ;  /* 0x000000060f047899 */ /* 0x000fe2000800063f */
[----:B------:R-:W-:Y:S01]  /*47b0*/  IMAD.U32 R10, RZ, RZ, UR18 ;  /* 0x00000012ff0a7e24 */ /* 0x000fe2000f8e00ff */
[----:B------:R-:W-:Y:S04]  /*47c0*/  UIMAD UR16, UR15, UR5, UR16 ;  /* 0x000000050f1072a4 */ /* 0x000fe8000f8e0210 */
[----:B------:R-:W-:Y:S06]  /*47d0*/  UIADD3 UR16, UR19, UR16, URZ ;  /* 0x0000001013107290 */ /* 0x000fec000fffe03f */
[----:B------:R-:W-:Y:S01]  /*47e0*/  IMAD.U32 R9, RZ, RZ, UR16 ;  /* 0x00000010ff097e24 */ /* 0x000fe2000f8e00ff */
[----:B--2---:R-:W-:Y:S04]  /*47f0*/  LEA R8, P0, R8, R202, 0x7 ;  /* 0x000000ca08087211 */ /* 0x004fe800078038ff */
[----:B------:R-:W-:Y:S01]  /*4800*/  LEA.HI.X R9, R10, R203, R9, 0x7, P0 ;  /* 0x000000cb0a097211 */ /* 0x000fe200000f3c09 */
[----:B------:R-:W-:Y:S01]  /*4810*/  IMAD.U32 R10, RZ, RZ, UR4 ;  /* 0x00000004ff0a7e24 */ /* 0x000fe2000f8e00ff */
[--C-:B------:R-:W-:Y:S02]  /*4820*/  IADD3 R16, P1, P0, R16, 0x80, R8.reuse ;  /* 0x0000008010107810 */ /* 0x100fe4000783e008 */
[----:B---3--:R-:W-:Y:S02]  /*4830*/  LOP3.LUT P3, RZ, R200, 0x1, RZ, 0xc0, !PT ;  /* 0x00000001c8ff7812 */ /* 0x008fe4000786c0ff */
[--C-:B------:R-:W-:Y:S02]  /*4840*/  IADD3.X R17, RZ, UR14, R9.reuse, P1, P0 ;  /* 0x0000000eff117c10 */ /* 0x100fe40008fe0409 */
[----:B------:R-:W-:Y:S02]  /*4850*/  IADD3 R14, P1, P0, R14, 0x100, R8 ;  /* 0x000001000e0e7810 */ /* 0x000fe4000783e008 */
[----:B------:R-:W-:Y:S02]  /*4860*/  IADD3 R10, -R251, UR9, -R10 ;  /* 0x00000009fb0a7c10 */ /* 0x000fe4000fffe90a */
[--C-:B------:R-:W-:Y:S02]  /*4870*/  IADD3.X R15, RZ, UR14, R9.reuse, P1, P0 ;  /* 0x0000000eff0f7c10 */ /* 0x100fe40008fe0409 */
[----:B------:R-:W-:Y:S04]  /*4880*/  IADD3 R12, P1, P0, R12, 0x180, R8 ;  /* 0x000001800c0c7810 */ /* 0x000fe8000783e008 */
[----:B------:R-:W-:Y:S02]  /*4890*/  IADD3.X R13, RZ, UR14, R9, P1, P0 ;  /* 0x0000000eff0d7c10 */ /* 0x000fe40008fe0409 */
[----:B------:R-:W-:Y:S02]  /*48a0*/  ISETP.LT.OR P0, PT, R10, 0x1, !P3 ;  /* 0x000000010a00780c */ /* 0x000fe40005f01670 */
[----:B------:R-:W-:Y:S11]  /*48b0*/  LOP3.LUT P1, RZ, R250, 0x4, RZ, 0xc0, !PT ;  /* 0x00000004faff7812 */ /* 0x000ff6000782c0ff */
        /* <DEDUP_REMOVED lines=15> */
[C---:B------:R-:W-:Y:S02]  /*49b0*/  ISETP.LT.OR P0, PT, R10.reuse, 0x21, !P3 ;  /* 0x000000210a00780c */ /* 0x040fe40005f01670 */
[C---:B-1----:R-:W-:Y:S11]  /*49c0*/  ISETP.GT.AND P3, PT, R11.reuse, 0xf, PT ;  /* 0x0000000f0b00780c */ /* 0x042ff60003f64270 */
[----:B------:R1:W-:Y:S01]  /*49d0*/  LDGSTS.E.BYPASS.LTC128B.128 [R242+0x19080], [R8.64], !P0 ;  /* 0x1908000008f27fae */ /* 0x0003e2000c101d4a */
[C---:B------:R-:W-:Y:S11]  /*49e0*/  ISETP.LT.OR P0, PT, R10.reuse, 0x21, !P2 ;  /* 0x000000210a00780c */ /* 0x040ff60005701670 */
[----:B------:R-:W-:Y:S02]  /*49f0*/  @!UPT UIADD3 URZ, URZ, URZ, URZ ;  /* 0x0000003f3f3ff290 */ /* 0x000fe4000fffe03f */
[----:B------:R2:W-:Y:S01]  /*4a00*/  LDGSTS.E.BYPASS.LTC128B.128 [R242+0x1b080], [R16.64], !P0 ;  /* 0x1b08000010f27fae */ /* 0x0005e2000c101d4a */
[C---:B------:R-:W-:Y:S01]  /*4a10*/  ISETP.LT.OR P0, PT, R10.reuse, 0x21, !P1 ;  /* 0x000000210a00780c */ /* 0x040fe20004f01670 */
[----:B-1----:R-:W-:Y:S11]  /*4a20*/  IMAD.U32 R8, RZ, RZ, UR4 ;  /* 0x00000004ff087e24 */ /* 0x002ff6000f8e00ff */
[----:B------:R-:W-:Y:S01]  /*4a30*/  @!UPT UIADD3 URZ, URZ, URZ, URZ ;  /* 0x0000003f3f3ff290 */ /* 0x000fe2000fffe03f */
[----:B------:R2:W-:Y:S01]  /*4a40*/  LDGSTS.E.BYPASS.LTC128B.128 [R242+0x1d080], [R14.64], !P0 ;  /* 0x1d0800000ef27fae */ /* 0x0005e2000c101d4a */
[----:B------:R-:W-:Y:S01]  /*4a50*/  ISETP.LT.OR P0, PT, R10, 0x21, !P4 ;  /* 0x000000210a00780c */ /* 0x000fe20006701670 */
[----:B------:R-:W-:Y:S02]  /*4a60*/  @!P3 IMAD.SHL.U32 R10, R11, 0x10, RZ ;  /* 0x000000100b0ab824 */ /* 0x000fe400078e00ff */
[----:B----4-:R-:W-:Y:S10]  /*4a70*/  @!P3 IMAD.WIDE R8, R8, 0x4, R18 ;  /* 0x000000040808b825 */ /* 0x010ff400078e0212 */
[----:B------:R2:W-:Y:S04]  /*4a80*/  LDGSTS.E.BYPASS.LTC128B.128 [R242+0x1f080], [R12.64], !P0 ;  /* 0x1f0800000cf27fae */ /* 0x0005e8000c101d4a */
[----:B------:R2:W-:Y:S02]  /*4a90*/  @!P3 LDGSTS.E.BYPASS.LTC128B.128 [R10+0x20180], [R8.64] ;  /* 0x20180000080abfae */ /* 0x0005e4000b901d4a */
.L_x_612:
        /* <DEDUP_REMOVED lines=94> */
[----:B------:R-:W-:Y:S01]  /*5080*/  ULDC.64 UR4, c[0x0][0x178] ;  /* 0x00005e0000047ab9 */ /* 0x000fe20000000a00 */
[----:B------:R-:W-:Y:S01]  /*5090*/  IMAD.U32 R12, RZ, RZ, UR7 ;  /* 0x00000007ff0c7e24 */ /* 0x000fe2000f8e00ff */
[----:B------:R-:W5:Y:S01]  /*50a0*/  LDL.64 R14, [R1+0x20] ;  /* 0x00002000010e7983 */ /* 0x000f620000100a00 */
[----:B------:R-:W-:Y:S01]  /*50b0*/  LOP3.LUT P4, RZ, R249, 0x8, RZ, 0xc0, !PT ;  /* 0x00000008f9ff7812 */ /* 0x000fe2000788c0ff */
[----:B------:R-:W-:Y:S01]  /*50c0*/  USHF.R.S32.HI UR16, URZ, 0x1f, UR15 ;  /* 0x0000001f3f107899 */ /* 0x000fe2000801140f */
[----:B------:R-:W-:Y:S01]  /*50d0*/  IMAD.U32 R10, RZ, RZ, UR7 ;  /* 0x00000007ff0a7e24 */ /* 0x000fe2000f8e00ff */
[----:B------:R-:W-:Y:S01]  /*50e0*/  UIMAD.WIDE.U32 UR18, UR15, UR4, URZ ;  /* 0x000000040f1272a5 */ /* 0x000fe2000f8e003f */
[----:B------:R-:W-:Y:S01]  /*50f0*/  IMAD.U32 R8, RZ, RZ, UR7 ;  /* 0x00000007ff087e24 */ /* 0x000fe2000f8e00ff */
[----:B------:R-:W-:Y:S02]  /*5100*/  UIMAD UR16, UR16, UR4, URZ ;  /* 0x00000004101072a4 */ /* 0x000fe4000f8e023f */
[----:B------:R-:W-:Y:S02]  /*5110*/  USHF.L.U32 UR4, UR15, 0x6, URZ ;  /* 0x000000060f047899 */ /* 0x000fe4000800063f */
[----:B------:R-:W-:Y:S01]  /*5120*/  UIMAD UR16, UR15, UR5, UR16 ;  /* 0x000000050f1072a4 */ /* 0x000fe2000f8e0210 */
[----:B------:R-:W-:Y:S02]  /*5130*/  IMAD.U32 R4, RZ, RZ, UR18 ;  /* 0x00000012ff047e24 */ /* 0x000fe4000f8e00ff */
[----:B------:R-:W-:Y:S01]  /*5140*/  IMAD.U32 R6, RZ, RZ, UR18 ;  /* 0x00000012ff067e24 */ /* 0x000fe2000f8e00ff */
[----:B------:R-:W-:Y:S06]  /*5150*/  UIADD3 UR16, UR19, UR16, URZ ;  /* 0x0000001013107290 */ /* 0x000fec000fffe03f */
[----:B------:R-:W-:Y:S01]  /*5160*/  IMAD.U32 R5, RZ, RZ, UR16 ;  /* 0x00000010ff057e24 */ /* 0x000fe2000f8e00ff */
[----:B--2---:R-:W-:Y:S02]  /*5170*/  LEA R4, P0, R4, R224, 0x7 ;  /* 0x000000e004047211 */ /* 0x004fe400078038ff */
[----:B------:R-:W2:Y:S02]  /*5180*/  S2R R224, SR_TID.X ;  /* 0x0000000000e07919 */ /* 0x000ea40000002100 */
[----:B------:R-:W-:Y:S01]  /*5190*/  LEA.HI.X R5, R6, R225, R5, 0x7, P0 ;  /* 0x000000e106057211 */ /* 0x000fe200000f3c05 */
[----:B------:R-:W-:Y:S01]  /*51a0*/  IMAD.U32 R6, RZ, RZ, UR4 ;  /* 0x00000004ff067e24 */ /* 0x000fe2000f8e00ff */
[--C-:B------:R-:W-:Y:S04]  /*51b0*/  IADD3 R12, P1, P0, R12, 0x80, R4.reuse ;  /* 0x000000800c0c7810 */ /* 0x100fe8000783e004 */
[--C-:B------:R-:W-:Y:S02]  /*51c0*/  IADD3.X R13, RZ, UR6, R5.reuse, P1, P0 ;  /* 0x00000006ff0d7c10 */ /* 0x100fe40008fe0405 */
[----:B------:R-:W-:Y:S02]  /*51d0*/  IADD3 R10, P1, P0, R10, 0x100, R4 ;  /* 0x000001000a0a7810 */ /* 0x000fe4000783e004 */
[----:B------:R-:W-:Y:S02]  /*51e0*/  IADD3 R6, -R251, UR9, -R6 ;  /* 0x00000009fb067c10 */ /* 0x000fe4000fffe906 */
[--C-:B------:R-:W-:Y:S02]  /*51f0*/  IADD3.X R11, RZ, UR6, R5.reuse, P1, P0 ;  /* 0x00000006ff0b7c10 */ /* 0x100fe40008fe0405 */
[----:B------:R-:W-:Y:S04]  /*5200*/  IADD3 R8, P1, P0, R8, 0x180, R4 ;  /* 0x0000018008087810 */ /* 0x000fe8000783e004 */
[----:B------:R-:W-:Y:S02]  /*5210*/  IADD3.X R9, RZ, UR6, R5, P1, P0 ;  /* 0x00000006ff097c10 */ /* 0x000fe40008fe0405 */
[----:B------:R-:W-:Y:S02]  /*5220*/  ISETP.LT.OR P0, PT, R6, 0x1, !P3 ;  /* 0x000000010600780c */ /* 0x000fe40005f01670 */
[----:B--2---:R-:W-:Y:S02]  /*5230*/  ISETP.GT.AND P5, PT, R224, 0xf, PT ;  /* 0x0000000fe000780c */ /* 0x004fe40003fa4270 */
[----:B------:R-:W-:Y:S09]  /*5240*/  LOP3.LUT P1, RZ, R249, 0x4, RZ, 0xc0, !PT ;  /* 0x00000004f9ff7812 */ /* 0x000ff2000782c0ff */
        /* <DEDUP_REMOVED lines=21> */
[C---:B------:R-:W-:Y:S01]  /*53a0*/  ISETP.LT.OR P0, PT, R6.reuse, 0x21, !P1 ;  /* 0x000000210600780c */ /* 0x040fe20004f01670 */
[----:B--2---:R-:W-:Y:S11]  /*53b0*/  IMAD.U32 R4, RZ, RZ, UR4 ;  /* 0x00000004ff047e24 */ /* 0x004ff6000f8e00ff */
[----:B------:R-:W-:Y:S01]  /*53c0*/  @!UPT UIADD3 URZ, URZ, URZ, URZ ;  /* 0x0000003f3f3ff290 */ /* 0x000fe2000fffe03f */
[----:B------:R4:W-:Y:S01]  /*53d0*/  LDGSTS.E.BYPASS.LTC128B.128 [R242+0x15080], [R10.64], !P0 ;  /* 0x150800000af27fae */ /* 0x0009e2000c101d4a */
[----:B------:R-:W-:Y:S01]  /*53e0*/  ISETP.LT.OR P0, PT, R6, 0x21, !P4 ;  /* 0x000000210600780c */ /* 0x000fe20006701670 */
[----:B------:R-:W-:Y:S02]  /*53f0*/  @!P5 IMAD.SHL.U32 R6, R224, 0x10, RZ ;  /* 0x00000010e006d824 */ /* 0x000fe400078e00ff */
[----:B-----5:R-:W-:Y:S10]  /*5400*/  @!P5 IMAD.WIDE R4, R4, 0x4, R14 ;  /* 0x000000040404d825 */ /* 0x020ff400078e020e */
[----:B------:R4:W-:Y:S04]  /*5410*/  LDGSTS.E.BYPASS.LTC128B.128 [R242+0x17080], [R8.64], !P0 ;  /* 0x1708000008f27fae */ /* 0x0009e8000c101d4a */
[----:B------:R4:W-:Y:S02]  /*5420*/  @!P5 LDGSTS.E.BYPASS.LTC128B.128 [R6+0x20080], [R4.64] ;  /* 0x200800000406dfae */ /* 0x0009e4000b901d4a */
.L_x_613:
[----:B--2-4-:R-:W2:Y:S01]  /*5430*/  LDL.64 R8, [R1+0x28] ;  /* 0x0000280001087983 */ /* 0x014ea20000100a00 */
[----:B------:R-:W-:Y:S02]  /*5440*/  USHF.L.U32 UR12, UR12, 0xe, URZ ;  /* 0x0000000e0c0c7899 */ /* 0x000fe4000800063f */
[----:B------:R-:W-:Y:S01]  /*5450*/  UISETP.GE.AND UP0, UPT, UR15, UR13, UPT ;  /* 0x0000000d0f00728c */ /* 0x000fe2000bf06270 */
[----:B------:R-:W4:Y:S03]  /*5460*/  LDL R6, [R1+0x14] ;  /* 0x0000140001067983 */ /* 0x000f260000100800 */
[----:B------:R-:W-:Y:S01]  /*5470*/  IMAD.U32 R5, RZ, RZ, UR12 ;  /* 0x0000000cff057e24 */ /* 0x000fe2000f8e00ff */
[----:B------:R-:W-:Y:S04]  /*5480*/  LDSM.16.MT88.4 R224, [R0+0x5080] ;  /* 0x0050800000e0783b */ /* 0x000fe80000004200 */
[----:B------:R-:W0:Y:S01]  /*5490*/  LDGDEPBAR ;  /* 0x00000000000079af */ /* 0x000e220000000000 */
[----:B--2---:R-:W-:Y:S01]  /*54a0*/  IADD3 R4, P0, R8, UR12, RZ ;  /* 0x0000000c08047c10 */ /* 0x004fe2000ff1e0ff */
[----:B------:R-:W-:Y:S03]  /*54b0*/  UMOV UR12, UR15 ;  /* 0x0000000f000c7c82 */ /* 0x000fe60008000000 */
[----:B----4-:R-:W-:Y:S02]  /*54c0*/  LEA.HI.X.SX32 R5, R5, R6, 0x1, P0 ;  /* 0x0000000605057211 */ /* 0x010fe400000f0eff */
[C---:B------:R-:W-:Y:S04]  /*54d0*/  LEA R240, P0, R4.reuse, c[0x0][0x220], 0x2 ;  /* 0x0000880004f07a11 */ /* 0x040fe800078010ff */
        /* <DEDUP_REMOVED lines=144> */
[----:B-1----:R-:W-:-:S02]  /*5de0*/  FMUL.FTZ R35, R101, c[0x0][0x298] ;  /* 0x0000a60065237a20 */ /* 0x002fc40000410000 */
        /* <DEDUP_REMOVED lines=62> */
.L_x_611:
[----:B------:R-:W-:Y:S05]  /*61d0*/  @P0 BRA `(.L_x_615) ;  /* 0x00001e6000000947 */ /* 0x000fea0003800000 */
[----:B------:R-:W2:Y:S01]  /*61e0*/  LDL R101, [R1+0x30] ;  /* 0x0000300001657983 */ /* 0x000ea20000100800 */
[----:B------:R-:W-:Y:S02]  /*61f0*/  F2FP.PACK_AB R37, R37, R36 ;  /* 0x000000242525723e */ /* 0x000fe400000000ff */
[----:B------:R-:W-:Y:S01]  /*6200*/  F2FP.PACK_AB R38, R39, R38 ;  /* 0x000000262726723e */ /* 0x000fe200000000ff */
[----:B------:R-:W3:Y:S01]  /*6210*/  S2R R103, SR_TID.X ;  /* 0x0000000000677919 */ /* 0x000ee20000002100 */
        /* <DEDUP_REMOVED lines=12> */
[----:B---3--:R-:W-:Y:S02]  /*62e0*/  SHF.R.S32.HI R5, RZ, 0x1f, R103 ;  /* 0x0000001fff057819 */ /* 0x008fe40000011467 */
[----:B------:R-:W-:Y:S02]  /*62f0*/  F2FP.PACK_AB R60, R61, R60 ;  /* 0x0000003c3d3c723e */ /* 0x000fe400000000ff */
[----:B-1----:R-:W-:-:S02]  /*6300*/  LEA.HI R3, R5, R103, RZ, 0x2 ;  /* 0x0000006705037211 */ /* 0x002fc400078f10ff */
        /* <DEDUP_REMOVED lines=66> */
[----:B-----5:R-:W-:Y:S01]  /*6730*/  F2FP.PACK_AB R19, R127, R126 ;  /* 0x0000007e7f13723e */ /* 0x020fe200000000ff */
        /* <DEDUP_REMOVED lines=91> */
.L_x_616:
        /* <DEDUP_REMOVED lines=62> */
.L_x_618:
[----:B--234-:R-:W-:Y:S05]  /*70d0*/  BSYNC B0 ;  /* 0x0000000000007941 */ /* 0x01cfea0003800000 */
.L_x_617:
        /* <DEDUP_REMOVED lines=17> */
.L_x_620:
[----:B------:R-:W-:Y:S05]  /*71f0*/  BSYNC B0 ;  /* 0x0000000000007941 */ /* 0x000fea0003800000 */
.L_x_619:
        /* <DEDUP_REMOVED lines=16> */
.L_x_622:
[----:B------:R-:W-:Y:S05]  /*7300*/  BSYNC B0 ;  /* 0x0000000000007941 */ /* 0x000fea0003800000 */
.L_x_621:
        /* <DEDUP_REMOVED lines=16> */
.L_x_624:
[----:B------:R-:W-:Y:S05]  /*7410*/  BSYNC B0 ;  /* 0x0000000000007941 */ /* 0x000fea0003800000 */
.L_x_623:
        /* <DEDUP_REMOVED lines=16> */
.L_x_626:
[----:B------:R-:W-:Y:S05]  /*7520*/  BSYNC B0 ;  /* 0x0000000000007941 */ /* 0x000fea0003800000 */
.L_x_625:
        /* <DEDUP_REMOVED lines=16> */
.L_x_628:
[----:B------:R-:W-:Y:S05]  /*7630*/  BSYNC B0 ;  /* 0x0000000000007941 */ /* 0x000fea0003800000 */
.L_x_627:
        /* <DEDUP_REMOVED lines=16> */
.L_x_630:
[----:B------:R-:W-:Y:S05]  /*7740*/  BSYNC B0 ;  /* 0x0000000000007941 */ /* 0x000fea0003800000 */
.L_x_629:
        /* <DEDUP_REMOVED lines=16> */
.L_x_632:
[----:B------:R-:W-:Y:S05]  /*7850*/  BSYNC B0 ;  /* 0x0000000000007941 */ /* 0x000fea0003800000 */
.L_x_631:
        /* <DEDUP_REMOVED lines=20> */
.L_x_634:
[----:B------:R-:W-:Y:S05]  /*79a0*/  BSYNC B0 ;  /* 0x0000000000007941 */ /* 0x000fea0003800000 */
.L_x_633:
        /* <DEDUP_REMOVED lines=15> */
.L_x_636:
[----:B------:R-:W-:Y:S05]  /*7aa0*/  BSYNC B0 ;  /* 0x0000000000007941 */ /* 0x000fea0003800000 */
.L_x_635:
        /* <DEDUP_REMOVED lines=14> */
.L_x_638:
[----:B------:R-:W-:Y:S05]  /*7b90*/  BSYNC B0 ;  /* 0x0000000000007941 */ /* 0x000fea0003800000 */
.L_x_637:
        /* <DEDUP_REMOVED lines=14> */
.L_x_640:
[----:B------:R-:W-:Y:S05]  /*7c80*/  BSYNC B0 ;  /* 0x0000000000007941 */ /* 0x000fea0003800000 */
.L_x_639:
        /* <DEDUP_REMOVED lines=14> */
.L_x_642:
[----:B------:R-:W-:Y:S05]  /*7d70*/  BSYNC B0 ;  /* 0x0000000000007941 */ /* 0x000fea0003800000 */
.L_x_641:
        /* <DEDUP_REMOVED lines=14> */
.L_x_644:
[----:B------:R-:W-:Y:S05]  /*7e60*/  BSYNC B0 ;  /* 0x0000000000007941 */ /* 0x000fea0003800000 */
.L_x_643:
        /* <DEDUP_REMOVED lines=14> */
.L_x_646:
[----:B------:R-:W-:Y:S05]  /*7f50*/  BSYNC B0 ;  /* 0x0000000000007941 */ /* 0x000fea0003800000 */
.L_x_645:
        /* <DEDUP_REMOVED lines=14> */
.L_x_615:
[----:B------:R-:W2:Y:S01]  /*8040*/  LDL R8, [R1+0x30] ;  /* 0x0000300001087983 */ /* 0x000ea20000100800 */
[----:B------:R-:W-:Y:S01]  /*8050*/  ISETP.NE.U32.AND P0, PT, RZ, c[0x0][0x358], PT ;  /* 0x0000d600ff007a0c */ /* 0x000fe20003f05070 */
[----:B-1----:R-:W-:-:S03]  /*8060*/  IMAD.MOV.U32 R2, RZ, RZ, 0x4 ;  /* 0x00000004ff027424 */ /* 0x002fc600078e00ff */
        /* <DEDUP_REMOVED lines=16> */
.L_x_647:
[----:B------:R-:W1:Y:S01]  /*8170*/  S2R R4, SR_TID.X ;  /* 0x0000000000047919 */ /* 0x000e620000002100 */
[----:B------:R-:W-:Y:S01]  /*8180*/  SEL R16, R8, RZ, !P1 ;  /* 0x000000ff08107207 */ /* 0x000fe20004800000 */
[----:B------:R-:W-:Y:S02]  /*8190*/  BSSY B0, `(.L_x_648) ;  /* 0x0000025000007945 */ /* 0x000fe40003800000 */
[----:B------:R-:W2:Y:S04]  /*81a0*/  S2R R9, SR_CTAID.X ;  /* 0x0000000000097919 */ /* 0x000ea80000002500 */
[----:B------:R-:W3:Y:S01]  /*81b0*/  S2R R20, SR_CTAID.Y ;  /* 0x0000000000147919 */ /* 0x000ee20000002600 */
[----:B-1---5:R-:W-:-:S04]  /*81c0*/  SHF.R.S32.HI R14, RZ, 0x1f, R4 ;  /* 0x0000001fff0e7819 */ /* 0x022fc80000011404 */
        /* <DEDUP_REMOVED lines=33> */
.L_x_649:
[----:B------:R-:W-:Y:S05]  /*83e0*/  BSYNC B0 ;  /* 0x0000000000007941 */ /* 0x000fea0003800000 */
.L_x_648:
        /* <DEDUP_REMOVED lines=17> */
.L_x_651:
[----:B------:R-:W-:Y:S05]  /*8500*/  BSYNC B0 ;  /* 0x0000000000007941 */ /* 0x000fea0003800000 */
.L_x_650:
        /* <DEDUP_REMOVED lines=16> */
.L_x_653:
[----:B------:R-:W-:Y:S05]  /*8610*/  BSYNC B0 ;  /* 0x0000000000007941 */ /* 0x000fea0003800000 */
.L_x_652:
        /* <DEDUP_REMOVED lines=16> */
.L_x_655:
[----:B------:R-:W-:Y:S05]  /*8720*/  BSYNC B0 ;  /* 0x0000000000007941 */ /* 0x000fea0003800000 */
.L_x_654:
        /* <DEDUP_REMOVED lines=16> */
.L_x_657:
[----:B------:R-:W-:Y:S05]  /*8830*/  BSYNC B0 ;  /* 0x0000000000007941 */ /* 0x000fea0003800000 */
.L_x_656:
        /* <DEDUP_REMOVED lines=16> */
.L_x_659:
[----:B------:R-:W-:Y:S05]  /*8940*/  BSYNC B0 ;  /* 0x0000000000007941 */ /* 0x000fea0003800000 */
.L_x_658:
        /* <DEDUP_REMOVED lines=16> */
.L_x_661:
[----:B------:R-:W-:Y:S05]  /*8a50*/  BSYNC B0 ;  /* 0x0000000000007941 */ /* 0x000fea0003800000 */
.L_x_660:
        /* <DEDUP_REMOVED lines=16> */
.L_x_663:
[----:B------:R-:W-:Y:S05]  /*8b60*/  BSYNC B0 ;  /* 0x0000000000007941 */ /* 0x000fea0003800000 */
.L_x_662:
        /* <DEDUP_REMOVED lines=20> */
.L_x_665:
[----:B------:R-:W-:Y:S05]  /*8cb0*/  BSYNC B0 ;  /* 0x0000000000007941 */ /* 0x000fea0003800000 */
.L_x_664:
        /* <DEDUP_REMOVED lines=15> */
.L_x_667:
[----:B------:R-:W-:Y:S05]  /*8db0*/  BSYNC B0 ;  /* 0x0000000000007941 */ /* 0x000fea0003800000 */
.L_x_666:
        /* <DEDUP_REMOVED lines=14> */
.L_x_669:
[----:B------:R-:W-:Y:S05]  /*8ea0*/  BSYNC B0 ;  /* 0x0000000000007941 */ /* 0x000fea0003800000 */
.L_x_668:
        /* <DEDUP_REMOVED lines=14> */
.L_x_671:
[----:B------:R-:W-:Y:S05]  /*8f90*/  BSYNC B0 ;  /* 0x0000000000007941 */ /* 0x000fea0003800000 */
.L_x_670:
        /* <DEDUP_REMOVED lines=14> */
.L_x_673:
[----:B------:R-:W-:Y:S05]  /*9080*/  BSYNC B0 ;  /* 0x0000000000007941 */ /* 0x000fea0003800000 */
.L_x_672:
        /* <DEDUP_REMOVED lines=14> */
.L_x_675:
[----:B------:R-:W-:Y:S05]  /*9170*/  BSYNC B0 ;  /* 0x0000000000007941 */ /* 0x000fea0003800000 */
.L_x_674:
        /* <DEDUP_REMOVED lines=14> */
.L_x_677:
[----:B------:R-:W-:Y:S05]  /*9260*/  BSYNC B0 ;  /* 0x0000000000007941 */ /* 0x000fea0003800000 */
.L_x_676:
        /* <DEDUP_REMOVED lines=14> */
.L_x_678:
        /* <DEDUP_REMOVED lines=11> */
.L_x_1163:


//--------------------- .text._ZN7cutlass13device_kernelIN5flash19enable_sm80_to_sm89INS1_16FlashAttnBwdSm80INS1_25CollectiveMainloopBwdSm80ILi1ELi1EN4cute5tupleIJNS5_1CILi64EEES8_NS7_ILi256EEEEEENS_6half_tEfNS_4arch4Sm80ELb0ELb0ELb0ELb1ELb0ELb0ELb0ELb0ELi2ELi4ELi2ELi2ELb0EEENS1_24CollectiveEpilogueBwdGQAISA_fSD_Li256ELb1ELb0EEENS1_19SingleTileSchedulerILb1ELb0ELb0ELi64EEEEEEEEEvNT_6ParamsE --------------------------
	.section	.text._ZN7cutlass13device_kernelIN5flash19enable_sm80_to_sm89INS1_16FlashAttnBwdSm80INS1_25CollectiveMainloopBwdSm80ILi1ELi1EN4cute5tupleIJNS5_1CILi64EEES8_NS7_ILi256EEEEEENS_6half_tEfNS_4arch4Sm80ELb0ELb0ELb0ELb1ELb0ELb0ELb0ELb0ELi2ELi4ELi2ELi2ELb0EEENS1_24CollectiveEpilogueBwdGQAISA_fSD_Li256ELb1ELb0EEENS1_19SingleTileSchedulerILb1ELb0ELb0ELi64EEEEEEEEEvNT_6ParamsE,"ax",@progbits
	.sectioninfo	@"SHI_REGISTERS=255"
	.align	128
.text._ZN7cutlass13device_kernelIN5flash19enable_sm80_to_sm89INS1_16FlashAttnBwdSm80INS1_25CollectiveMainloopBwdSm80ILi1ELi1EN4cute5tupleIJNS5_1CILi64EEES8_NS7_ILi256EEEEEENS_6half_tEfNS_4arch4Sm80ELb0ELb0ELb0ELb1ELb0ELb0ELb0ELb0ELi2ELi4ELi2ELi2ELb0EEENS1_24CollectiveEpilogueBwdGQAISA_fSD_Li256ELb1ELb0EEENS1_19SingleTileSchedulerILb1ELb0ELb0ELi64EEEEEEEEEvNT_6ParamsE:
        .type           _ZN7cutlass13device_kernelIN5flash19enable_sm80_to_sm89INS1_16FlashAttnBwdSm80INS1_25CollectiveMainloopBwdSm80ILi1ELi1EN4cute5tupleIJNS5_1CILi64EEES8_NS7_ILi256EEEEEENS_6half_tEfNS_4arch4Sm80ELb0ELb0ELb0ELb1ELb0ELb0ELb0ELb0ELi2ELi4ELi2ELi2ELb0EEENS1_24CollectiveEpilogueBwdGQAISA_fSD_Li256ELb1ELb0EEENS1_19SingleTileSchedulerILb1ELb0ELb0ELi64EEEEEEEEEvNT_6ParamsE,@function
        .size           _ZN7cutlass13device_kernelIN5flash19enable_sm80_to_sm89INS1_16FlashAttnBwdSm80INS1_25CollectiveMainloopBwdSm80ILi1ELi1EN4cute5tupleIJNS5_1CILi64EEES8_NS7_ILi256EEEEEENS_6half_tEfNS_4arch4Sm80ELb0ELb0ELb0ELb1ELb0ELb0ELb0ELb0ELi2ELi4ELi2ELi2ELb0EEENS1_24CollectiveEpilogueBwdGQAISA_fSD_Li256ELb1ELb0EEENS1_19SingleTileSchedulerILb1ELb0ELb0ELi64EEEEEEEEEvNT_6ParamsE,(.L_x_1164 - _ZN7cutlass13device_kernelIN5flash19enable_sm80_to_sm89INS1_16FlashAttnBwdSm80INS1_25CollectiveMainloopBwdSm80ILi1ELi1EN4cute5tupleIJNS5_1CILi64EEES8_NS7_ILi256EEEEEENS_6half_tEfNS_4arch4Sm80ELb0ELb0ELb0ELb1ELb0ELb0ELb0ELb0ELi2ELi4ELi2ELi2ELb0EEENS1_24CollectiveEpilogueBwdGQAISA_fSD_Li256ELb1ELb0EEENS1_19SingleTileSchedulerILb1ELb0ELb0ELi64EEEEEEEEEvNT_6ParamsE)
        .other          _ZN7cutlass13device_kernelIN5flash19enable_sm80_to_sm89INS1_16FlashAttnBwdSm80INS1_25CollectiveMainloopBwdSm80ILi1ELi1EN4cute5tupleIJNS5_1CILi64EEES8_NS7_ILi256EEEEEENS_6half_tEfNS_4arch4Sm80ELb0ELb0ELb0ELb1ELb0ELb0ELb0ELb0ELi2ELi4ELi2ELi2ELb0EEENS1_24CollectiveEpilogueBwdGQAISA_fSD_Li256ELb1ELb0EEENS1_19SingleTileSchedulerILb1ELb0ELb0ELi64EEEEEEEEEvNT_6ParamsE,@"STO_CUDA_ENTRY STV_DEFAULT"
_ZN7cutlass13device_kernelIN5flash19enable_sm80_to_sm89INS1_16FlashAttnBwdSm80INS1_25CollectiveMainloopBwdSm80ILi1ELi1EN4cute5tupleIJNS5_1CILi64EEES8_NS7_ILi256EEEEEENS_6half_tEfNS_4arch4Sm80ELb0ELb0ELb0ELb1ELb0ELb0ELb0ELb0ELi2ELi4ELi2ELi2ELb0EEENS1_24CollectiveEpilogueBwdGQAISA_fSD_Li256ELb1ELb0EEENS1_19SingleTileSchedulerILb1ELb0ELb0ELi64EEEEEEEEEvNT_6ParamsE:
        /* <DEDUP_REMOVED lines=18> */
.L_x_680:
        /* <DEDUP_REMOVED lines=8> */
.L_x_682:
[----:B------:R-:W-:Y:S02]  /*01a0*/  MOV R0, c[0x0][0x3ac] ;  /* 0x0000eb0000007a02 */ /* 0x000fe40000000f00 */
.L_x_681:
[----:B-1----:R-:W-:-:S05]  /*01b0*/  IMAD.SHL.U32 R2, R19, 0x40, RZ ;  /* 0x0000004013027824 */ /* 0x002fca00078e00ff */
[----:B-----5:R-:W-:-:S04]  /*01c0*/  ISETP.GE.AND P0, PT, R2, R0, PT ;  /* 0x000000000200720c */ /* 0x020fc80003f06270 */
[----:B------:R-:W-:-:S05]  /*01d0*/  SEL R0, R5, 0xffffffff, !P0 ;  /* 0xffffffff05007807 */ /* 0x000fca0004000000 */
[----:B------:R1:W-:Y:S01]  /*01e0*/  STL [R1+0x30], R0 ;  /* 0x0000300001007387 */ /* 0x0003e20000100800 */
[----:B------:R-:W-:Y:S05]  /*01f0*/  BRA `(.L_x_683) ;  /* 0x0000012000007947 */ /* 0x000fea0003800000 */
.L_x_679:
[----:B---34-:R-:W-:-:S04]  /*0200*/  ISETP.NE.U32.AND P0, PT, RZ, c[0x0][0x3c8], PT ;  /* 0x0000f200ff007a0c */ /* 0x018fc80003f05070 */
[----:B------:R-:W-:-:S13]  /*0210*/  ISETP.NE.AND.EX P0, PT, RZ, c[0x0][0x3cc], PT, P0 ;  /* 0x0000f300ff007a0c */ /* 0x000fda0003f05300 */
[----:B------:R-:W-:Y:S05]  /*0220*/  @!P0 BRA `(.L_x_684) ;  /* 0x0000002000008947 */ /* 0x000fea0003800000 */
[----:B------:R1:W5:Y:S01]  /*0230*/  LDG.E R0, [R2.64] ;  /* 0x0000000a02007981 */ /* 0x000362000c1e1900 */
[----:B------:R-:W-:Y:S05]  /*0240*/  BRA `(.L_x_685) ;  /* 0x0000009000007947 */ /* 0x000fea0003800000 */
.L_x_684:
        /* <DEDUP_REMOVED lines=8> */
.L_x_686:
[----:B------:R-:W-:Y:S02]  /*02d0*/  MOV R0, c[0x0][0x3ac] ;  /* 0x0000eb0000007a02 */ /* 0x000fe40000000f00 */
.L_x_685:
[----:B-1----:R-:W-:-:S05]  /*02e0*/  IMAD.SHL.U32 R2, R19, 0x40, RZ ;  /* 0x0000004013027824 */ /* 0x002fca00078e00ff */
[----:B-----5:R-:W-:-:S04]  /*02f0*/  ISETP.GE.AND P0, PT, R2, R0, PT ;  /* 0x000000000200720c */ /* 0x020fc80003f06270 */
[----:B------:R-:W-:-:S05]  /*0300*/  SEL R0, R5, 0xffffffff, !P0 ;  /* 0xffffffff05007807 */ /* 0x000fca0004000000 */
[----:B------:R1:W-:Y:S04]  /*0310*/  STL [R1+0x30], R0 ;  /* 0x0000300001007387 */ /* 0x0003e80000100800 */
.L_x_683:
        /* <DEDUP_REMOVED lines=18> */
[----:B------:R-:W-:Y:S01]  /*0440*/  CS2R R14, SRZ ;  /* 0x00000000000e7805 */ /* 0x000fe2000001ff00 */
[----:B------:R-:W-:Y:S02]  /*0450*/  IMAD.MOV.U32 R25, RZ, RZ, RZ ;  /* 0x000000ffff197224 */ /* 0x000fe400078e00ff */
[----:B------:R-:W-:Y:S02]  /*0460*/  IMAD.MOV.U32 R17, RZ, RZ, c[0x0][0x198] ;  /* 0x00006600ff117624 */ /* 0x000fe400078e00ff */
[----:B--2---:R-:W-:Y:S01]  /*0470*/  @P2 IMAD R0, R22, 0x40, R0 ;  /* 0x0000004016002824 */ /* 0x004fe200078e0200 */
[----:B---3--:R1:W2:Y:S01]  /*0480*/  @P0 R2UR UR9, R8 ;  /* 0x00000000080903c2 */ /* 0x0082a200000e0000 */
[--C-:B----4-:R-:W-:Y:S01]  /*0490*/  @P2 SHF.R.S32.HI R13, RZ, 0x1f, R7.reuse ;  /* 0x0000001fff0d2819 */ /* 0x110fe20000011407 */
[----:B------:R-:W-:-:S02]  /*04a0*/  @P2 IMAD.MOV.U32 R12, RZ, RZ, R7 ;  /* 0x000000ffff0c2224 */ /* 0x000fc400078e0007 */
[----:B-1----:R-:W-:-:S04]  /*04b0*/  @P2 SHF.R.S32.HI R8, RZ, 0x1f, R0 ;  /* 0x0000001fff082819 */ /* 0x002fc80000011400 */
[----:B------:R-:W-:Y:S02]  /*04c0*/  @P2 LEA.HI R0, R8, R0, RZ, 0x6 ;  /* 0x0000000008002211 */ /* 0x000fe400078f30ff */
[--C-:B-----5:R-:W-:Y:S01]  /*04d0*/  @P3 SHF.R.S32.HI R15, RZ, 0x1f, R6.reuse ;  /* 0x0000001fff0f3819 */ /* 0x120fe20000011406 */
        /* <DEDUP_REMOVED lines=9> */
.L_x_687:
[----:B------:R-:W-:-:S04]  /*0570*/  ISETP.NE.U32.AND P0, PT, RZ, c[0x0][0x2e0], PT ;  /* 0x0000b800ff007a0c */ /* 0x000fc80003f05070 */
[----:B------:R-:W-:-:S13]  /*0580*/  ISETP.NE.AND.EX P0, PT, RZ, c[0x0][0x2e4], PT, P0 ;  /* 0x0000b900ff007a0c */ /* 0x000fda0003f05300 */
[----:B------:R-:W-:Y:S05]  /*0590*/  @!P0 BRA `(.L_x_688) ;  /* 0x0000003000008947 */ /* 0x000fea0003800000 */
[----:B------:R-:W-:-:S05]  /*05a0*/  IMAD.WIDE R2, R22, R9, c[0x0][0x2e0] ;  /* 0x0000b80016027625 */ /* 0x000fca00078e0209 */
[----:B------:R1:W5:Y:S01]  /*05b0*/  LDG.E R17, [R2.64] ;  /* 0x0000000a02117981 */ /* 0x000362000c1e1900 */
[----:B------:R-:W-:Y:S05]  /*05c0*/  BRA `(.L_x_689) ;  /* 0x0000004000007947 */ /* 0x000fea0003800000 */
.L_x_688:
[----:B------:R-:W-:Y:S05]  /*05d0*/  @!P3 BRA `(.L_x_689) ;  /* 0x000000300000b947 */ /* 0x000fea0003800000 */
[----:B------:R1:W2:Y:S04]  /*05e0*/  LDG.E R0, [R2.64] ;  /* 0x0000000a02007981 */ /* 0x0002a8000c1e1900 */
[----:B-1----:R-:W2:Y:S02]  /*05f0*/  LDG.E R2, [R2.64+0x4] ;  /* 0x0000040a02027981 */ /* 0x002ea4000c1e1900 */
[----:B--2---:R-:W-:Y:S02]  /*0600*/  IADD3 R17, -R0, R2, RZ ;  /* 0x0000000200117210 */ /* 0x004fe40007ffe1ff */
.L_x_689:
        /* <DEDUP_REMOVED lines=75> */
[----:B------:R-:W-:Y:S01]  /*0ac0*/  LEA.HI R4, R28, R32, RZ, 0x3 ;  /* 0x000000201c047211 */ /* 0x000fe200078f18ff */
[C---:B------:R-:W-:Y:S01]  /*0ad0*/  IMAD R10, R30.reuse, c[0x0][0x288], RZ ;  /* 0x0000a2001e0a7a24 */ /* 0x040fe200078e02ff */
[----:B------:R-:W-:Y:S01]  /*0ae0*/  SHF.R.S32.HI R0, RZ, 0x1f, R25 ;  /* 0x0000001fff007819 */ /* 0x000fe20000011419 */
[----:B------:R-:W-:Y:S01]  /*0af0*/  IMAD R9, R30, c[0x0][0x270], RZ ;  /* 0x00009c001e097a24 */ /* 0x000fe200078e02ff */
[----:B------:R-:W-:Y:S01]  /*0b00*/  IADD3 R2, P0, R3, R25, RZ ;  /* 0x0000001903027210 */ /* 0x000fe20007f1e0ff */
[C---:B------:R-:W-:Y:S01]  /*0b10*/  IMAD R10, R31.reuse, c[0x0][0x28c], R10 ;  /* 0x0000a3001f0a7a24 */ /* 0x040fe200078e020a */
[----:B------:R-:W-:Y:S01]  /*0b20*/  SHF.R.S32.HI R251, RZ, 0x3, R4 ;  /* 0x00000003fffb7819 */ /* 0x000fe20000011404 */
[----:B------:R-:W-:Y:S01]  /*0b30*/  IMAD R9, R31, c[0x0][0x274], R9 ;  /* 0x00009d001f097a24 */ /* 0x000fe200078e0209 */
[----:B------:R-:W-:Y:S01]  /*0b40*/  LEA.HI.X.SX32 R3, R3, R0, 0x1, P0 ;  /* 0x0000000003037211 */ /* 0x000fe200000f0eff */
[----:B------:R-:W-:Y:S01]  /*0b50*/  IMAD.MOV.U32 R0, RZ, RZ, R31 ;  /* 0x000000ffff007224 */ /* 0x000fe200078e001f */
[----:B------:R-:W-:Y:S01]  /*0b60*/  LOP3.LUT R8, R4, 0xfffffff8, RZ, 0xc0, !PT ;  /* 0xfffffff804087812 */ /* 0x000fe200078ec0ff */
[----:B------:R-:W-:Y:S01]  /*0b70*/  @P1 IMAD.HI.U32 R5, R31, c[0x0][0x24c], RZ ;  /* 0x000093001f051a27 */ /* 0x000fe200078e00ff */
[----:B------:R-:W-:Y:S01]  /*0b80*/  SHF.R.S32.HI R16, RZ, 0x1f, R251 ;  /* 0x0000001fff107819 */ /* 0x000fe200000114fb */
[----:B------:R-:W-:Y:S01]  /*0b90*/  USHF.L.U32 UR7, UR4, 0x6, URZ ;  /* 0x0000000604077899 */ /* 0x000fe2000800063f */
[----:B------:R-:W-:Y:S01]  /*0ba0*/  IADD3 R18, P0, R251, R12, RZ ;  /* 0x0000000cfb127210 */ /* 0x000fe20007f1e0ff */
[C---:B------:R-:W-:Y:S01]  /*0bb0*/  IMAD.WIDE.U32 R6, R31.reuse, c[0x0][0x270], R2 ;  /* 0x00009c001f067a25 */ /* 0x040fe200078e0002 */
[----:B------:R-:W-:Y:S01]  /*0bc0*/  @P1 SHF.R.U32.HI R0, RZ, c[0x0][0x250], R5 ;  /* 0x00009400ff001a19 */ /* 0x000fe20000011605 */
[----:B------:R-:W-:Y:S01]  /*0bd0*/  UMOV UR14, 0x6 ;  /* 0x00000006000e7882 */ /* 0x000fe20000000000 */
[----:B------:R-:W-:Y:S01]  /*0be0*/  SEL R26, R22, RZ, !P2 ;  /* 0x000000ff161a7207 */ /* 0x000fe20005000000 */
[----:B------:R-:W-:Y:S01]  /*0bf0*/  IMAD.IADD R23, R32, 0x1, -R8 ;  /* 0x0000000120177824 */ /* 0x000fe200078e0a08 */
[----:B------:R-:W-:Y:S01]  /*0c00*/  SHF.R.S32.HI R12, RZ, 0x1f, R0 ;  /* 0x0000001fff0c7819 */ /* 0x000fe20000011400 */
[----:B------:R-:W-:Y:S01]  /*0c10*/  IMAD.WIDE.U32 R4, R31, c[0x0][0x288], R2 ;  /* 0x0000a2001f047a25 */ /* 0x000fe200078e0002 */
[----:B------:R-:W-:Y:S01]  /*0c20*/  LOP3.LUT R243, R243, 0xffffff7f, RZ, 0xc0, !PT ;  /* 0xffffff7ff3f37812 */ /* 0x000fe200078ec0ff */
[----:B------:R-:W-:Y:S01]  /*0c30*/  USHF.L.U64.HI UR6, UR4, UR14, UR5 ;  /* 0x0000000e04067299 */ /* 0x000fe20008010205 */
[----:B------:R-:W-:Y:S01]  /*0c40*/  CS2R R162, SRZ ;  /* 0x0000000000a27805 */ /* 0x000fe2000001ff00 */
[----:B------:R-:W-:Y:S01]  /*0c50*/  IMAD.X R20, R16, 0x1, R13, P0 ;  /* 0x0000000110147824 */ /* 0x000fe200000e060d */
[----:B------:R-:W-:Y:S01]  /*0c60*/  IADD3 R2, P0, R251, R14, RZ ;  /* 0x0000000efb027210 */ /* 0x000fe20007f1e0ff */
[----:B------:R-:W-:Y:S01]  /*0c70*/  IMAD.MOV.U32 R8, RZ, RZ, R6 ;  /* 0x000000ffff087224 */ /* 0x000fe200078e0006 */
[----:B------:R-:W-:Y:S01]  /*0c80*/  ULDC.64 UR4, c[0x0][0x208] ;  /* 0x0000820000047ab9 */ /* 0x000fe20000000a00 */
[----:B------:R-:W-:Y:S01]  /*0c90*/  IMAD.SHL.U32 R14, R23, 0x8, RZ ;  /* 0x00000008170e7824 */ /* 0x000fe200078e00ff */
[----:B------:R-:W-:Y:S01]  /*0ca0*/  USHF.L.U32 UR8, UR4, 0x6, URZ ;  /* 0x0000000604087899 */ /* 0x000fe2000800063f */
[----:B------:R-:W-:Y:S01]  /*0cb0*/  IMAD.SHL.U32 R6, R251, 0x40, RZ ;  /* 0x00000040fb067824 */ /* 0x000fe200078e00ff */
[----:B------:R-:W-:Y:S01]  /*0cc0*/  USHF.L.U64.HI UR14, UR4, UR14, UR5 ;  /* 0x0000000e040e7299 */ /* 0x000fe20008010205 */
[----:B------:R-:W-:Y:S01]  /*0cd0*/  IMAD.IADD R11, R5, 0x1, R10 ;  /* 0x00000001050b7824 */ /* 0x000fe200078e020a */
[----:B------:R-:W-:Y:S01]  /*0ce0*/  IADD3 R29, R14, 0xc0, RZ ;  /* 0x000000c00e1d7810 */ /* 0x000fe20007ffe0ff */
[----:B------:R-:W-:Y:S01]  /*0cf0*/  IMAD.X R3, R16, 0x1, R15, P0 ;  /* 0x0000000110037824 */ /* 0x000fe200000e060f */
[----:B------:R-:W-:Y:S01]  /*0d00*/  SHF.R.S32.HI R15, RZ, 0x1f, R14 ;  /* 0x0000001fff0f7819 */ /* 0x000fe2000001140e */
[----:B------:R-:W-:Y:S01]  /*0d10*/  IMAD.MOV.U32 R10, RZ, RZ, R4 ;  /* 0x000000ffff0a7224 */ /* 0x000fe200078e0004 */
[----:B------:R-:W-:Y:S01]  /*0d20*/  LOP3.LUT R6, R6, 0x1c0, RZ, 0xc0, !PT ;  /* 0x000001c006067812 */ /* 0x000fe200078ec0ff */
[----:B------:R-:W-:Y:S01]  /*0d30*/  IMAD R4, R12, c[0x0][0x1e0], RZ ;  /* 0x000078000c047a24 */ /* 0x000fe200078e02ff */
[----:B------:R-:W-:Y:S01]  /*0d40*/  UIADD3 UR5, UR9, 0x3f, URZ ;  /* 0x0000003f09057890 */ /* 0x000fe2000fffe03f */
[----:B------:R-:W-:Y:S01]  /*0d50*/  IMAD.IADD R9, R7, 0x1, R9 ;  /* 0x0000000107097824 */ /* 0x000fe200078e0209 */
[----:B------:R-:W-:Y:S01]  /*0d60*/  LOP3.LUT R17, R6, 0x38, R14, 0xf8, !PT ;  /* 0x0000003806117812 */ /* 0x000fe200078ef80e */
[C---:B------:R-:W-:Y:S01]  /*0d70*/  IMAD R13, R0.reuse, c[0x0][0x1e4], R4 ;  /* 0x00007900000d7a24 */ /* 0x040fe200078e0204 */
[----:B------:R-:W-:Y:S01]  /*0d80*/  SHF.R.U32.HI R16, RZ, 0x3, R6 ;  /* 0x00000003ff107819 */ /* 0x000fe20000011606 */
[----:B------:R-:W-:Y:S01]  /*0d90*/  IMAD.WIDE.U32 R4, R0, c[0x0][0x1e0], R14 ;  /* 0x0000780000047a25 */ /* 0x000fe200078e000e */
[----:B------:R-:W-:Y:S01]  /*0da0*/  USHF.R.S32.HI UR4, URZ, 0x1f, UR5 ;  /* 0x0000001f3f047899 */ /* 0x000fe20008011405 */
[----:B------:R-:W-:Y:S01]  /*0db0*/  CS2R R160, SRZ ;  /* 0x0000000000a07805 */ /* 0x000fe2000001ff00 */
[----:B------:R-:W-:Y:S01]  /*0dc0*/  LOP3.LUT R24, R17, R16, RZ, 0x3c, !PT ;  /* 0x0000001011187212 */ /* 0x000fe200078e3cff */
[----:B------:R-:W-:Y:S01]  /*0dd0*/  IMAD.WIDE R6, R19, 0x40, R2 ;  /* 0x0000004013067825 */ /* 0x000fe200078e0202 */
[----:B------:R-:W-:Y:S01]  /*0de0*/  ULEA.HI UR4, UR4, UR5, URZ, 0x6 ;  /* 0x0000000504047291 */ /* 0x000fe2000f8f303f */
[----:B------:R-:W-:Y:S01]  /*0df0*/  CS2R R158, SRZ ;  /* 0x00000000009e7805 */ /* 0x000fe2000001ff00 */
[----:B------:R-:W-:Y:S01]  /*0e00*/  CS2R R156, SRZ ;  /* 0x00000000009c7805 */ /* 0x000fe2000001ff00 */
[----:B------:R-:W-:Y:S01]  /*0e10*/  IMAD R2, R12, c[0x0][0x1b0], RZ ;  /* 0x00006c000c027a24 */ /* 0x000fe200078e02ff */
[----:B------:R-:W-:Y:S01]  /*0e20*/  SHF.R.S32.HI R12, RZ, 0x1f, R22 ;  /* 0x0000001fff0c7819 */ /* 0x000fe20000011416 */
[----:B------:R-:W-:Y:S01]  /*0e30*/  IMAD.IADD R5, R5, 0x1, R13 ;  /* 0x0000000105057824 */ /* 0x000fe200078e020d */
[----:B------:R-:W-:Y:S01]  /*0e40*/  CS2R R154, SRZ ;  /* 0x00000000009a7805 */ /* 0x000fe2000001ff00 */
[----:B------:R-:W-:Y:S01]  /*0e50*/  IMAD R13, R0, c[0x0][0x1b4], R2 ;  /* 0x00006d00000d7a24 */ /* 0x000fe200078e0202 */
[----:B------:R-:W-:Y:S01]  /*0e60*/  SEL R21, R12, RZ, !P2 ;  /* 0x000000ff0c157207 */ /* 0x000fe20005000000 */
[----:B------:R-:W-:Y:S01]  /*0e70*/  IMAD.WIDE.U32 R2, R0, c[0x0][0x1b0], R14 ;  /* 0x00006c0000027a25 */ /* 0x000fe200078e000e */
[----:B------:R-:W-:Y:S01]  /*0e80*/  SEL R0, R12, RZ, !P3 ;  /* 0x000000ff0c007207 */ /* 0x000fe20005800000 */
[----:B------:R-:W-:Y:S01]  /*0e90*/  CS2R R152, SRZ ;  /* 0x0000000000987805 */ /* 0x000fe2000001ff00 */
        /* <DEDUP_REMOVED lines=52> */
[----:B------:R-:W-:Y:S01]  /*11e0*/  IADD3 R19, R14, 0x80, RZ ;  /* 0x000000800e137810 */ /* 0x000fe20007ffe0ff */
        /* <DEDUP_REMOVED lines=35> */
[----:B------:R-:W-:Y:S01]  /*1420*/  SHF.R.S32.HI R20, RZ, 0x6, R6 ;  /* 0x00000006ff147819 */ /* 0x000fe20000011406 */
[----:B------:R-:W-:Y:S01]  /*1430*/  IMAD.MOV.U32 R15, RZ, RZ, c[0x0][0x1a8] ;  /* 0x00006a00ff0f7624 */ /* 0x000fe200078e00ff */
[C---:B------:R-:W-:Y:S01]  /*1440*/  ISETP.LT.OR P4, PT, R0.reuse, 0x1, P3 ;  /* 0x000000010000780c */ /* 0x040fe20001f81670 */
[----:B------:R-:W-:Y:S01]  /*1450*/  IMAD.WIDE.U32 R12, R31, c[0x0][0x180], R8 ;  /* 0x000060001f0c7a25 */ /* 0x000fe200078e0008 */
[----:B------:R-:W-:Y:S01]  /*1460*/  LEA R6, P0, R7, R4, 0x6 ;  /* 0x0000000407067211 */ /* 0x000fe200078030ff */
[----:B------:R-:W-:Y:S01]  /*1470*/  STL.64 [R1+0x18], R34 ;  /* 0x0000182201007387 */ /* 0x000fe20000100a00 */
[----:B------:R-:W-:Y:S01]  /*1480*/  ISETP.LT.OR P5, PT, R0, 0x1, P2 ;  /* 0x000000010000780c */ /* 0x000fe200017a1670 */
[----:B------:R-:W-:Y:S01]  /*1490*/  IMAD R10, R20, 0x200, R24 ;  /* 0x00000200140a7824 */ /* 0x000fe200078e0218 */
[----:B------:R-:W-:Y:S01]  /*14a0*/  ISETP.GE.AND P1, PT, R19, c[0x0][0x1cc], PT ;  /* 0x0000730013007a0c */ /* 0x000fe20003f26270 */
[----:B------:R-:W-:Y:S01]  /*14b0*/  IMAD.MOV.U32 R24, RZ, RZ, c[0x0][0x1ac] ;  /* 0x00006b00ff187624 */ /* 0x000fe200078e00ff */
[----:B------:R-:W-:Y:S01]  /*14c0*/  LEA.HI.X R7, R7, R5, R11, 0x6, P0 ;  /* 0x0000000507077211 */ /* 0x000fe200000f340b */
[----:B------:R-:W-:Y:S01]  /*14d0*/  IMAD.SHL.U32 R242, R10, 0x2, RZ ;  /* 0x000000020af27824 */ /* 0x000fe200078e00ff */
[----:B------:R-:W-:Y:S01]  /*14e0*/  ISETP.LT.OR P0, PT, R0, 0x1, P1 ;  /* 0x000000010000780c */ /* 0x000fe20000f01670 */
[----:B------:R-:W-:Y:S01]  /*14f0*/  IMAD R11, R30, c[0x0][0x180], RZ ;  /* 0x000060001e0b7a24 */ /* 0x000fe200078e02ff */
[----:B------:R-:W-:Y:S01]  /*1500*/  ISETP.LT.OR P6, PT, R0, 0x21, P3 ;  /* 0x000000210000780c */ /* 0x000fe20001fc1670 */
[----:B------:R-:W-:Y:S01]  /*1510*/  CS2R R76, SRZ ;  /* 0x00000000004c7805 */ /* 0x000fe2000001ff00 */
[----:B------:R-:W-:Y:S01]  /*1520*/  P2R R10, PR, RZ, 0x1 ;  /* 0x00000001ff0a7803 */ /* 0x000fe20000000000 */
[----:B------:R-:W-:Y:S01]  /*1530*/  @!PT LDS RZ, [RZ] ;  /* 0x00000000fffff984 */ /* 0x000fe20000000800 */
[----:B------:R-:W-:Y:S01]  /*1540*/  @!PT LDS RZ, [RZ] ;  /* 0x00000000fffff984 */ /* 0x000fe20000000800 */
[----:B------:R-:W-:Y:S01]  /*1550*/  @!PT LDS RZ, [RZ] ;  /* 0x00000000fffff984 */ /* 0x000fe20000000800 */
[----:B------:R1:W-:Y:S01]  /*1560*/  LDGSTS.E.BYPASS.LTC128B.128 [R242+0x8080], [R4.64], !P4 ;  /* 0x0808000004f27fae */ /* 0x0003e2000e101d4a */
[----:B------:R-:W-:Y:S01]  /*1570*/  ISETP.GE.AND P0, PT, R29, c[0x0][0x1cc], PT ;  /* 0x000073001d007a0c */ /* 0x000fe20003f06270 */
[----:B------:R-:W-:Y:S01]  /*1580*/  CS2R R74, SRZ ;  /* 0x00000000004a7805 */ /* 0x000fe2000001ff00 */
[----:B------:R-:W-:Y:S01]  /*1590*/  ISETP.NE.AND P4, PT, R10, RZ, PT ;  /* 0x000000ff0a00720c */ /* 0x000fe20003f85270 */
[----:B------:R1:W-:Y:S01]  /*15a0*/  LDGSTS.E.BYPASS.LTC128B.128 [R242+0xa080], [R4.64+0x80], !P5 ;  /* 0x0a08008004f27fae */ /* 0x0003e2000e901d4a */
[C---:B------:R-:W-:Y:S01]  /*15b0*/  ISETP.LT.OR P5, PT, R0.reuse, 0x1, P0 ;  /* 0x000000010000780c */ /* 0x040fe200007a1670 */
[----:B------:R-:W-:Y:S01]  /*15c0*/  IMAD R10, R31, c[0x0][0x184], R11 ;  /* 0x000061001f0a7a24 */ /* 0x000fe200078e020b */
[C---:B------:R-:W-:Y:S01]  /*15d0*/  ISETP.LT.OR P3, PT, R0.reuse, 0x21, P2 ;  /* 0x000000210000780c */ /* 0x040fe20001761670 */
[----:B------:R-:W-:Y:S01]  /*15e0*/  IMAD.IADD R11, R17, 0x1, R22 ;  /* 0x00000001110b7824 */ /* 0x000fe200078e0216 */
[C---:B------:R-:W-:Y:S01]  /*15f0*/  ISETP.LT.OR P2, PT, R0.reuse, 0x21, P1 ;  /* 0x000000210000780c */ /* 0x040fe20000f41670 */
[----:B------:R-:W-:Y:S01]  /*1600*/  IMAD.IADD R13, R13, 0x1, R10 ;  /* 0x000000010d0d7824 */ /* 0x000fe200078e020a */
[----:B------:R-:W-:Y:S01]  /*1610*/  ISETP.LT.OR P1, PT, R0, 0x21, P0 ;  /* 0x000000210000780c */ /* 0x000fe20000721670 */
[----:B------:R-:W-:Y:S01]  /*1620*/  IMAD.MOV.U32 R10, RZ, RZ, R16 ;  /* 0x000000ffff0a7224 */ /* 0x000fe200078e0010 */
        /* <DEDUP_REMOVED lines=14> */
[-C--:B------:R-:W-:Y:S01]  /*1710*/  LEA.HI R24, R28, R32.reuse, RZ, 0x2 ;  /* 0x000000201c187211 */ /* 0x080fe200078f10ff */
        /* <DEDUP_REMOVED lines=29> */
[CC--:B------:R-:W-:Y:S01]  /*18f0*/  LEA.HI R11, R28.reuse, R32.reuse, RZ, 0x5 ;  /* 0x000000201c0b7211 */ /* 0x0c0fe200078f28ff */
[----:B------:R-:W-:Y:S01]  /*1900*/  IMAD.SHL.U32 R0, R25, 0x100, RZ ;  /* 0x0000010019007824 */ /* 0x000fe200078e00ff */
[----:B------:R-:W-:Y:S01]  /*1910*/  CS2R R46, SRZ ;  /* 0x00000000002e7805 */ /* 0x000fe2000001ff00 */
        /* <DEDUP_REMOVED lines=18> */
[----:B------:R-:W-:Y:S01]  /*1a40*/  USHF.R.S32.HI UR13, URZ, 0x6, UR4 ;  /* 0x000000063f0d7899 */ /* 0x000fe20008011404 */
[----:B------:R-:W-:Y:S01]  /*1a50*/  SHF.R.S32.HI R7, RZ, 0x1f, R32 ;  /* 0x0000001fff077819 */ /* 0x000fe20000011420 */
[----:B------:R1:W-:Y:S01]  /*1a60*/  LDGSTS.E.BYPASS.LTC128B.128 [R242+0x5080], [R8.64+0x100], !P1 ;  /* 0x0508010008f27fae */ /* 0x0003e2000c901d4a */
[----:B------:R-:W-:Y:S01]  /*1a70*/  ISETP.GE.AND P1, PT, R19, c[0x0][0x16c], PT ;  /* 0x00005b0013007a0c */ /* 0x000fe20003f26270 */
[----:B------:R-:W-:Y:S01]  /*1a80*/  UMOV UR12, URZ ;  /* 0x0000003f000c7c82 */ /* 0x000fe20008000000 */
[----:B------:R-:W-:Y:S01]  /*1a90*/  ISETP.GE.AND P6, PT, R29, c[0x0][0x16c], PT ;  /* 0x00005b001d007a0c */ /* 0x000fe20003fc6270 */
[----:B------:R1:W-:Y:S01]  /*1aa0*/  LDGSTS.E.BYPASS.LTC128B.128 [R242+0x7080], [R8.64+0x180], !P0 ;  /* 0x0708018008f27fae */ /* 0x0003e2000c101d4a */
[----:B------:R-:W-:-:S02]  /*1ab0*/  IADD3 R6, P0, R0, R32, RZ ;  /* 0x0000002000067210 */ /* 0x000fc40007f1e0ff */
[----:B------:R-:W-:Y:S01]  /*1ac0*/  ISETP.LT.OR P5, PT, R10, 0x1, P1 ;  /* 0x000000010a00780c */ /* 0x000fe20000fa1670 */
[----:B------:R-:W0:Y:S01]  /*1ad0*/  LDGDEPBAR ;  /* 0x00000000000079af */ /* 0x000e220000000000 */
[----:B------:R-:W-:Y:S02]  /*1ae0*/  LEA.HI.X.SX32 R7, R0, R7, 0x1, P0 ;  /* 0x0000000700077211 */ /* 0x000fe400000f0eff */
[----:B------:R-:W-:Y:S01]  /*1af0*/  SHF.R.S32.HI R12, RZ, 0x4, R15 ;  /* 0x00000004ff0c7819 */ /* 0x000fe2000001140f */
[----:B------:R2:W-:Y:S01]  /*1b00*/  LDGSTS.E.BYPASS.LTC128B.128 [R242+0x10080], [R40.64], !P4 ;  /* 0x1008000028f27fae */ /* 0x0005e2000e101d4a */
[----:B------:R-:W-:Y:S01]  /*1b10*/  ISETP.LT.OR P4, PT, R10, 0x1, P2 ;  /* 0x000000010a00780c */ /* 0x000fe20001781670 */
[----:B------:R-:W-:Y:S02]  /*1b20*/  IMAD.WIDE.U32 R6, R31, c[0x0][0x238], R6 ;  /* 0x00008e001f067a25 */ /* 0x000fe400078e0006 */
[----:B------:R2:W-:Y:S02]  /*1b30*/  STL.64 [R1+0x8], R40 ;  /* 0x0000082801007387 */ /* 0x0005e40000100a00 */
[----:B---3--:R-:W-:-:S02]  /*1b40*/  IMAD R2, R21, c[0x0][0x218], RZ ;  /* 0x0000860015027a24 */ /* 0x008fc400078e02ff */
        /* <DEDUP_REMOVED lines=16> */
[----:B------:R-:W-:Y:S02]  /*1c50*/  ISETP.GT.AND P0, PT, R32, 0xf, PT ;  /* 0x0000000f2000780c */ /* 0x000fe40003f04270 */
        /* <DEDUP_REMOVED lines=33> */
[--C-:B----4-:R-:W-:Y:S02]  /*1e70*/  SHF.R.S32.HI R3, RZ, 0x5, R11.reuse ;  /* 0x00000005ff037819 */ /* 0x110fe4000001140b */
[----:B------:R-:W-:Y:S01]  /*1e80*/  ISETP.GE.AND P3, PT, R14, c[0x0][0x16c], PT ;  /* 0x00005b000e007a0c */ /* 0x000fe20003f66270 */
[----:B------:R3:W-:Y:S01]  /*1e90*/  LDGSTS.E.BYPASS.LTC128B.128 [R242+0x1e080], [R36.64+0x180], !P0 ;  /* 0x1e08018024f27fae */ /* 0x0007e2000c101d4a */
[----:B--2---:R-:W-:Y:S02]  /*1ea0*/  LEA.HI R4, R11, R3, RZ, 0x1 ;  /* 0x000000030b047211 */ /* 0x004fe400078f08ff */
[----:B------:R-:W-:Y:S02]  /*1eb0*/  SHF.R.S32.HI R5, RZ, 0x1f, R24 ;  /* 0x0000001fff057819 */ /* 0x000fe40000011418 */
[----:B-1----:R-:W-:Y:S01]  /*1ec0*/  SHF.R.S32.HI R0, RZ, 0x1f, R11 ;  /* 0x0000001fff007819 */ /* 0x002fe2000001140b */
        /* <DEDUP_REMOVED lines=32> */
[----:B------:R-:W-:Y:S01]  /*20d0*/  SEL R22, RZ, 0x1, P1 ;  /* 0x00000001ff167807 */ /* 0x000fe20000800000 */
[----:B---3--:R-:W-:Y:S01]  /*20e0*/  CS2R R36, SRZ ;  /* 0x0000000000247805 */ /* 0x008fe2000001ff00 */
        /* <DEDUP_REMOVED lines=16> */
[----:B-1----:R-:W-:Y:S02]  /*21f0*/  LOP3.LUT R2, R11, 0xffffffe0, RZ, 0xc0, !PT ;  /* 0xffffffe00b027812 */ /* 0x002fe400078ec0ff */
[----:B------:R-:W-:Y:S01]  /*2200*/  SHF.R.S32.HI R3, RZ, 0x1f, R0 ;  /* 0x0000001fff037819 */ /* 0x000fe20000011400 */
[----:B--2---:R-:W-:Y:S02]  /*2210*/  IMAD R4, R21, c[0x0][0x240], RZ ;  /* 0x0000900015047a24 */ /* 0x004fe400078e02ff */
        /* <DEDUP_REMOVED lines=36> */
[----:B-1----:R-:W-:-:S02]  /*2460*/  IMAD.SHL.U32 R5, R13, 0x40, RZ ;  /* 0x000000400d057824 */ /* 0x002fc400078e00ff */
        /* <DEDUP_REMOVED lines=28> */
[----:B------:R-:W-:Y:S01]  /*2630*/  SHF.R.U32.HI R4, RZ, 0x3, R0 ;  /* 0x00000003ff047819 */ /* 0x000fe20000011600 */
[----:B------:R1:W-:Y:S01]  /*2640*/  STL [R1+0x10], R9 ;  /* 0x0000100901007387 */ /* 0x0003e20000100800 */
[----:B------:R-:W-:-:S02]  /*2650*/  LOP3.LUT R5, R0, 0x8, R5, 0xf8, !PT ;  /* 0x0000000800057812 */ /* 0x000fc400078ef805 */
[----:B------:R-:W-:Y:S02]  /*2660*/  LOP3.LUT R0, R4, R13, R0, 0x1e, !PT ;  /* 0x0000000d04007212 */ /* 0x000fe400078e1e00 */
        /* <DEDUP_REMOVED lines=49> */
.L_x_693:
        /* <DEDUP_REMOVED lines=519> */
.L_x_691:
        /* <DEDUP_REMOVED lines=153> */
.L_x_692:
        /* <DEDUP_REMOVED lines=218> */
.L_x_690:
[----:B------:R-:W-:Y:S05]  /*6120*/  @P0 EXIT ;  /* 0x000000000000094d */ /* 0x000fea0003800000 */
[----:B-1----:R-:W2:Y:S01]  /*6130*/  LDL.LU R9, [R1+0x30] ;  /* 0x0000300001097983 */ /* 0x002ea20000300800 */
[----:B------:R-:W-:-:S04]  /*6140*/  ISETP.NE.U32.AND P0, PT, RZ, c[0x0][0x360], PT ;  /* 0x0000d800ff007a0c */ /* 0x000fc80003f05070 */
[----:B------:R-:W-:-:S13]  /*6150*/  ISETP.NE.AND.EX P0, PT, RZ, c[0x0][0x364], PT, P0 ;  /* 0x0000d900ff007a0c */ /* 0x000fda0003f05300 */
[----:B------:R-:W-:-:S04]  /*6160*/  @P0 IMAD.MOV.U32 R2, RZ, RZ, 0x4 ;  /* 0x00000004ff020424 */ /* 0x000fc800078e00ff */
[----:B--2---:R-:W-:-:S05]  /*6170*/  @P0 IMAD.WIDE R2, R9, R2, c[0x0][0x360] ;  /* 0x0000d80009020625 */ /* 0x004fca00078e0202 */
[----:B------:R1:W2:Y:S01]  /*6180*/  @P0 LDG.E R0, [R2.64] ;  /* 0x0000000a02000981 */ /* 0x0002a2000c1e1900 */
        /* <DEDUP_REMOVED lines=174> */
.L_x_694:
        /* <DEDUP_REMOVED lines=9> */
.L_x_1164:


//--------------------- .text._ZN7cutlass13device_kernelIN5flash19enable_sm80_to_sm89INS1_16FlashAttnBwdSm80INS1_25CollectiveMainloopBwdSm80ILi1ELi1EN4cute5tupleIJNS5_1CILi64EEES8_NS7_ILi256EEEEEENS_6half_tEfNS_4arch4Sm80ELb0ELb1ELb0ELb0ELb0ELb0ELb0ELb0ELi2ELi4ELi2ELi2ELb0EEENS1_21CollectiveEpilogueBwdISA_SB_SD_Li256ELb0ELb0ELi4EEENS1_19SingleTileSchedulerILb0ELb0ELb0ELi64EEEEEEEEEvNT_6ParamsE --------------------------
	.section	.text._ZN7cutlass13device_kernelIN5flash19enable_sm80_to_sm89INS1_16FlashAttnBwdSm80INS1_25CollectiveMainloopBwdSm80ILi1ELi1EN4cute5tupleIJNS5_1CILi64EEES8_NS7_ILi256EEEEEENS_6half_tEfNS_4arch4Sm80ELb0ELb1ELb0ELb0ELb0ELb0ELb0ELb0ELi2ELi4ELi2ELi2ELb0EEENS1_21CollectiveEpilogueBwdISA_SB_SD_Li256ELb0ELb0ELi4EEENS1_19SingleTileSchedulerILb0ELb0ELb0ELi64EEEEEEEEEvNT_6ParamsE,"ax",@progbits
	.sectioninfo	@"SHI_REGISTERS=255"
	.align	128
.text._ZN7cutlass13device_kernelIN5flash19enable_sm80_to_sm89INS1_16FlashAttnBwdSm80INS1_25CollectiveMainloopBwdSm80ILi1ELi1EN4cute5tupleIJNS5_1CILi64EEES8_NS7_ILi256EEEEEENS_6half_tEfNS_4arch4Sm80ELb0ELb1ELb0ELb0ELb0ELb0ELb0ELb0ELi2ELi4ELi2ELi2ELb0EEENS1_21CollectiveEpilogueBwdISA_SB_SD_Li256ELb0ELb0ELi4EEENS1_19SingleTileSchedulerILb0ELb0ELb0ELi64EEEEEEEEEvNT_6ParamsE:
        .type           _ZN7cutlass13device_kernelIN5flash19enable_sm80_to_sm89INS1_16FlashAttnBwdSm80INS1_25CollectiveMainloopBwdSm80ILi1ELi1EN4cute5tupleIJNS5_1CILi64EEES8_NS7_ILi256EEEEEENS_6half_tEfNS_4arch4Sm80ELb0ELb1ELb0ELb0ELb0ELb0ELb0ELb0ELi2ELi4ELi2ELi2ELb0EEENS1_21CollectiveEpilogueBwdISA_SB_SD_Li256ELb0ELb0ELi4EEENS1_19SingleTileSchedulerILb0ELb0ELb0ELi64EEEEEEEEEvNT_6ParamsE,@function
        .size           _ZN7cutlass13device_kernelIN5flash19enable_sm80_to_sm89INS1_16FlashAttnBwdSm80INS1_25CollectiveMainloopBwdSm80ILi1ELi1EN4cute5tupleIJNS5_1CILi64EEES8_NS7_ILi256EEEEEENS_6half_tEfNS_4arch4Sm80ELb0ELb1ELb0ELb0ELb0ELb0ELb0ELb0ELi2ELi4ELi2ELi2ELb0EEENS1_21CollectiveEpilogueBwdISA_SB_SD_Li256ELb0ELb0ELi4EEENS1_19SingleTileSchedulerILb0ELb0ELb0ELi64EEEEEEEEEvNT_6ParamsE,(.L_x_1165 - _ZN7cutlass13device_kernelIN5flash19enable_sm80_to_sm89INS1_16FlashAttnBwdSm80INS1_25CollectiveMainloopBwdSm80ILi1ELi1EN4cute5tupleIJNS5_1CILi64EEES8_NS7_ILi256EEEEEENS_6half_tEfNS_4arch4Sm80ELb0ELb1ELb0ELb0ELb0ELb0ELb0ELb0ELi2ELi4ELi2ELi2ELb0EEENS1_21CollectiveEpilogueBwdISA_SB_SD_Li256ELb0ELb0ELi4EEENS1_19SingleTileSchedulerILb0ELb0ELb0ELi64EEEEEEEEEvNT_6ParamsE)
        .other          _ZN7cutlass13device_kernelIN5flash19enable_sm80_to_sm89INS1_16FlashAttnBwdSm80INS1_25CollectiveMainloopBwdSm80ILi1ELi1EN4cute5tupleIJNS5_1CILi64EEES8_NS7_ILi256EEEEEENS_6half_tEfNS_4arch4Sm80ELb0ELb1ELb0ELb0ELb0ELb0ELb0ELb0ELi2ELi4ELi2ELi2ELb0EEENS1_21CollectiveEpilogueBwdISA_SB_SD_Li256ELb0ELb0ELi4EEENS1_19SingleTileSchedulerILb0ELb0ELb0ELi64EEEEEEEEEvNT_6ParamsE,@"STO_CUDA_ENTRY STV_DEFAULT"
_ZN7cutlass13device_kernelIN5flash19enable_sm80_to_sm89INS1_16FlashAttnBwdSm80INS1_25CollectiveMainloopBwdSm80ILi1ELi1EN4cute5tupleIJNS5_1CILi64EEES8_NS7_ILi256EEEEEENS_6half_tEfNS_4arch4Sm80ELb0ELb1ELb0ELb0ELb0ELb0ELb0ELb0ELi2ELi4ELi2ELi2ELb0EEENS1_21CollectiveEpilogueBwdISA_SB_SD_Li256ELb0ELb0ELi4EEENS1_19SingleTileSchedulerILb0ELb0ELb0ELi64EEEEEEEEEvNT_6ParamsE:
[----:B------:R-:W-:-:S03]  /*0000*/  MOV R1, c[0x0][0x28] ;  /* 0x00000a0000017a02 */ /* 0x000fc60000000f00 */
[----:B------:R-:W1:Y:S01]  /*0010*/  S2UR UR12, SR_CTAID.Z ;  /* 0x00000000000c79c3 */ /* 0x000e620000002700 */
[----:B------:R-:W-:Y:S02]  /*0020*/  IADD3 R1, R1, -0x38, RZ ;  /* 0xffffffc801017810 */ /* 0x000fe40007ffe0ff */
[----:B-1----:R-:W-:-:S13]  /*0030*/  ISETP.LE.AND P0, PT, RZ, UR12, PT ;  /* 0x0000000cff007c0c */ /* 0x002fda000bf03270 */
[----:B------:R-:W-:Y:S05]  /*0040*/  @!P0 EXIT ;  /* 0x000000000000894d */ /* 0x000fea0003800000 */
[----:B------:R-:W1:Y:S01]  /*0050*/  S2UR UR11, SR_CTAID.X ;  /* 0x00000000000b79c3 */ /* 0x000e620000002500 */
[----:B------:R-:W2:Y:S01]  /*0060*/  S2R R248, SR_TID.X ;  /* 0x0000000000f87919 */ /* 0x000ea20000002100 */
[----:B------:R-:W-:Y:S02]  /*0070*/  ULDC UR5, c[0x0][0x168] ;  /* 0x00005a0000057ab9 */ /* 0x000fe40000000800 */
[----:B------:R-:W-:Y:S01]  /*0080*/  UIADD3 UR5, UR5, 0x3f, URZ ;  /* 0x0000003f05057890 */ /* 0x000fe2000fffe03f */
[----:B------:R-:W3:Y:S03]  /*0090*/  S2R R107, SR_CTAID.Y ;  /* 0x00000000006b7919 */ /* 0x000ee60000002600 */
[----:B------:R-:W-:-:S04]  /*00a0*/  USHF.R.S32.HI UR4, URZ, 0x1f, UR5 ;  /* 0x0000001f3f047899 */ /* 0x000fc80008011405 */
[----:B------:R-:W-:-:S04]  /*00b0*/  ULEA.HI UR4, UR4, UR5, URZ, 0x6 ;  /* 0x0000000504047291 */ /* 0x000fc8000f8f303f */
[----:B------:R-:W-:Y:S01]  /*00c0*/  USHF.R.S32.HI UR16, URZ, 0x6, UR4 ;  /* 0x000000063f107899 */ /* 0x000fe20008011404 */
[----:B-1----:R-:W-:-:S13]  /*00d0*/  ISETP.LE.AND P0, PT, RZ, UR11, PT ;  /* 0x0000000bff007c0c */ /* 0x002fda000bf03270 */
[----:B------:R-:W-:Y:S05]  /*00e0*/  @!P0 BRA `(.L_x_695) ;  /* 0x000000c000008947 */ /* 0x000fea0003800000 */
[----:B--23--:R-:W-:Y:S02]  /*00f0*/  ULDC UR4, c[0x0][0x168] ;  /* 0x00005a0000047ab9 */ /* 0x00cfe40000000800 */
        /* <DEDUP_REMOVED lines=11> */
.L_x_695:
[----:B--23--:R-:W-:Y:S01]  /*01b0*/  USHF.L.U32 UR15, UR11, 0x6, URZ ;  /* 0x000000060b0f7899 */ /* 0x00cfe2000800063f */
        /* <DEDUP_REMOVED lines=32> */
[----:B------:R-:W-:Y:S01]  /*03c0*/  MOV R136, RZ ;  /* 0x000000ff00887202 */ /* 0x000fe20000000f00 */
[----:B------:R-:W-:Y:S01]  /*03d0*/  IMAD.MOV.U32 R134, RZ, RZ, RZ ;  /* 0x000000ffff867224 */ /* 0x000fe200078e00ff */
[----:B------:R-:W-:Y:S01]  /*03e0*/  CS2R R22, SRZ ;  /* 0x0000000000167805 */ /* 0x000fe2000001ff00 */
[----:B------:R-:W-:Y:S01]  /*03f0*/  UISETP.GT.AND UP0, UPT, UR16, UR14, UPT ;  /* 0x0000000e1000728c */ /* 0x000fe2000bf04270 */
[----:B------:R-:W-:Y:S01]  /*0400*/  MOV R132, RZ ;  /* 0x000000ff00847202 */ /* 0x000fe20000000f00 */
[----:B------:R-:W-:Y:S01]  /*0410*/  IMAD.MOV.U32 R126, RZ, RZ, RZ ;  /* 0x000000ffff7e7224 */ /* 0x000fe200078e00ff */
[----:B------:R-:W-:Y:S01]  /*0420*/  CS2R R24, SRZ ;  /* 0x0000000000187805 */ /* 0x000fe2000001ff00 */
[----:B------:R-:W-:Y:S01]  /*0430*/  MOV R124, RZ ;  /* 0x000000ff007c7202 */ /* 0x000fe20000000f00 */
[----:B------:R-:W-:Y:S01]  /*0440*/  IMAD.MOV.U32 R130, RZ, RZ, RZ ;  /* 0x000000ffff827224 */ /* 0x000fe200078e00ff */
[----:B------:R-:W-:Y:S01]  /*0450*/  PLOP3.LUT P0, PT, PT, PT, UP0, 0x80, 0x0 ;  /* 0x000000000000781c */ /* 0x000fe20003f0f008 */
        /* <DEDUP_REMOVED lines=53> */
[----:B------:R-:W-:Y:S01]  /*07b0*/  USHF.R.S32.HI UR10, URZ, 0x1f, UR12 ;  /* 0x0000001f3f0a7899 */ /* 0x000fe2000801140c */
[--C-:B------:R-:W-:Y:S01]  /*07c0*/  IMAD.MOV.U32 R10, RZ, RZ, R107.reuse ;  /* 0x000000ffff0a7224 */ /* 0x100fe200078e006b */
[----:B------:R-:W-:Y:S01]  /*07d0*/  ULDC.64 UR4, c[0x0][0x278] ;  /* 0x00009e0000047ab9 */ /* 0x000fe20000000a00 */
[----:B------:R-:W-:Y:S01]  /*07e0*/  ISETP.NE.AND P0, PT, R0, 0x1, PT ;  /* 0x000000010000780c */ /* 0x000fe20003f05270 */
[----:B------:R-:W-:Y:S01]  /*07f0*/  UIMAD UR8, UR10, UR4, URZ ;  /* 0x000000040a0872a4 */ /* 0x000fe2000f8e023f */
[----:B------:R-:W-:Y:S01]  /*0800*/  LEA.HI R11, R18, R248, RZ, 0x3 ;  /* 0x000000f8120b7211 */ /* 0x000fe200078f18ff */
[----:B------:R-:W-:Y:S01]  /*0810*/  UIMAD.WIDE.U32 UR20, UR12, UR4, URZ ;  /* 0x000000040c1472a5 */ /* 0x000fe2000f8e003f */
[----:B------:R-:W1:Y:S01]  /*0820*/  S2R R31, SR_CTAID.Z ;  /* 0x00000000001f7919 */ /* 0x000e620000002700 */
[----:B------:R-:W-:Y:S01]  /*0830*/  UIMAD UR8, UR12, UR5, UR8 ;  /* 0x000000050c0872a4 */ /* 0x000fe2000f8e0208 */
[----:B------:R-:W-:Y:S01]  /*0840*/  IMAD.SHL.U32 R8, R248, 0x4, RZ ;  /* 0x00000004f8087824 */ /* 0x000fe200078e00ff */
[----:B------:R-:W-:Y:S01]  /*0850*/  SHF.R.S32.HI R30, RZ, 0x1f, R107 ;  /* 0x0000001fff1e7819 */ /* 0x000fe2000001146b */
[----:B------:R-:W-:Y:S01]  /*0860*/  ULDC.64 UR4, c[0x0][0x290] ;  /* 0x0000a40000047ab9 */ /* 0x000fe20000000a00 */
[----:B------:R-:W-:Y:S01]  /*0870*/  SHF.R.S32.HI R250, RZ, 0x3, R11 ;  /* 0x00000003fffa7819 */ /* 0x000fe2000001140b */
[----:B------:R-:W-:Y:S01]  /*0880*/  UIMAD UR9, UR10, UR4, URZ ;  /* 0x000000040a0972a4 */ /* 0x000fe2000f8e023f */
[----:B------:R-:W-:Y:S01]  /*0890*/  SHF.R.S32.HI R9, RZ, 0x1f, R8 ;  /* 0x0000001fff097819 */ /* 0x000fe20000011408 */
[----:B------:R-:W-:Y:S01]  /*08a0*/  UIMAD.WIDE.U32 UR18, UR12, UR4, URZ ;  /* 0x000000040c1272a5 */ /* 0x000fe2000f8e003f */
[----:B------:R-:W-:Y:S01]  /*08b0*/  @P0 IMAD.HI.U32 R0, R107, c[0x0][0x24c], RZ ;  /* 0x000093006b000a27 */ /* 0x000fe200078e00ff */
[----:B------:R-:W-:Y:S01]  /*08c0*/  UIMAD UR9, UR12, UR5, UR9 ;  /* 0x000000050c0972a4 */ /* 0x000fe2000f8e0209 */
[----:B------:R-:W-:Y:S01]  /*08d0*/  SHF.R.S32.HI R251, RZ, 0x1f, R250 ;  /* 0x0000001ffffb7819 */ /* 0x000fe200000114fa */
[----:B------:R-:W-:Y:S01]  /*08e0*/  USHF.L.U32 UR6, UR14, 0x6, URZ ;  /* 0x000000060e067899 */ /* 0x000fe2000800063f */
[C---:B------:R-:W-:Y:S01]  /*08f0*/  IMAD R12, R30.reuse, c[0x0][0x270], RZ ;  /* 0x00009c001e0c7a24 */ /* 0x040fe200078e02ff */
[----:B------:R-:W-:Y:S01]  /*0900*/  @P0 SHF.R.U32.HI R10, RZ, c[0x0][0x250], R0 ;  /* 0x00009400ff0a0a19 */ /* 0x000fe20000011600 */
[----:B------:R-:W-:Y:S01]  /*0910*/  ULDC.64 UR4, c[0x0][0x1e8] ;  /* 0x00007a0000047ab9 */ /* 0x000fe20000000a00 */
[----:B------:R-:W-:Y:S01]  /*0920*/  LOP3.LUT R0, R11, 0xfffffff8, RZ, 0xc0, !PT ;  /* 0xfffffff80b007812 */ /* 0x000fe200078ec0ff */
[----:B------:R-:W-:Y:S01]  /*0930*/  UIMAD UR4, UR10, UR4, URZ ;  /* 0x000000040a0472a4 */ /* 0x000fe2000f8e023f */
[----:B------:R-:W-:Y:S01]  /*0940*/  SHF.R.S32.HI R15, RZ, 0x1f, R10 ;  /* 0x0000001fff0f7819 */ /* 0x000fe2000001140a */
[----:B------:R-:W-:Y:S01]  /*0950*/  IMAD R14, R30, c[0x0][0x288], RZ ;  /* 0x0000a2001e0e7a24 */ /* 0x000fe200078e02ff */
[C---:B------:R-:W-:Y:S01]  /*0960*/  ISETP.GT.AND P0, PT, R248.reuse, 0xf, PT ;  /* 0x0000000ff800780c */ /* 0x040fe20003f04270 */
[----:B------:R-:W-:Y:S01]  /*0970*/  IMAD.IADD R29, R248, 0x1, -R0 ;  /* 0x00000001f81d7824 */ /* 0x000fe200078e0a00 */
[----:B------:R-:W-:Y:S01]  /*0980*/  UIMAD UR5, UR12, UR5, UR4 ;  /* 0x000000050c0572a4 */ /* 0x000fe2000f8e0204 */
[----:B------:R-:W-:Y:S01]  /*0990*/  IMAD R0, R15, c[0x0][0x1e0], RZ ;  /* 0x000078000f007a24 */ /* 0x000fe200078e02ff */
[----:B------:R-:W-:Y:S01]  /*09a0*/  USHF.R.S32.HI UR4, URZ, 0x1f, UR6 ;  /* 0x0000001f3f047899 */ /* 0x000fe20008011406 */
[----:B------:R-:W-:Y:S01]  /*09b0*/  IMAD.SHL.U32 R4, R29, 0x8, RZ ;  /* 0x000000081d047824 */ /* 0x000fe200078e00ff */
[----:B------:R2:W-:Y:S01]  /*09c0*/  STL.64 [R1], R8 ;  /* 0x0000000801007387 */ /* 0x0005e20000100a00 */
[C---:B------:R-:W-:Y:S01]  /*09d0*/  IMAD.WIDE.U32 R6, R107.reuse, c[0x0][0x270], R8 ;  /* 0x00009c006b067a25 */ /* 0x040fe200078e0008 */
[----:B------:R-:W-:Y:S01]  /*09e0*/  UIADD3 UR8, UR21, UR8, URZ ;  /* 0x0000000815087290 */ /* 0x000fe2000fffe03f */
[----:B------:R-:W-:Y:S01]  /*09f0*/  SHF.R.S32.HI R249, RZ, 0x1f, R248 ;  /* 0x0000001ffff97819 */ /* 0x000fe200000114f8 */
[----:B------:R-:W-:Y:S01]  /*0a00*/  UIADD3 UR9, UR19, UR9, URZ ;  /* 0x0000000913097290 */ /* 0x000fe2000fffe03f */
[----:B------:R-:W-:Y:S01]  /*0a10*/  SHF.R.S32.HI R5, RZ, 0x1f, R4 ;  /* 0x0000001fff057819 */ /* 0x000fe20000011404 */
[C---:B------:R-:W-:Y:S01]  /*0a20*/  IMAD R0, R10.reuse, c[0x0][0x1e4], R0 ;  /* 0x000079000a007a24 */ /* 0x040fe200078e0200 */
[----:B------:R-:W-:Y:S01]  /*0a30*/  ULDC UR13, c[0x0][0x198] ;  /* 0x00006600000d7ab9 */ /* 0x000fe20000000800 */
[C---:B------:R-:W-:Y:S01]  /*0a40*/  IMAD R12, R107.reuse, c[0x0][0x274], R12 ;  /* 0x00009d006b0c7a24 */ /* 0x040fe200078e020c */
[----:B------:R-:W-:Y:S01]  /*0a50*/  UIADD3 UR13, -UR15, UR13, URZ ;  /* 0x0000000d0f0d7290 */ /* 0x000fe2000fffe13f */
[----:B------:R-:W-:Y:S01]  /*0a60*/  IMAD.WIDE.U32 R2, R10, c[0x0][0x1e0], R4 ;  /* 0x000078000a027a25 */ /* 0x000fe200078e0004 */
[C---:B------:R-:W-:Y:S01]  /*0a70*/  ISETP.GE.AND P5, PT, R4.reuse, c[0x0][0x1cc], PT ;  /* 0x0000730004007a0c */ /* 0x040fe20003fa6270 */
[----:B------:R-:W-:Y:S01]  /*0a80*/  USHF.R.S32.HI UR17, URZ, 0x1f, UR14 ;  /* 0x0000001f3f117899 */ /* 0x000fe2000801140e */
[C---:B------:R-:W-:Y:S01]  /*0a90*/  IADD3 R20, R4.reuse, 0x40, RZ ;  /* 0x0000004004147810 */ /* 0x040fe20007ffe0ff */
[----:B------:R-:W-:Y:S01]  /*0aa0*/  IMAD R14, R107, c[0x0][0x28c], R14 ;  /* 0x0000a3006b0e7a24 */ /* 0x000fe200078e020e */
[C---:B------:R-:W-:Y:S01]  /*0ab0*/  IADD3 R21, R4.reuse, 0x80, RZ ;  /* 0x0000008004157810 */ /* 0x040fe20007ffe0ff */
[----:B------:R-:W-:Y:S01]  /*0ac0*/  IMAD.U32 R13, RZ, RZ, UR6 ;  /* 0x00000006ff0d7e24 */ /* 0x000fe2000f8e00ff */
[----:B------:R-:W-:Y:S01]  /*0ad0*/  IADD3 R24, R4, 0xc0, RZ ;  /* 0x000000c004187810 */ /* 0x000fe20007ffe0ff */
[----:B------:R-:W-:Y:S01]  /*0ae0*/  IMAD.IADD R3, R3, 0x1, R0 ;  /* 0x0000000103037824 */ /* 0x000fe200078e0200 */
[----:B------:R-:W-:Y:S01]  /*0af0*/  CS2R R162, SRZ ;  /* 0x0000000000a27805 */ /* 0x000fe2000001ff00 */
[----:B------:R-:W-:Y:S01]  /*0b00*/  IMAD.IADD R12, R7, 0x1, R12 ;  /* 0x00000001070c7824 */ /* 0x000fe200078e020c */
[----:B------:R-:W-:Y:S01]  /*0b10*/  @!P0 IADD3 R25, P4, P3, R13, UR20, R6 ;  /* 0x000000140d198c10 */ /* 0x000fe2000fb9e006 */
[----:B------:R-:W-:Y:S01]  /*0b20*/  IMAD.U32 R0, RZ, RZ, UR4 ;  /* 0x00000004ff007e24 */ /* 0x000fe2000f8e00ff */
[----:B------:R-:W-:Y:S01]  /*0b30*/  CS2R R160, SRZ ;  /* 0x0000000000a07805 */ /* 0x000fe2000001ff00 */
[----:B------:R-:W-:Y:S01]  /*0b40*/  IMAD.U32 R16, RZ, RZ, UR11 ;  /* 0x0000000bff107e24 */ /* 0x000fe2000f8e00ff */
[----:B------:R-:W-:Y:S01]  /*0b50*/  CS2R R158, SRZ ;  /* 0x00000000009e7805 */ /* 0x000fe2000001ff00 */
[----:B------:R-:W-:Y:S01]  /*0b60*/  IMAD R7, R251, c[0x0][0x178], RZ ;  /* 0x00005e00fb077a24 */ /* 0x000fe200078e02ff */
[----:B------:R-:W-:Y:S01]  /*0b70*/  @!P0 IADD3.X R28, R0, UR8, R12, P4, P3 ;  /* 0x00000008001c8c10 */ /* 0x000fe2000a7e640c */
[----:B--2---:R-:W-:Y:S01]  /*0b80*/  IMAD.WIDE.U32 R8, R107, c[0x0][0x288], R8 ;  /* 0x0000a2006b087a25 */ /* 0x004fe200078e0008 */
[----:B------:R-:W-:Y:S01]  /*0b90*/  ISETP.GE.AND P4, PT, R20, c[0x0][0x1cc], PT ;  /* 0x0000730014007a0c */ /* 0x000fe20003f86270 */
[----:B------:R-:W-:Y:S01]  /*0ba0*/  CS2R R156, SRZ ;  /* 0x00000000009c7805 */ /* 0x000fe2000001ff00 */
[----:B------:R-:W-:Y:S01]  /*0bb0*/  CS2R R154, SRZ ;  /* 0x00000000009a7805 */ /* 0x000fe2000001ff00 */
[----:B------:R-:W-:Y:S01]  /*0bc0*/  IMAD.IADD R14, R9, 0x1, R14 ;  /* 0x00000001090e7824 */ /* 0x000fe200078e020e */
[----:B------:R-:W-:Y:S01]  /*0bd0*/  IADD3 R27, P2, P1, R13, UR18, R8 ;  /* 0x000000120d1b7c10 */ /* 0x000fe2000f95e008 */
[----:B-1----:R-:W-:Y:S01]  /*0be0*/  IMAD.WIDE.U32 R2, R31, c[0x0][0x1e8], R2 ;  /* 0x00007a001f027a25 */ /* 0x002fe200078e0002 */
[----:B------:R-:W-:Y:S01]  /*0bf0*/  CS2R R152, SRZ ;  /* 0x0000000000987805 */ /* 0x000fe2000001ff00 */
[----:B------:R-:W-:Y:S01]  /*0c00*/  CS2R R150, SRZ ;  /* 0x0000000000967805 */ /* 0x000fe2000001ff00 */
[----:B------:R-:W-:Y:S01]  /*0c10*/  IADD3.X R32, R0, UR9, R14, P2, P1 ;  /* 0x0000000900207c10 */ /* 0x000fe200097e240e */
[----:B------:R-:W-:Y:S01]  /*0c20*/  IMAD.SHL.U32 R0, R250, 0x40, RZ ;  /* 0x00000040fa007824 */ /* 0x000fe200078e00ff */
[----:B------:R-:W-:Y:S01]  /*0c30*/  IADD3 R3, R3, UR5, RZ ;  /* 0x0000000503037c10 */ /* 0x000fe2000fffe0ff */
[----:B------:R-:W-:Y:S01]  /*0c40*/  IMAD.WIDE R16, R16, 0x40, R250 ;  /* 0x0000004010107825 */ /* 0x000fe200078e02fa */
[----:B------:R-:W-:Y:S01]  /*0c50*/  ISETP.GE.AND P2, PT, R21, c[0x0][0x1cc], PT ;  /* 0x0000730015007a0c */ /* 0x000fe20003f46270 */
[----:B------:R-:W-:Y:S01]  /*0c60*/  ULDC.64 UR4, c[0x0][0x1b8] ;  /* 0x00006e0000047ab9 */ /* 0x000fe20000000a00 */
[----:B------:R-:W-:Y:S01]  /*0c70*/  LOP3.LUT R0, R0, 0x1c0, RZ, 0xc0, !PT ;  /* 0x000001c000007812 */ /* 0x000fe200078ec0ff */
[----:B------:R-:W-:Y:S01]  /*0c80*/  IMAD R13, R250, c[0x0][0x17c], R7 ;  /* 0x00005f00fa0d7a24 */ /* 0x000fe200078e0207 */
[----:B------:R-:W-:Y:S01]  /*0c90*/  UIMAD UR4, UR10, UR4, URZ ;  /* 0x000000040a0472a4 */ /* 0x000fe2000f8e023f */
[----:B------:R-:W-:Y:S01]  /*0ca0*/  IMAD R6, R15, c[0x0][0x1b0], RZ ;  /* 0x00006c000f067a24 */ /* 0x000fe200078e02ff */
[----:B------:R-:W-:Y:S01]  /*0cb0*/  LOP3.LUT R14, R0, 0x38, R4, 0xf8, !PT ;  /* 0x00000038000e7812 */ /* 0x000fe200078ef804 */
[----:B------:R-:W-:Y:S01]  /*0cc0*/  IMAD R7, R17, c[0x0][0x1d8], RZ ;  /* 0x0000760011077a24 */ /* 0x000fe200078e02ff */
[----:B------:R-:W-:Y:S01]  /*0cd0*/  SHF.R.U32.HI R0, RZ, 0x3, R0 ;  /* 0x00000003ff007819 */ /* 0x000fe20000011600 */
[----:B------:R-:W-:Y:S01]  /*0ce0*/  IMAD R12, R10, c[0x0][0x1b4], R6 ;  /* 0x00006d000a0c7a24 */ /* 0x000fe200078e0206 */
[----:B------:R-:W-:Y:S01]  /*0cf0*/  UIMAD UR4, UR12, UR5, UR4 ;  /* 0x000000050c0472a4 */ /* 0x000fe2000f8e0204 */
[----:B------:R-:W-:Y:S01]  /*0d00*/  IMAD R15, R16, c[0x0][0x1dc], R7 ;  /* 0x00007700100f7a24 */ /* 0x000fe200078e0207 */
[----:B------:R-:W-:Y:S01]  /*0d10*/  LOP3.LUT R14, R14, R0, RZ, 0x3c, !PT ;  /* 0x000000000e0e7212 */ /* 0x000fe200078e3cff */
        /* <DEDUP_REMOVED lines=8> */
[----:B------:R-:W-:Y:S01]  /*0da0*/  IMAD.IADD R0, R11, 0x1, R15 ;  /* 0x000000010b007824 */ /* 0x000fe200078e020f */
[C---:B------:R-:W-:Y:S01]  /*0db0*/  LEA R2, P1, R10.reuse, c[0x0][0x1c0], 0x1 ;  /* 0x000070000a027a11 */ /* 0x040fe200078208ff */
[----:B------:R-:W-:Y:S01]  /*0dc0*/  IMAD.IADD R7, R7, 0x1, R12 ;  /* 0x0000000107077824 */ /* 0x000fe200078e020c */
[----:B------:R-:W-:Y:S01]  /*0dd0*/  CS2R R136, SRZ ;  /* 0x0000000000887805 */ /* 0x000fe2000001ff00 */
[----:B------:R-:W-:Y:S01]  /*0de0*/  IMAD.MOV.U32 R19, RZ, RZ, c[0x0][0x1d8] ;  /* 0x00007600ff137624 */ /* 0x000fe200078e00ff */
[----:B------:R-:W-:Y:S01]  /*0df0*/  LEA.HI.X R3, R10, c[0x0][0x1c4], R0, 0x1, P1 ;  /* 0x000071000a037a11 */ /* 0x000fe200008f0c00 */
[----:B------:R-:W-:Y:S01]  /*0e00*/  IMAD.WIDE.U32 R8, R250, c[0x0][0x178], R4 ;  /* 0x00005e00fa087a25 */ /* 0x000fe200078e0004 */
[-C--:B------:R-:W-:Y:S01]  /*0e10*/  LEA.HI R10, R18, R248.reuse, RZ, 0x6 ;  /* 0x000000f8120a7211 */ /* 0x080fe200078f30ff */
[----:B------:R-:W-:Y:S01]  /*0e20*/  CS2R R134, SRZ ;  /* 0x0000000000867805 */ /* 0x000fe2000001ff00 */
[----:B------:R-:W-:Y:S01]  /*0e30*/  IADD3 R0, -R250, UR13, RZ ;  /* 0x0000000dfa007c10 */ /* 0x000fe2000fffe1ff */
[----:B------:R-:W-:Y:S01]  /*0e40*/  IMAD.MOV.U32 R22, RZ, RZ, c[0x0][0x1dc] ;  /* 0x00007700ff167624 */ /* 0x000fe200078e00ff */
[----:B------:R-:W-:Y:S01]  /*0e50*/  SHF.R.S32.HI R26, RZ, 0x6, R10 ;  /* 0x00000006ff1a7819 */ /* 0x000fe2000001140a */
[----:B------:R-:W-:Y:S01]  /*0e60*/  IMAD.IADD R9, R9, 0x1, R13 ;  /* 0x0000000109097824 */ /* 0x000fe200078e020d */
[C---:B------:R-:W-:Y:S01]  /*0e70*/  ISETP.LT.OR P1, PT, R0.reuse, 0x1, P5 ;  /* 0x000000010000780c */ /* 0x040fe20002f21670 */
[----:B------:R-:W-:Y:S01]  /*0e80*/  IMAD R15, R17, c[0x0][0x1a8], RZ ;  /* 0x00006a00110f7a24 */ /* 0x000fe200078e02ff */
[----:B------:R-:W-:Y:S01]  /*0e90*/  ISETP.LT.OR P6, PT, R0, 0x1, P4 ;  /* 0x000000010000780c */ /* 0x000fe200027c1670 */
[----:B------:R-:W-:Y:S01]  /*0ea0*/  IMAD R10, R26, 0x200, R14 ;  /* 0x000002001a0a7824 */ /* 0x000fe200078e020e */
[C---:B------:R-:W-:Y:S01]  /*0eb0*/  ISETP.LT.OR P3, PT, R0.reuse, 0x1, P2 ;  /* 0x000000010000780c */ /* 0x040fe20001761670 */
[----:B------:R-:W-:Y:S01]  /*0ec0*/  IMAD.WIDE.U32 R12, R107, c[0x0][0x180], R8 ;  /* 0x000060006b0c7a25 */ /* 0x000fe200078e0008 */
[C---:B------:R-:W-:Y:S01]  /*0ed0*/  ISETP.LT.OR P5, PT, R0.reuse, 0x21, P5 ;  /* 0x000000210000780c */ /* 0x040fe20002fa1670 */
[----:B------:R-:W-:Y:S01]  /*0ee0*/  CS2R R132, SRZ ;  /* 0x0000000000847805 */ /* 0x000fe2000001ff00 */
[----:B------:R-:W-:Y:S01]  /*0ef0*/  ISETP.LT.OR P4, PT, R0, 0x21, P4 ;  /* 0x000000210000780c */ /* 0x000fe20002781670 */
[----:B------:R-:W-:Y:S01]  /*0f00*/  IMAD.SHL.U32 R240, R10, 0x2, RZ ;  /* 0x000000020af07824 */ /* 0x000fe200078e00ff */
[----:B------:R-:W-:Y:S01]  /*0f10*/  ISETP.LT.OR P2, PT, R0, 0x21, P2 ;  /* 0x000000210000780c */ /* 0x000fe20001741670 */
[----:B------:R-:W-:Y:S01]  /*0f20*/  IMAD.WIDE.U32 R10, R31, c[0x0][0x1b8], R6 ;  /* 0x00006e001f0a7a25 */ /* 0x000fe200078e0006 */
[----:B------:R-:W-:Y:S01]  /*0f30*/  LEA.HI R17, R18, R248, RZ, 0x2 ;  /* 0x000000f812117211 */ /* 0x000fe200078f10ff */
[----:B------:R-:W-:Y:S01]  /*0f40*/  CS2R R130, SRZ ;  /* 0x0000000000827805 */ /* 0x000fe2000001ff00 */
[----:B------:R-:W-:Y:S01]  /*0f50*/  @!PT LDS RZ, [RZ] ;  /* 0x00000000fffff984 */ /* 0x000fe20000000800 */
[----:B------:R-:W-:Y:S01]  /*0f60*/  @!PT LDS RZ, [RZ] ;  /* 0x00000000fffff984 */ /* 0x000fe20000000800 */
[----:B------:R-:W-:Y:S01]  /*0f70*/  @!PT LDS RZ, [RZ] ;  /* 0x00000000fffff984 */ /* 0x000fe20000000800 */
[----:B------:R1:W-:Y:S01]  /*0f80*/  LDGSTS.E.BYPASS.LTC128B.128 [R240+0x8080], [R2.64], !P1 ;  /* 0x0808000002f07fae */ /* 0x0003e2000c901d56 */
[----:B------:R-:W-:Y:S01]  /*0f90*/  ISETP.GE.AND P1, PT, R24, c[0x0][0x1cc], PT ;  /* 0x0000730018007a0c */ /* 0x000fe20003f26270 */
[----:B------:R-:W-:Y:S01]  /*0fa0*/  IMAD.MOV.U32 R8, RZ, RZ, R10 ;  /* 0x000000ffff087224 */ /* 0x000fe200078e000a */
[----:B------:R-:W-:Y:S01]  /*0fb0*/  IADD3 R9, R11, UR4, RZ ;  /* 0x000000040b097c10 */ /* 0x000fe2000fffe0ff */
[----:B------:R1:W-:Y:S01]  /*0fc0*/  LDGSTS.E.BYPASS.LTC128B.128 [R240+0xa080], [R2.64+0x80], !P6 ;  /* 0x0a08008002f07fae */ /* 0x0003e2000f101d56 */
[C---:B------:R-:W-:Y:S01]  /*0fd0*/  ISETP.LT.OR P6, PT, R0.reuse, 0x1, P1 ;  /* 0x000000010000780c */ /* 0x040fe20000fc1670 */
[----:B------:R-:W-:Y:S01]  /*0fe0*/  IMAD.MOV.U32 R10, RZ, RZ, R12 ;  /* 0x000000ffff0a7224 */ /* 0x000fe200078e000c */
[----:B------:R-:W-:Y:S01]  /*0ff0*/  ISETP.LT.OR P1, PT, R0, 0x21, P1 ;  /* 0x000000210000780c */ /* 0x000fe20000f21670 */
[----:B------:R1:W-:Y:S01]  /*1000*/  LDGSTS.E.BYPASS.LTC128B.128 [R240+0xc080], [R2.64+0x100], !P3 ;  /* 0x0c08010002f07fae */ /* 0x0003e2000d901d56 */
[C---:B------:R-:W-:Y:S01]  /*1010*/  LEA R6, P3, R19.reuse, R2, 0x6 ;  /* 0x0000000213067211 */ /* 0x040fe200078630ff */
[C---:B------:R-:W-:Y:S01]  /*1020*/  IMAD R12, R16.reuse, c[0x0][0x1ac], R15 ;  /* 0x00006b00100c7a24 */ /* 0x040fe200078e020f */
[----:B------:R-:W-:Y:S01]  /*1030*/  ULDC.64 UR4, c[0x0][0x178] ;  /* 0x00005e0000047ab9 */ /* 0x000fe20000000a00 */
[----:B------:R-:W-:Y:S01]  /*1040*/  IMAD.WIDE.U32 R8, R16, c[0x0][0x1a8], R8 ;  /* 0x00006a0010087a25 */ /* 0x000fe200078e0008 */
[----:B------:R-:W-:Y:S01]  /*1050*/  LEA.HI.X R7, R19, R3, R22, 0x6, P3 ;  /* 0x0000000313077211 */ /* 0x000fe200018f3416 */
[----:B------:R-:W-:Y:S01]  /*1060*/  UIMAD UR7, UR17, UR4, URZ ;  /* 0x00000004110772a4 */ /* 0x000fe2000f8e023f */
[----:B------:R-:W-:Y:S01]  /*1070*/  ISETP.GE.AND P3, PT, R4, c[0x0][0x19c], PT ;  /* 0x0000670004007a0c */ /* 0x000fe20003f66270 */
[----:B------:R-:W-:Y:S01]  /*1080*/  IMAD R14, R30, c[0x0][0x180], RZ ;  /* 0x000060001e0e7a24 */ /* 0x000fe200078e02ff */
[----:B------:R-:W-:Y:S01]  /*1090*/  UIMAD.WIDE.U32 UR24, UR14, UR4, URZ ;  /* 0x000000040e1872a5 */ /* 0x000fe2000f8e003f */
[----:B------:R1:W-:Y:S01]  /*10a0*/  LDGSTS.E.BYPASS.LTC128B.128 [R240+0xe080], [R2.64+0x180], !P6 ;  /* 0x0e08018002f07fae */ /* 0x0003e2000f101d56 */
[----:B------:R-:W-:Y:S01]  /*10b0*/  UIMAD UR7, UR14, UR5, UR7 ;  /* 0x000000050e0772a4 */ /* 0x000fe2000f8e0207 */
[----:B------:R-:W-:Y:S01]  /*10c0*/  IMAD R14, R107, c[0x0][0x184], R14 ;  /* 0x000061006b0e7a24 */ /* 0x000fe200078e020e */
[-C--:B------:R-:W-:Y:S01]  /*10d0*/  LEA.HI R15, R18, R248.reuse, RZ, 0x4 ;  /* 0x000000f8120f7211 */ /* 0x080fe200078f20ff */
[----:B------:R2:W-:Y:S01]  /*10e0*/  LDGSTS.E.BYPASS.LTC128B.128 [R240+0x9080], [R6.64], !P5 ;  /* 0x0908000006f07fae */ /* 0x0005e2000e901d56 */
[----:B------:R-:W-:Y:S01]  /*10f0*/  ISETP.GE.AND P5, PT, R21, c[0x0][0x19c], PT ;  /* 0x0000670015007a0c */ /* 0x000fe20003fa6270 */
[----:B------:R-:W-:Y:S01]  /*1100*/  ULDC.64 UR4, c[0x0][0x188] ;  /* 0x0000620000047ab9 */ /* 0x000fe20000000a00 */
[----:B------:R-:W-:Y:S01]  /*1110*/  IMAD.IADD R11, R13, 0x1, R14 ;  /* 0x000000010d0b7824 */ /* 0x000fe200078e020e */
[----:B------:R2:W-:Y:S01]  /*1120*/  LDGSTS.E.BYPASS.LTC128B.128 [R240+0xb080], [R6.64+0x80], !P4 ;  /* 0x0b08008006f07fae */ /* 0x0005e2000e101d56 */
[C---:B------:R-:W-:Y:S01]  /*1130*/  ISETP.LT.OR P4, PT, R0.reuse, 0x1, P3 ;  /* 0x000000010000780c */ /* 0x040fe20001f81670 */
[----:B------:R-:W-:Y:S01]  /*1140*/  UIMAD UR4, UR10, UR4, URZ ;  /* 0x000000040a0472a4 */ /* 0x000fe2000f8e023f */
[----:B------:R-:W-:Y:S01]  /*1150*/  ISETP.LT.OR P3, PT, R0, 0x21, P3 ;  /* 0x000000210000780c */ /* 0x000fe20001f61670 */
[----:B------:R2:W-:Y:S01]  /*1160*/  LDGSTS.E.BYPASS.LTC128B.128 [R240+0xd080], [R6.64+0x100], !P2 ;  /* 0x0d08010006f07fae */ /* 0x0005e2000d101d56 */
[----:B------:R-:W-:Y:S01]  /*1170*/  ISETP.GE.AND P2, PT, R20, c[0x0][0x19c], PT ;  /* 0x0000670014007a0c */ /* 0x000fe20003f46270 */
[----:B------:R-:W-:Y:S01]  /*1180*/  UIADD3 UR7, UR25, UR7, URZ ;  /* 0x0000000719077290 */ /* 0x000fe2000fffe03f */
[----:B------:R-:W-:Y:S01]  /*1190*/  IMAD.WIDE.U32 R34, R31, c[0x0][0x188], R10 ;  /* 0x000062001f227a25 */ /* 0x000fe200078e000a */
[----:B------:R2:W-:Y:S01]  /*11a0*/  LDGSTS.E.BYPASS.LTC128B.128 [R240+0xf080], [R6.64+0x180], !P1 ;  /* 0x0f08018006f07fae */ /* 0x0005e2000c901d56 */
[C---:B------:R-:W-:Y:S01]  /*11b0*/  ISETP.LT.OR P1, PT, R0.reuse, 0x1, P2 ;  /* 0x000000010000780c */ /* 0x040fe20001721670 */
[----:B------:R-:W-:Y:S01]  /*11c0*/  UIMAD UR4, UR12, UR5, UR4 ;  /* 0x000000050c0472a4 */ /* 0x000fe2000f8e0204 */
[----:B------:R-:W-:Y:S01]  /*11d0*/  ISETP.LT.OR P2, PT, R0, 0x21, P2 ;  /* 0x000000210000780c */ /* 0x000fe20001741670 */
[----:B------:R-:W-:Y:S01]  /*11e0*/  IMAD.U32 R10, RZ, RZ, UR7 ;  /* 0x00000007ff0a7e24 */ /* 0x000fe2000f8e00ff */
[----:B------:R-:W-:Y:S01]  /*11f0*/  LEA.HI R16, R18, R248, RZ, 0x5 ;  /* 0x000000f812107211 */ /* 0x000fe200078f28ff */
[----:B------:R-:W-:Y:S01]  /*1200*/  IMAD.U32 R11, RZ, RZ, UR6 ;  /* 0x00000006ff0b7e24 */ /* 0x000fe2000f8e00ff */
[----:B------:R-:W-:Y:S01]  /*1210*/  SHF.R.S32.HI R13, RZ, 0x1f, R17 ;  /* 0x0000001fff0d7819 */ /* 0x000fe20000011411 */
[----:B------:R3:W-:Y:S01]  /*1220*/  STL.64 [R1+0x18], R34 ;  /* 0x0000182201007387 */ /* 0x0007e20000100a00 */
[----:B------:R-:W-:Y:S01]  /*1230*/  IADD3 R23, R35, UR4, RZ ;  /* 0x0000000423177c10 */ /* 0x000fe2000fffe0ff */
[----:B------:R-:W-:Y:S01]  /*1240*/  ULDC.64 UR6, c[0x0][0x208] ;  /* 0x0000820000067ab9 */ /* 0x000fe20000000a00 */
[----:B-1----:R-:W-:Y:S01]  /*1250*/  IMAD.IADD R3, R9, 0x1, R12 ;  /* 0x0000000109037824 */ /* 0x002fe200078e020c */
[C---:B------:R-:W-:Y:S01]  /*1260*/  LEA R2, P6, R8.reuse, c[0x0][0x190], 0x1 ;  /* 0x0000640008027a11 */ /* 0x040fe200078c08ff */
[----:B------:R-:W-:Y:S01]  /*1270*/  IMAD.U32 R9, RZ, RZ, UR25 ;  /* 0x00000019ff097e24 */ /* 0x000fe2000f8e00ff */
[----:B------:R-:W-:Y:S01]  /*1280*/  SHF.R.S32.HI R12, RZ, 0x1f, R16 ;  /* 0x0000001fff0c7819 */ /* 0x000fe20000011410 */
[----:B------:R1:W-:Y:S01]  /*1290*/  STL [R1+0x28], R23 ;  /* 0x0000281701007387 */ /* 0x0003e20000100800 */
[----:B------:R-:W-:Y:S01]  /*12a0*/  LEA.HI.X R3, R8, c[0x0][0x194], R3, 0x1, P6 ;  /* 0x0000650008037a11 */ /* 0x000fe200030f0c03 */
[----:B------:R-:W-:Y:S01]  /*12b0*/  IMAD.MOV.U32 R8, RZ, RZ, c[0x0][0x1ac] ;  /* 0x00006b00ff087624 */ /* 0x000fe200078e00ff */
[C---:B------:R-:W-:Y:S01]  /*12c0*/  ISETP.LT.OR P6, PT, R0.reuse, 0x1, P5 ;  /* 0x000000010000780c */ /* 0x040fe20002fc1670 */
[----:B------:R-:W-:Y:S01]  /*12d0*/  UIMAD UR17, UR17, UR6, URZ ;  /* 0x00000006111172a4 */ /* 0x000fe2000f8e023f */
[----:B------:R-:W-:Y:S01]  /*12e0*/  ISETP.LT.OR P5, PT, R0, 0x21, P5 ;  /* 0x000000210000780c */ /* 0x000fe20002fa1670 */
[----:B------:R4:W-:Y:S01]  /*12f0*/  LDGSTS.E.BYPASS.LTC128B.128 [R240+0x80], [R2.64], !P4 ;  /* 0x0008000002f07fae */ /* 0x0009e2000e101d56 */
[----:B------:R-:W-:Y:S01]  /*1300*/  ULDC.64 UR4, c[0x0][0x218] ;  /* 0x0000860000047ab9 */ /* 0x000fe20000000a00 */
[----:B------:R-:W-:Y:S01]  /*1310*/  IMAD.MOV.U32 R246, RZ, RZ, 0x20 ;  /* 0x00000020fff67424 */ /* 0x000fe200078e00ff */
[----:B------:R-:W-:Y:S01]  /*1320*/  UIMAD UR17, UR14, UR7, UR17 ;  /* 0x000000070e1172a4 */ /* 0x000fe2000f8e0211 */
[----:B------:R4:W-:Y:S01]  /*1330*/  LDGSTS.E.BYPASS.LTC128B.128 [R240+0x2080], [R2.64+0x80], !P1 ;  /* 0x0208008002f07fae */ /* 0x0009e2000c901d56 */
[----:B------:R-:W-:Y:S01]  /*1340*/  ISETP.GE.AND P1, PT, R24, c[0x0][0x19c], PT ;  /* 0x0000670018007a0c */ /* 0x000fe20003f26270 */
[----:B--2---:R-:W-:Y:S01]  /*1350*/  IMAD.MOV.U32 R7, RZ, RZ, c[0x0][0x1a8] ;  /* 0x00006a00ff077624 */ /* 0x004fe200078e00ff */
[----:B------:R-:W-:Y:S01]  /*1360*/  UIMAD UR4, UR10, UR4, URZ ;  /* 0x000000040a0472a4 */ /* 0x000fe2000f8e023f */
[----:B------:R-:W-:Y:S01]  /*1370*/  IMAD.MOV.U32 R166, RZ, RZ, 0x1 ;  /* 0x00000001ffa67424 */ /* 0x000fe200078e00ff */
[----:B------:R-:W-:Y:S01]  /*1380*/  CS2R R128, SRZ ;  /* 0x0000000000807805 */ /* 0x000fe2000001ff00 */
[----:B------:R4:W-:Y:S01]  /*1390*/  LDGSTS.E.BYPASS.LTC128B.128 [R240+0x4080], [R2.64+0x100], !P6 ;  /* 0x0408010002f07fae */ /* 0x0009e2000f101d56 */
[C---:B------:R-:W-:Y:S01]  /*13a0*/  LEA R6, P4, R7.reuse, R2, 0x6 ;  /* 0x0000000207067211 */ /* 0x040fe200078830ff */
[----:B------:R-:W-:Y:S01]  /*13b0*/  UIMAD UR4, UR12, UR5, UR4 ;  /* 0x000000050c0472a4 */ /* 0x000fe2000f8e0204 */
[C---:B------:R-:W-:Y:S01]  /*13c0*/  ISETP.LT.OR P6, PT, R0.reuse, 0x1, P1 ;  /* 0x000000010000780c */ /* 0x040fe20000fc1670 */
[----:B------:R-:W-:Y:S01]  /*13d0*/  CS2R R126, SRZ ;  /* 0x00000000007e7805 */ /* 0x000fe2000001ff00 */
[----:B------:R-:W-:Y:S01]  /*13e0*/  LEA.HI.X R7, R7, R3, R8, 0x6, P4 ;  /* 0x0000000307077211 */ /* 0x000fe200020f3408 */
[----:B------:R-:W-:Y:S01]  /*13f0*/  IMAD.U32 R8, RZ, RZ, UR24 ;  /* 0x00000018ff087e24 */ /* 0x000fe2000f8e00ff */
[----:B------:R-:W-:Y:S01]  /*1400*/  ISETP.LT.OR P1, PT, R0, 0x21, P1 ;  /* 0x000000210000780c */ /* 0x000fe20000f21670 */
[----:B------:R-:W-:Y:S01]  /*1410*/  IMAD R0, R30, c[0x0][0x238], RZ ;  /* 0x00008e001e007a24 */ /* 0x000fe200078e02ff */
[----:B------:R-:W-:Y:S01]  /*1420*/  UIMAD.WIDE.U32 UR24, UR14, UR6, URZ ;  /* 0x000000060e1872a5 */ /* 0x000fe2000f8e003f */
[----:B------:R-:W-:Y:S01]  /*1430*/  CS2R R124, SRZ ;  /* 0x00000000007c7805 */ /* 0x000fe2000001ff00 */
[C---:B------:R-:W-:Y:S01]  /*1440*/  LEA R9, P4, R8.reuse, R34, 0x6 ;  /* 0x0000002208097211 */ /* 0x040fe200078830ff */
[----:B------:R-:W-:Y:S01]  /*1450*/  IMAD R0, R107, c[0x0][0x23c], R0 ;  /* 0x00008f006b007a24 */ /* 0x000fe200078e0200 */
[----:B------:R-:W-:Y:S01]  /*1460*/  UIADD3 UR17, UR25, UR17, URZ ;  /* 0x0000001119117290 */ /* 0x000fe2000fffe03f */
[----:B------:R-:W-:Y:S01]  /*1470*/  CS2R R122, SRZ ;  /* 0x00000000007a7805 */ /* 0x000fe2000001ff00 */
[----:B------:R-:W-:Y:S01]  /*1480*/  LEA.HI.X R8, R8, R23, R10, 0x6, P4 ;  /* 0x0000001708087211 */ /* 0x000fe200020f340a */
[----:B------:R4:W-:Y:S01]  /*1490*/  LDGSTS.E.BYPASS.LTC128B.128 [R240+0x6080], [R2.64+0x180], !P6 ;  /* 0x0608018002f07fae */ /* 0x0009e2000f101d56 */
[----:B------:R-:W-:Y:S01]  /*14a0*/  IADD3 R10, -R11, c[0x0][0x168], -R250 ;  /* 0x00005a000b0a7a10 */ /* 0x000fe20007ffe9fa */
[----:B------:R-:W-:Y:S01]  /*14b0*/  IMAD.MOV.U32 R11, RZ, RZ, c[0x0][0x17c] ;  /* 0x00005f00ff0b7624 */ /* 0x000fe200078e00ff */
[----:B------:R-:W-:Y:S01]  /*14c0*/  ISETP.GE.AND P6, PT, R4, c[0x0][0x16c], PT ;  /* 0x00005b0004007a0c */ /* 0x000fe20003fc6270 */
[----:B------:R2:W-:Y:S01]  /*14d0*/  LDGSTS.E.BYPASS.LTC128B.128 [R240+0x1080], [R6.64], !P3 ;  /* 0x0108000006f07fae */ /* 0x0005e2000d901d56 */
[----:B------:R-:W-:Y:S01]  /*14e0*/  CS2R R120, SRZ ;  /* 0x0000000000787805 */ /* 0x000fe2000001ff00 */
[----:B------:R-:W-:Y:S01]  /*14f0*/  CS2R R118, SRZ ;  /* 0x0000000000767805 */ /* 0x000fe2000001ff00 */
[----:B------:R-:W-:Y:S01]  /*1500*/  ISETP.LT.OR P4, PT, R10, 0x1, P6 ;  /* 0x000000010a00780c */ /* 0x000fe20003781670 */
[----:B------:R2:W-:Y:S01]  /*1510*/  LDGSTS.E.BYPASS.LTC128B.128 [R240+0x3080], [R6.64+0x80], !P2 ;  /* 0x0308008006f07fae */ /* 0x0005e2000d101d56 */
[----:B------:R-:W-:Y:S01]  /*1520*/  ISETP.GE.AND P2, PT, R20, c[0x0][0x16c], PT ;  /* 0x00005b0014007a0c */ /* 0x000fe20003f46270 */
[----:B------:R-:W-:Y:S01]  /*1530*/  CS2R R116, SRZ ;  /* 0x0000000000747805 */ /* 0x000fe2000001ff00 */
[C---:B------:R-:W-:Y:S01]  /*1540*/  ISETP.LT.OR P6, PT, R10.reuse, 0x21, P6 ;  /* 0x000000210a00780c */ /* 0x040fe200037c1670 */
[----:B------:R2:W-:Y:S01]  /*1550*/  LDGSTS.E.BYPASS.LTC128B.128 [R240+0x5080], [R6.64+0x100], !P5 ;  /* 0x0508010006f07fae */ /* 0x0005e2000e901d56 */
[----:B------:R-:W-:Y:S01]  /*1560*/  ISETP.GE.AND P5, PT, R21, c[0x0][0x16c], PT ;  /* 0x00005b0015007a0c */ /* 0x000fe20003fa6270 */
[----:B------:R-:W-:Y:S01]  /*1570*/  CS2R R114, SRZ ;  /* 0x0000000000727805 */ /* 0x000fe2000001ff00 */
[----:B------:R-:W-:Y:S01]  /*1580*/  CS2R R112, SRZ ;  /* 0x0000000000707805 */ /* 0x000fe2000001ff00 */
[----:B------:R2:W-:Y:S01]  /*1590*/  LDGSTS.E.BYPASS.LTC128B.128 [R240+0x7080], [R6.64+0x180], !P1 ;  /* 0x0708018006f07fae */ /* 0x0005e2000c901d56 */
[C---:B------:R-:W-:Y:S01]  /*15a0*/  ISETP.LT.OR P1, PT, R10.reuse, 0x1, P5 ;  /* 0x000000010a00780c */ /* 0x040fe20002f21670 */
        /* <DEDUP_REMOVED lines=8> */
[----:B------:R-:W-:Y:S01]  /*1630*/  CS2R R96, SRZ ;  /* 0x0000000000607805 */ /* 0x000fe2000001ff00 */
[C---:B----4-:R-:W-:Y:S01]  /*1640*/  LEA R2, P3, R9.reuse, c[0x0][0x160], 0x1 ;  /* 0x0000580009027a11 */ /* 0x050fe200078608ff */
[----:B------:R-:W-:Y:S01]  /*1650*/  CS2R R94, SRZ ;  /* 0x00000000005e7805 */ /* 0x000fe2000001ff00 */
[----:B------:R-:W-:Y:S01]  /*1660*/  CS2R R92, SRZ ;  /* 0x00000000005c7805 */ /* 0x000fe2000001ff00 */
[----:B------:R-:W-:Y:S01]  /*1670*/  CS2R R90, SRZ ;  /* 0x00000000005a7805 */ /* 0x000fe2000001ff00 */
[----:B------:R-:W-:Y:S01]  /*1680*/  LEA.HI.X R3, R9, c[0x0][0x164], R8, 0x1, P3 ;  /* 0x0000590009037a11 */ /* 0x000fe200018f0c08 */
[----:B------:R-:W-:Y:S01]  /*1690*/  IMAD.MOV.U32 R9, RZ, RZ, c[0x0][0x178] ;  /* 0x00005e00ff097624 */ /* 0x000fe200078e00ff */
[C---:B------:R-:W-:Y:S01]  /*16a0*/  ISETP.LT.OR P3, PT, R10.reuse, 0x1, P2 ;  /* 0x000000010a00780c */ /* 0x040fe20001761670 */
[----:B------:R-:W-:Y:S01]  /*16b0*/  CS2R R88, SRZ ;  /* 0x0000000000587805 */ /* 0x000fe2000001ff00 */
[----:B------:R-:W-:Y:S01]  /*16c0*/  ISETP.LT.OR P2, PT, R10, 0x21, P2 ;  /* 0x000000210a00780c */ /* 0x000fe20001741670 */
[----:B------:R4:W-:Y:S01]  /*16d0*/  LDGSTS.E.BYPASS.LTC128B.128 [R240+0x10080], [R2.64], !P4 ;  /* 0x1008000002f07fae */ /* 0x0009e2000e101d56 */
[----:B------:R-:W-:Y:S01]  /*16e0*/  ISETP.GE.AND P4, PT, R24, c[0x0][0x16c], PT ;  /* 0x00005b0018007a0c */ /* 0x000fe20003f86270 */
        /* <DEDUP_REMOVED lines=8> */
[----:B------:R4:W-:Y:S01]  /*1770*/  LDGSTS.E.BYPASS.LTC128B.128 [R240+0x12080], [R2.64+0x80], !P3 ;  /* 0x1208008002f07fae */ /* 0x0009e2000d901d56 */
[----:B------:R-:W-:Y:S01]  /*1780*/  ISETP.LT.OR P3, PT, R10, 0x1, P4 ;  /* 0x000000010a00780c */ /* 0x000fe20002761670 */
[----:B------:R-:W-:Y:S01]  /*1790*/  IMAD.IADD R7, R7, 0x1, R0 ;  /* 0x0000000107077824 */ /* 0x000fe200078e0200 */
[----:B------:R-:W-:Y:S01]  /*17a0*/  SHF.R.S32.HI R0, RZ, 0x5, R16 ;  /* 0x00000005ff007819 */ /* 0x000fe20000011410 */
[----:B------:R4:W-:Y:S01]  /*17b0*/  LDGSTS.E.BYPASS.LTC128B.128 [R240+0x14080], [R2.64+0x100], !P1 ;  /* 0x1408010002f07fae */ /* 0x0009e2000c901d56 */
[----:B------:R-:W-:Y:S01]  /*17c0*/  LEA R8, P1, R9, R2, 0x6 ;  /* 0x0000000209087211 */ /* 0x000fe200078230ff */
[----:B------:R-:W-:Y:S01]  /*17d0*/  IMAD.WIDE.U32 R164, R31, c[0x0][0x240], R6 ;  /* 0x000090001fa47a25 */ /* 0x000fe200078e0006 */
[----:B------:R-:W-:Y:S01]  /*17e0*/  LEA.HI R14, R12, R0, RZ, 0x2 ;  /* 0x000000000c0e7211 */ /* 0x000fe200078f10ff */
[----:B------:R-:W-:Y:S01]  /*17f0*/  CS2R R72, SRZ ;  /* 0x0000000000487805 */ /* 0x000fe2000001ff00 */
[----:B------:R-:W-:Y:S01]  /*1800*/  LEA.HI.X R9, R9, R3, R11, 0x6, P1 ;  /* 0x0000000309097211 */ /* 0x000fe200008f340b */
[----:B------:R-:W-:Y:S01]  /*1810*/  IMAD.U32 R6, RZ, RZ, UR7 ;  /* 0x00000007ff067e24 */ /* 0x000fe2000f8e00ff */
[----:B------:R-:W-:Y:S01]  /*1820*/  LOP3.LUT R14, R14, 0xfffffffc, RZ, 0xc0, !PT ;  /* 0xfffffffc0e0e7812 */ /* 0x000fe200078ec0ff */
[----:B------:R-:W-:Y:S01]  /*1830*/  STL.64 [R1+0x30], R164 ;  /* 0x000030a401007387 */ /* 0x000fe20000100a00 */
[----:B------:R-:W-:Y:S01]  /*1840*/  ISETP.GE.AND P1, PT, R4, c[0x0][0x16c], PT ;  /* 0x00005b0004007a0c */ /* 0x000fe20003f26270 */
[----:B------:R-:W-:Y:S01]  /*1850*/  CS2R R70, SRZ ;  /* 0x0000000000467805 */ /* 0x000fe2000001ff00 */
[----:B------:R-:W-:Y:S01]  /*1860*/  ISETP.LT.OR P4, PT, R10, 0x21, P4 ;  /* 0x000000210a00780c */ /* 0x000fe20002781670 */
[----:B------:R4:W-:Y:S01]  /*1870*/  LDGSTS.E.BYPASS.LTC128B.128 [R240+0x16080], [R2.64+0x180], !P3 ;  /* 0x1608018002f07fae */ /* 0x0009e2000d901d56 */
[----:B------:R-:W-:Y:S01]  /*1880*/  IMAD.IADD R19, R0, 0x1, -R14 ;  /* 0x0000000100137824 */ /* 0x000fe200078e0a0e */
[----:B------:R-:W-:Y:S01]  /*1890*/  ISETP.GE.AND P3, PT, R4, c[0x0][0x1fc], PT ;  /* 0x00007f0004007a0c */ /* 0x000fe20003f66270 */
[----:B------:R-:W-:Y:S01]  /*18a0*/  CS2R R68, SRZ ;  /* 0x0000000000447805 */ /* 0x000fe2000001ff00 */
[----:B------:R-:W-:Y:S01]  /*18b0*/  SEL R33, RZ, 0x1, P1 ;  /* 0x00000001ff217807 */ /* 0x000fe20000800000 */
[----:B------:R2:W-:Y:S01]  /*18c0*/  LDGSTS.E.BYPASS.LTC128B.128 [R240+0x11080], [R8.64], !P6 ;  /* 0x1108000008f07fae */ /* 0x0005e2000f101d56 */
[----:B---3--:R-:W-:Y:S01]  /*18d0*/  SEL R34, RZ, 0x1, P3 ;  /* 0x00000001ff227807 */ /* 0x008fe20001800000 */
[----:B------:R-:W-:Y:S01]  /*18e0*/  CS2R R66, SRZ ;  /* 0x0000000000427805 */ /* 0x000fe2000001ff00 */
[----:B------:R-:W-:Y:S01]  /*18f0*/  ISETP.GE.AND P3, PT, R24, c[0x0][0x16c], PT ;  /* 0x00005b0018007a0c */ /* 0x000fe20003f66270 */
[----:B------:R2:W-:Y:S01]  /*1900*/  LDGSTS.E.BYPASS.LTC128B.128 [R240+0x13080], [R8.64+0x80], !P2 ;  /* 0x1308008008f07fae */ /* 0x0005e2000d101d56 */
[----:B------:R-:W-:Y:S01]  /*1910*/  ISETP.GE.AND P6, PT, R4, c[0x0][0x1fc], PT ;  /* 0x00007f0004007a0c */ /* 0x000fe20003fc6270 */
[----:B------:R-:W-:Y:S01]  /*1920*/  CS2R R64, SRZ ;  /* 0x0000000000407805 */ /* 0x000fe2000001ff00 */
[----:B------:R-:W-:Y:S01]  /*1930*/  SEL R243, RZ, 0x8, P3 ;  /* 0x00000008fff37807 */ /* 0x000fe20001800000 */
[----:B------:R2:W-:Y:S01]  /*1940*/  LDGSTS.E.BYPASS.LTC128B.128 [R240+0x15080], [R8.64+0x100], !P5 ;  /* 0x1508010008f07fae */ /* 0x0005e2000e901d56 */
[----:B------:R-:W-:Y:S01]  /*1950*/  ISETP.GE.AND P3, PT, R21, c[0x0][0x1fc], PT ;  /* 0x00007f0015007a0c */ /* 0x000fe20003f66270 */
[----:B------:R-:W-:Y:S01]  /*1960*/  CS2R R62, SRZ ;  /* 0x00000000003e7805 */ /* 0x000fe2000001ff00 */
[C---:B------:R-:W-:Y:S01]  /*1970*/  ISETP.GE.AND P5, PT, R20.reuse, c[0x0][0x1fc], PT ;  /* 0x00007f0014007a0c */ /* 0x040fe20003fa6270 */
[----:B------:R2:W-:Y:S01]  /*1980*/  LDGSTS.E.BYPASS.LTC128B.128 [R240+0x17080], [R8.64+0x180], !P4 ;  /* 0x1708018008f07fae */ /* 0x0005e2000e101d56 */
[----:B------:R-:W-:Y:S01]  /*1990*/  ISETP.GE.AND P4, PT, R20, c[0x0][0x16c], PT ;  /* 0x00005b0014007a0c */ /* 0x000fe20003f86270 */
        /* <DEDUP_REMOVED lines=8> */
[----:B----4-:R-:W-:Y:S01]  /*1a20*/  SHF.R.S32.HI R3, RZ, 0x4, R15 ;  /* 0x00000004ff037819 */ /* 0x010fe2000001140f */
        /* <DEDUP_REMOVED lines=8> */
[----:B------:R-:W-:Y:S01]  /*1ab0*/  USHF.L.U64.HI UR7, UR6, 0x5, UR7 ;  /* 0x0000000506077899 */ /* 0x000fe20008010207 */
[----:B------:R-:W-:Y:S01]  /*1ac0*/  LEA.HI R11, R0, R0, RZ, 0x1 ;  /* 0x00000000000b7211 */ /* 0x000fe200078f08ff */
[----:B------:R-:W-:-:S02]  /*1ad0*/  UISETP.GT.AND UP1, UPT, UR11, -0x1, UPT ;  /* 0xffffffff0b00788c */ /* 0x000fc4000bf24270 */
[----:B------:R-:W-:Y:S01]  /*1ae0*/  IMAD.IADD R236, R3, 0x1, -R12 ;  /* 0x0000000103ec7824 */ /* 0x000fe200078e0a0c */
[----:B------:R-:W-:Y:S01]  /*1af0*/  LOP3.LUT R11, R11, 0xfffffffe, RZ, 0xc0, !PT ;  /* 0xfffffffe0b0b7812 */ /* 0x000fe200078ec0ff */
[----:B------:R-:W-:Y:S01]  /*1b00*/  IMAD R3, R251, c[0x0][0x208], RZ ;  /* 0x00008200fb037a24 */ /* 0x000fe200078e02ff */
[----:B------:R-:W-:-:S03]  /*1b10*/  LOP3.LUT R12, R13, 0xfffffff8, RZ, 0xc0, !PT ;  /* 0xfffffff80d0c7812 */ /* 0x000fc600078ec0ff */
[----:B-1----:R-:W-:Y:S02]  /*1b20*/  IMAD.IADD R23, R0, 0x1, -R11 ;  /* 0x0000000100177824 */ /* 0x002fe400078e0a0b */
[----:B------:R-:W-:Y:S01]  /*1b30*/  IMAD.IADD R22, R2, 0x1, -R12 ;  /* 0x0000000102167824 */ /* 0x000fe200078e0a0c */
[C---:B------:R-:W-:Y:S01]  /*1b40*/  @!P0 LEA R12, P2, R25.reuse, c[0x0][0x258], 0x2 ;  /* 0x00009600190c8a11 */ /* 0x040fe200078410ff */
[C---:B------:R-:W-:Y:S02]  /*1b50*/  IMAD R0, R250.reuse, c[0x0][0x20c], R3 ;  /* 0x00008300fa007a24 */ /* 0x040fe400078e0203 */
[----:B------:R-:W-:Y:S01]  /*1b60*/  IMAD.WIDE.U32 R2, R250, c[0x0][0x208], R4 ;  /* 0x00008200fa027a25 */ /* 0x000fe200078e0004 */
[----:B------:R-:W-:Y:S02]  /*1b70*/  @!P0 LEA.HI.X R13, R25, c[0x0][0x25c], R28, 0x2, P2 ;  /* 0x00009700190d8a11 */ /* 0x000fe400010f141c */
[----:B------:R-:W-:Y:S01]  /*1b80*/  SEL R28, RZ, 0xffffffff, P4 ;  /* 0xffffffffff1c7807 */ /* 0x000fe20002000000 */
[----:B------:R-:W-:Y:S01]  /*1b90*/  IMAD.IADD R3, R3, 0x1, R0 ;  /* 0x0000000103037824 */ /* 0x000fe200078e0200 */
[----:B------:R-:W-:Y:S01]  /*1ba0*/  ISETP.GE.AND P4, PT, R21, c[0x0][0x16c], PT ;  /* 0x00005b0015007a0c */ /* 0x000fe20003f86270 */
[----:B------:R-:W-:Y:S01]  /*1bb0*/  IMAD R0, R30, c[0x0][0x210], RZ ;  /* 0x000084001e007a24 */ /* 0x000fe200078e02ff */
[----:B------:R-:W-:Y:S01]  /*1bc0*/  SEL R30, RZ, 0x4, P3 ;  /* 0x00000004ff1e7807 */ /* 0x000fe20001800000 */
[----:B------:R-:W-:Y:S01]  /*1bd0*/  IMAD.WIDE.U32 R2, R107, c[0x0][0x210], R2 ;  /* 0x000084006b027a25 */ /* 0x000fe200078e0002 */
[----:B------:R-:W-:-:S02]  /*1be0*/  ISETP.LT.OR P3, PT, R10, 0x1, P6 ;  /* 0x000000010a00780c */ /* 0x000fc40003761670 */
[----:B------:R-:W-:Y:S01]  /*1bf0*/  ISETP.GE.AND P2, PT, R20, c[0x0][0x1fc], PT ;  /* 0x00007f0014007a0c */ /* 0x000fe20003f46270 */
[----:B------:R-:W-:Y:S01]  /*1c00*/  IMAD R0, R107, c[0x0][0x214], R0 ;  /* 0x000085006b007a24 */ /* 0x000fe200078e0200 */
[C---:B------:R-:W-:Y:S01]  /*1c10*/  ISETP.LT.OR P6, PT, R10.reuse, 0x21, P6 ;  /* 0x000000210a00780c */ /* 0x040fe200037c1670 */
[----:B------:R-:W-:Y:S01]  /*1c20*/  CS2R R106, SRZ ;  /* 0x00000000006a7805 */ /* 0x000fe2000001ff00 */
[----:B------:R-:W-:Y:S01]  /*1c30*/  SEL R25, RZ, 0xffffffff, P2 ;  /* 0xffffffffff197807 */ /* 0x000fe20001000000 */
[----:B------:R-:W-:Y:S01]  /*1c40*/  IMAD.IADD R3, R3, 0x1, R0 ;  /* 0x0000000103037824 */ /* 0x000fe200078e0200 */
[C---:B------:R-:W-:Y:S01]  /*1c50*/  ISETP.LT.OR P2, PT, R10.reuse, 0x1, P5 ;  /* 0x000000010a00780c */ /* 0x040fe20002f41670 */
[----:B------:R-:W-:Y:S01]  /*1c60*/  IMAD.U32 R0, RZ, RZ, UR17 ;  /* 0x00000011ff007e24 */ /* 0x000fe2000f8e00ff */
[----:B------:R-:W-:Y:S01]  /*1c70*/  ISETP.LT.OR P5, PT, R10, 0x21, P5 ;  /* 0x000000210a00780c */ /* 0x000fe20002fa1670 */
[----:B------:R-:W-:Y:S01]  /*1c80*/  IMAD.WIDE.U32 R36, R31, c[0x0][0x218], R2 ;  /* 0x000086001f247a25 */ /* 0x000fe200078e0002 */
[----:B------:R-:W-:-:S02]  /*1c90*/  SEL R31, RZ, 0x4, P4 ;  /* 0x00000004ff1f7807 */ /* 0x000fc40002000000 */
[----:B------:R-:W-:Y:S01]  /*1ca0*/  ISETP.GE.AND P4, PT, R21, c[0x0][0x1fc], PT ;  /* 0x00007f0015007a0c */ /* 0x000fe20003f86270 */
[----:B------:R-:W-:Y:S01]  /*1cb0*/  IMAD.U32 R2, RZ, RZ, UR24 ;  /* 0x00000018ff027e24 */ /* 0x000fe2000f8e00ff */
[----:B------:R-:W-:Y:S01]  /*1cc0*/  IADD3 R35, R37, UR4, RZ ;  /* 0x0000000425237c10 */ /* 0x000fe2000fffe0ff */
[----:B------:R-:W-:Y:S01]  /*1cd0*/  IMAD.U32 R3, RZ, RZ, UR25 ;  /* 0x00000019ff037e24 */ /* 0x000fe2000f8e00ff */
[----:B------:R-:W-:Y:S01]  /*1ce0*/  ULDC.64 UR4, c[0x0][0x240] ;  /* 0x0000900000047ab9 */ /* 0x000fe20000000a00 */
[----:B------:R1:W-:Y:S01]  /*1cf0*/  STL.64 [R1+0x10], R36 ;  /* 0x0000102401007387 */ /* 0x0003e20000100a00 */
[C---:B------:R-:W-:Y:S01]  /*1d00*/  LEA R3, P1, R2.reuse, R36, 0x6 ;  /* 0x0000002402037211 */ /* 0x040fe200078230ff */
[----:B------:R-:W-:Y:S02]  /*1d10*/  UIMAD UR4, UR10, UR4, URZ ;  /* 0x000000040a0472a4 */ /* 0x000fe4000f8e023f */
[----:B------:R3:W-:Y:S01]  /*1d20*/  STL [R1+0x24], R35 ;  /* 0x0000242301007387 */ /* 0x0007e20000100800 */
[----:B------:R-:W-:Y:S01]  /*1d30*/  LEA.HI.X R0, R2, R35, R0, 0x6, P1 ;  /* 0x0000002302007211 */ /* 0x000fe200008f3400 */
[----:B------:R-:W-:Y:S01]  /*1d40*/  UIMAD UR12, UR12, UR5, UR4 ;  /* 0x000000050c0c72a4 */ /* 0x000fe2000f8e0204 */
[----:B------:R-:W-:Y:S01]  /*1d50*/  LEA R4, P1, R3, c[0x0][0x1f0], 0x1 ;  /* 0x00007c0003047a11 */ /* 0x000fe200078208ff */
[----:B------:R-:W-:Y:S01]  /*1d60*/  UMOV UR10, 0x1 ;  /* 0x00000001000a7882 */ /* 0x000fe20000000000 */
[----:B------:R-:W-:Y:S01]  /*1d70*/  LOP3.LUT R2, R15, 0xfffffff0, RZ, 0xc0, !PT ;  /* 0xfffffff00f027812 */ /* 0x000fe200078ec0ff */
[----:B------:R-:W-:Y:S01]  /*1d80*/  ULDC UR5, c[0x0][0x198] ;  /* 0x0000660000057ab9 */ /* 0x000fe20000000800 */
[----:B------:R-:W-:Y:S01]  /*1d90*/  LEA.HI.X R5, R3, c[0x0][0x1f4], R0, 0x1, P1 ;  /* 0x00007d0003057a11 */ /* 0x000fe200008f0c00 */
[----:B------:R-:W-:Y:S01]  /*1da0*/  @!P0 IMAD.SHL.U32 R0, R248, 0x10, RZ ;  /* 0x00000010f8008824 */ /* 0x000fe200078e00ff */
[----:B------:R-:W-:Y:S01]  /*1db0*/  ISETP.GE.AND P1, PT, R24, c[0x0][0x1fc], PT ;  /* 0x00007f0018007a0c */ /* 0x000fe20003f26270 */
[----:B------:R-:W-:Y:S01]  /*1dc0*/  IMAD.U32 R3, RZ, RZ, UR6 ;  /* 0x00000006ff037e24 */ /* 0x000fe2000f8e00ff */
[----:B------:R-:W-:-:S02]  /*1dd0*/  UIADD3 UR5, -UR15, UR5, UR10 ;  /* 0x000000050f057290 */ /* 0x000fc4000fffe10a */
[----:B------:R4:W-:Y:S01]  /*1de0*/  @!P0 LDGSTS.E.BYPASS.LTC128B.128 [R0+0x20080], [R12.64] ;  /* 0x200800000c008fae */ /* 0x0009e2000b901d56 */
[----:B------:R-:W-:Y:S01]  /*1df0*/  SEL R242, RZ, 0x8, P1 ;  /* 0x00000008fff27807 */ /* 0x000fe20000800000 */
[----:B------:R-:W-:Y:S01]  /*1e00*/  ULDC UR4, c[0x0][0x2a0] ;  /* 0x0000a80000047ab9 */ /* 0x000fe20000000800 */
[C---:B------:R-:W-:Y:S01]  /*1e10*/  ISETP.LT.OR P1, PT, R10.reuse, 0x1, P4 ;  /* 0x000000010a00780c */ /* 0x040fe20002721670 */
[----:B------:R-:W0:Y:S01]  /*1e20*/  LDGDEPBAR ;  /* 0x00000000000079af */ /* 0x000e220000000000 */
[----:B------:R-:W-:Y:S01]  /*1e30*/  ISETP.LT.OR P4, PT, R10, 0x21, P4 ;  /* 0x000000210a00780c */ /* 0x000fe20002781670 */
[----:B------:R-:W-:Y:S02]  /*1e40*/  ULOP3.LUT UR4, URZ, UR4, URZ, 0x33, !UPT ;  /* 0x000000043f047292 */ /* 0x000fe4000f8e333f */
[----:B------:R5:W-:Y:S01]  /*1e50*/  LDGSTS.E.BYPASS.LTC128B.128 [R240+0x18080], [R4.64], !P3 ;  /* 0x1808000004f07fae */ /* 0x000be2000d901d56 */
[----:B------:R-:W-:Y:S01]  /*1e60*/  USHF.L.U32 UR6, UR6, 0x5, URZ ;  /* 0x0000000506067899 */ /* 0x000fe2000800063f */
[----:B-1----:R-:W-:-:S02]  /*1e70*/  CS2R R36, SRZ ;  /* 0x0000000000247805 */ /* 0x002fc4000001ff00 */
[----:B------:R5:W-:Y:S01]  /*1e80*/  LDGSTS.E.BYPASS.LTC128B.128 [R240+0x1a080], [R4.64+0x80], !P2 ;  /* 0x1a08008004f07fae */ /* 0x000be2000d101d56 */
[----:B------:R-:W-:-:S03]  /*1e90*/  LEA R20, P2, R27, c[0x0][0x280], 0x2 ;  /* 0x0000a0001b147a11 */ /* 0x000fc600078410ff */
[----:B------:R5:W-:Y:S01]  /*1ea0*/  LDGSTS.E.BYPASS.LTC128B.128 [R240+0x1c080], [R4.64+0x100], !P1 ;  /* 0x1c08010004f07fae */ /* 0x000be2000c901d56 */
[----:B------:R-:W-:Y:S01]  /*1eb0*/  LEA.HI.X R21, R27, c[0x0][0x284], R32, 0x2, P2 ;  /* 0x0000a1001b157a11 */ /* 0x000fe200010f1420 */
[----:B----4-:R-:W-:Y:S01]  /*1ec0*/  IMAD.IADD R0, R248, 0x1, -R2 ;  /* 0x00000001f8007824 */ /* 0x010fe200078e0a02 */
[----:B------:R-:W-:-:S04]  /*1ed0*/  LEA R12, P3, R3, R4, 0x6 ;  /* 0x00000004030c7211 */ /* 0x000fc800078630ff */
[----:B------:R-:W-:Y:S02]  /*1ee0*/  SHF.R.S32.HI R2, RZ, 0x1f, R0 ;  /* 0x0000001fff027819 */ /* 0x000fe40000011400 */
[----:B------:R-:W-:Y:S01]  /*1ef0*/  LEA.HI.X R13, R3, R5, R6, 0x6, P3 ;  /* 0x00000005030d7211 */ /* 0x000fe200018f3406 */
[----:B------:R-:W-:Y:S01]  /*1f00*/  IMAD.SHL.U32 R3, R250, 0x8, RZ ;  /* 0x00000008fa037824 */ /* 0x000fe200078e00ff */
[----:B------:R-:W-:Y:S02]  /*1f10*/  LEA.HI R230, R2, R0, RZ, 0x3 ;  /* 0x0000000002e67211 */ /* 0x000fe400078f18ff */
[----:B------:R-:W-:Y:S02]  /*1f20*/  LOP3.LUT R6, R16, 0xffffffe0, RZ, 0xc0, !PT ;  /* 0xffffffe010067812 */ /* 0x000fe400078ec0ff */
[C---:B------:R-:W-:Y:S01]  /*1f30*/  LOP3.LUT R2, R230.reuse, 0xfffffff8, RZ, 0xc0, !PT ;  /* 0xfffffff8e6027812 */ /* 0x040fe200078ec0ff */
[----:B------:R-:W-:Y:S01]  /*1f40*/  IMAD.SHL.U32 R230, R230, 0x40, RZ ;  /* 0x00000040e6e67824 */ /* 0x000fe200078e00ff */
[----:B------:R-:W-:Y:S01]  /*1f50*/  ISETP.GE.AND P3, PT, R24, c[0x0][0x1fc], PT ;  /* 0x00007f0018007a0c */ /* 0x000fe20003f66270 */
[----:B------:R-:W-:Y:S01]  /*1f60*/  IMAD.IADD R6, R248, 0x1, -R6 ;  /* 0x00000001f8067824 */ /* 0x000fe200078e0a06 */
[----:B------:R-:W-:Y:S01]  /*1f70*/  LOP3.LUT R3, R3, 0x8, RZ, 0xc0, !PT ;  /* 0x0000000803037812 */ /* 0x000fe200078ec0ff */
[----:B------:R-:W-:Y:S01]  /*1f80*/  IMAD.IADD R11, R0, 0x1, -R2 ;  /* 0x00000001000b7824 */ /* 0x000fe200078e0a02 */
[----:B------:R-:W-:Y:S01]  /*1f90*/  ISETP.LT.OR P1, PT, R10, 0x1, P3 ;  /* 0x000000010a00780c */ /* 0x000fe20001f21670 */
[----:B------:R-:W-:Y:S01]  /*1fa0*/  IMAD.SHL.U32 R0, R29, 0x40, RZ ;  /* 0x000000401d007824 */ /* 0x000fe200078e00ff */
[----:B------:R-:W-:-:S02]  /*1fb0*/  SHF.R.S32.HI R7, RZ, 0x1f, R6 ;  /* 0x0000001fff077819 */ /* 0x000fc40000011406 */
[----:B------:R-:W-:Y:S02]  /*1fc0*/  ISETP.LT.OR P3, PT, R10, 0x21, P3 ;  /* 0x000000210a00780c */ /* 0x000fe40001f61670 */
[----:B------:R-:W-:Y:S02]  /*1fd0*/  LEA.HI R2, R18, R248, RZ, 0x7 ;  /* 0x000000f812027211 */ /* 0x000fe400078f38ff */
[----:B------:R-:W-:Y:S02]  /*1fe0*/  LOP3.LUT R0, R0, 0x1c0, RZ, 0xc0, !PT ;  /* 0x000001c000007812 */ /* 0x000fe400078ec0ff */
[----:B------:R-:W-:Y:S01]  /*1ff0*/  LEA.HI R10, R7, R6, RZ, 0x2 ;  /* 0x00000006070a7211 */ /* 0x000fe200078f10ff */
[----:B------:R-:W-:Y:S01]  /*2000*/  IMAD.SHL.U32 R7, R23, 0x10, RZ ;  /* 0x0000001017077824 */ /* 0x000fe200078e00ff */
[----:B------:R-:W-:Y:S01]  /*2010*/  SHF.R.S32.HI R16, RZ, 0x7, R2 ;  /* 0x00000007ff107819 */ /* 0x000fe20000011402 */
[----:B------:R5:W-:Y:S01]  /*2020*/  LDGSTS.E.BYPASS.LTC128B.128 [R240+0x1e080], [R4.64+0x180], !P1 ;  /* 0x1e08018004f07fae */ /* 0x000be2000c901d56 */
[----:B------:R-:W-:-:S02]  /*2030*/  SHF.R.U32.HI R2, RZ, 0x3, R0 ;  /* 0x00000003ff027819 */ /* 0x000fc40000011600 */
[----:B--2---:R-:W-:Y:S01]  /*2040*/  LOP3.LUT R9, R10, 0x7ffffffc, RZ, 0xc0, !PT ;  /* 0x7ffffffc0a097812 */ /* 0x004fe200078ec0ff */
[----:B------:R-:W-:Y:S01]  /*2050*/  IMAD R8, R236, 0x2, R16 ;  /* 0x00000002ec087824 */ /* 0x000fe200078e0210 */
[----:B------:R-:W-:Y:S01]  /*2060*/  LOP3.LUT R7, R0, 0x10, R7, 0xf8, !PT ;  /* 0x0000001000077812 */ /* 0x000fe200078ef807 */
[----:B------:R1:W-:Y:S01]  /*2070*/  LDGSTS.E.BYPASS.LTC128B.128 [R240+0x19080], [R12.64], !P6 ;  /* 0x190800000cf07fae */ /* 0x0003e2000f101d56 */
[----:B------:R-:W-:Y:S01]  /*2080*/  LOP3.LUT R0, R2, R3, R0, 0x1e, !PT ;  /* 0x0000000302007212 */ /* 0x000fe200078e1e00 */
[----:B------:R-:W-:Y:S01]  /*2090*/  IMAD.IADD R14, R6, 0x1, -R9 ;  /* 0x00000001060e7824 */ /* 0x000fe200078e0a09 */
[C---:B------:R-:W-:Y:S01]  /*20a0*/  LEA.HI R6, R16.reuse, R16, RZ, 0x1 ;  /* 0x0000001010067211 */ /* 0x040fe200078f08ff */
[----:B------:R-:W-:Y:S01]  /*20b0*/  IMAD.SHL.U32 R9, R16, 0x8, RZ ;  /* 0x0000000810097824 */ /* 0x000fe200078e00ff */
[----:B------:R-:W-:Y:S01]  /*20c0*/  LOP3.LUT R15, R2, R7, R3, 0x1e, !PT ;  /* 0x00000007020f7212 */ /* 0x000fe200078e1e03 */
[----:B------:R-:W-:Y:S01]  /*20d0*/  IMAD.U32 R2, R8, 0x200, R0 ;  /* 0x0000020008027824 */ /* 0x000fe200078e0000 */
[----:B------:R-:W-:Y:S01]  /*20e0*/  LOP3.LUT R8, R6, 0x1ffffffe, RZ, 0xc0, !PT ;  /* 0x1ffffffe06087812 */ /* 0x000fe200078ec0ff */
[----:B------:R-:W-:Y:S01]  /*20f0*/  IMAD.SHL.U32 R0, R236, 0x20, RZ ;  /* 0x00000020ec007824 */ /* 0x000fe200078e00ff */
[----:B------:R-:W-:Y:S01]  /*2100*/  R2P PR, R11, 0x6 ;  /* 0x000000060b007804 */ /* 0x000fe20000000000 */
[----:B------:R-:W-:Y:S01]  /*2110*/  IMAD.SHL.U32 R6, R22, 0x40, RZ ;  /* 0x0000004016067824 */ /* 0x000fe200078e00ff */
[----:B------:R-:W-:Y:S01]  /*2120*/  LOP3.LUT R230, R230, 0xfffffe00, RZ, 0xc0, !PT ;  /* 0xfffffe00e6e67812 */ /* 0x000fe200078ec0ff */
[----:B------:R-:W-:Y:S01]  /*2130*/  IMAD.SHL.U32 R7, R26, 0x8, RZ ;  /* 0x000000081a077824 */ /* 0x000fe200078e00ff */
[----:B------:R-:W-:Y:S01]  /*2140*/  LOP3.LUT R3, R0, 0x20, RZ, 0xc0, !PT ;  /* 0x0000002000037812 */ /* 0x000fe200078ec0ff */
[----:B------:R-:W-:Y:S01]  /*2150*/  IMAD.IADD R8, R16, 0x1, -R8 ;  /* 0x0000000110087824 */ /* 0x000fe200078e0a08 */
[----:B------:R-:W-:Y:S01]  /*2160*/  LOP3.LUT R0, R6, 0x1c0, RZ, 0xc0, !PT ;  /* 0x000001c006007812 */ /* 0x000fe200078ec0ff */
[----:B------:R-:W-:Y:S01]  /*2170*/  IMAD.SHL.U32 R6, R25, 0x2, RZ ;  /* 0x0000000219067824 */ /* 0x000fe200078e00ff */
[----:B------:R-:W-:Y:S01]  /*2180*/  LOP3.LUT R16, R3, 0x18, R7, 0xf8, !PT ;  /* 0x0000001803107812 */ /* 0x000fe200078ef807 */
[----:B------:R-:W-:Y:S01]  /*2190*/  IMAD.SHL.U32 R7, R28, 0x2, RZ ;  /* 0x000000021c077824 */ /* 0x000fe200078e00ff */
[----:B------:R-:W-:Y:S01]  /*21a0*/  LOP3.LUT R3, R0, 0x8, R9, 0xf8, !PT ;  /* 0x0000000800037812 */ /* 0x000fe200078ef809 */
[----:B------:R-:W-:Y:S01]  /*21b0*/  IMAD R14, R8, 0x4, R14 ;  /* 0x00000004080e7824 */ /* 0x000fe200078e020e */
[----:B------:R-:W-:Y:S01]  /*21c0*/  SHF.R.U32.HI R0, RZ, 0x3, R0 ;  /* 0x00000003ff007819 */ /* 0x000fe20000011600 */
[----:B------:R-:W-:Y:S01]  /*21d0*/  IMAD.SHL.U32 R8, R19, 0x400, RZ ;  /* 0x0000040013087824 */ /* 0x000fe200078e00ff */
[----:B------:R-:W-:Y:S01]  /*21e0*/  LOP3.LUT R7, R7, 0x2, R33, 0xe2, !PT ;  /* 0x0000000207077812 */ /* 0x000fe200078ee221 */
[----:B------:R1:W-:Y:S01]  /*21f0*/  LDGSTS.E.BYPASS.LTC128B.128 [R240+0x1b080], [R12.64+0x80], !P5 ;  /* 0x1b0800800cf07fae */ /* 0x0003e2000e901d56 */
[----:B------:R-:W-:Y:S01]  /*2200*/  LOP3.LUT R9, R3, R0, RZ, 0x3c, !PT ;  /* 0x0000000003097212 */ /* 0x000fe200078e3cff */
[----:B---3--:R-:W-:Y:S01]  /*2210*/  IMAD.SHL.U32 R35, R14, 0x2, RZ ;  /* 0x000000020e237824 */ /* 0x008fe200078e00ff */
[----:B------:R-:W-:Y:S01]  /*2220*/  SHF.R.S32.HI R3, RZ, 0x2, R10 ;  /* 0x00000002ff037819 */ /* 0x000fe2000001140a */
[----:B------:R1:W-:Y:S01]  /*2230*/  LDGSTS.E.BYPASS.LTC128B.128 [R240+0x1d080], [R12.64+0x100], !P4 ;  /* 0x1d0801000cf07fae */ /* 0x0003e2000e101d56 */
[----:B------:R-:W-:Y:S01]  /*2240*/  LOP3.LUT R0, R17, 0x3ffffffc, RZ, 0xc0, !PT ;  /* 0x3ffffffc11007812 */ /* 0x000fe200078ec0ff */
[----:B------:R-:W-:Y:S01]  /*2250*/  IMAD.MOV.U32 R17, RZ, RZ, 0x10 ;  /* 0x00000010ff117424 */ /* 0x000fe200078e00ff */
[----:B------:R-:W-:Y:S01]  /*2260*/  LOP3.LUT R6, R6, 0x2, R34, 0xe2, !PT ;  /* 0x0000000206067812 */ /* 0x000fe200078ee222 */
[----:B------:R-:W-:Y:S01]  /*2270*/  IMAD R241, R19, 0x10, R3 ;  /* 0x0000001013f17824 */ /* 0x000fe200078e0203 */
[----:B------:R-:W-:Y:S01]  /*2280*/  LOP3.LUT R243, R243, R7, R31, 0xfe, !PT ;  /* 0x00000007f3f37212 */ /* 0x000fe200078efe1f */
[----:B------:R-:W-:Y:S01]  /*2290*/  IMAD.SHL.U32 R3, R11, 0x40, RZ ;  /* 0x000000400b037824 */ /* 0x000fe200078e00ff */
[----:B------:R-:W-:Y:S01]  /*22a0*/  LOP3.LUT R242, R242, R6, R30, 0xfe, !PT ;  /* 0x00000006f2f27212 */ /* 0x000fe200078efe1e */
[----:B-----5:R-:W-:Y:S01]  /*22b0*/  IMAD.IADD R4, R248, 0x1, -R0 ;  /* 0x00000001f8047824 */ /* 0x020fe200078e0a00 */
[----:B------:R-:W-:Y:S01]  /*22c0*/  SEL R5, R17, 0xfffffff0, !P1 ;  /* 0xfffffff011057807 */ /* 0x000fe20004800000 */
[----:B------:R-:W-:Y:S01]  /*22d0*/  IMAD R0, R236, 0x200, R15 ;  /* 0x00000200ec007824 */ /* 0x000fe200078e020f */
[----:B------:R-:W-:Y:S01]  /*22e0*/  LOP3.LUT R3, R3, 0x1c0, RZ, 0xc0, !PT ;  /* 0x000001c003037812 */ /* 0x000fe200078ec0ff */
[----:B------:R-:W-:Y:S01]  /*22f0*/  IMAD R7, R4, 0x2, R8 ;  /* 0x0000000204077824 */ /* 0x000fe200078e0208 */
[----:B------:R-:W-:Y:S01]  /*2300*/  SEL R4, R246, 0xffffffe0, !P2 ;  /* 0xffffffe0f6047807 */ /* 0x000fe20005000000 */
[----:B------:R-:W-:Y:S01]  /*2310*/  IMAD.SHL.U32 R236, R236, 0x8, RZ ;  /* 0x00000008ecec7824 */ /* 0x000fe200078e00ff */
[----:B------:R-:W-:Y:S01]  /*2320*/  SHF.R.U32.HI R6, RZ, 0x3, R3 ;  /* 0x00000003ff067819 */ /* 0x000fe20000011603 */
[----:B------:R-:W-:Y:S01]  /*2330*/  IMAD.IADD R10, R9, 0x1, R7 ;  /* 0x00000001090a7824 */ /* 0x000fe200078e0207 */
[----:B------:R-:W-:Y:S01]  /*2340*/  R2P PR, R29, 0x6 ;  /* 0x000000061d007804 */ /* 0x000fe20000000000 */
[----:B------:R1:W-:Y:S01]  /*2350*/  LDGSTS.E.BYPASS.LTC128B.128 [R240+0x1f080], [R12.64+0x180], !P3 ;  /* 0x1f0801800cf07fae */ /* 0x0003e2000d901d56 */
[----:B------:R-:W-:Y:S01]  /*2360*/  LOP3.LUT R236, R3, 0x8, R236, 0xf8, !PT ;  /* 0x0000000803ec7812 */ /* 0x000fe200078ef8ec */
[----:B------:R-:W-:Y:S01]  /*2370*/  IMAD.SHL.U32 R244, R10, 0x2, RZ ;  /* 0x000000020af47824 */ /* 0x000fe200078e00ff */
[----:B------:R-:W-:Y:S01]  /*2380*/  LOP3.LUT R7, R6, R16, R3, 0x1e, !PT ;  /* 0x0000001006077212 */ /* 0x000fe200078e1e03 */
[----:B------:R-:W-:Y:S01]  /*2390*/  IMAD R9, R23, 0x400, R230 ;  /* 0x0000040017097824 */ /* 0x000fe200078e02e6 */
[----:B------:R-:W-:Y:S01]  /*23a0*/  SEL R3, R17, 0xfffffff0, !P1 ;  /* 0xfffffff011037807 */ /* 0x000fe20004800000 */
[----:B------:R-:W-:Y:S01]  /*23b0*/  STL [R1+0x8], R35 ;  /* 0x0000082301007387 */ /* 0x000fe20000100800 */
[----:B------:R-:W-:Y:S01]  /*23c0*/  SEL R228, R246, 0xffffffe0, !P2 ;  /* 0xffffffe0f6e47807 */ /* 0x000fe20005000000 */
[----:B------:R-:W-:Y:S01]  /*23d0*/  IMAD.SHL.U32 R2, R2, 0x2, RZ ;  /* 0x0000000202027824 */ /* 0x000fe200078e00ff */
[----:B------:R-:W-:Y:S01]  /*23e0*/  R2P PR, R22, 0x6 ;  /* 0x0000000616007804 */ /* 0x000fe20000000000 */
[----:B------:R-:W-:Y:S01]  /*23f0*/  IMAD.SHL.U32 R235, R0, 0x2, RZ ;  /* 0x0000000200eb7824 */ /* 0x000fe200078e00ff */
[----:B------:R-:W-:Y:S01]  /*2400*/  ISETP.GE.AND P6, PT, R248, 0x10, PT ;  /* 0x00000010f800780c */ /* 0x000fe20003fc6270 */
[----:B------:R-:W-:Y:S01]  /*2410*/  IMAD R3, R3, 0x2, R2 ;  /* 0x0000000203037824 */ /* 0x000fe200078e0202 */
[----:B------:R-:W-:Y:S01]  /*2420*/  LOP3.LUT R236, R236, R6, RZ, 0x3c, !PT ;  /* 0x00000006ecec7212 */ /* 0x000fe200078e3cff */
[----:B------:R-:W-:Y:S01]  /*2430*/  IMAD.IADD R232, R0, 0x1, R228 ;  /* 0x0000000100e87824 */ /* 0x000fe200078e02e4 */
[-C--:B------:R-:W-:Y:S01]  /*2440*/  LOP3.LUT R6, R7, R230.reuse, RZ, 0xfc, !PT ;  /* 0x000000e607067212 */ /* 0x080fe200078efcff */
[----:B------:R-:W-:Y:S01]  /*2450*/  IMAD R229, R228, 0x2, R2 ;  /* 0x00000002e4e57824 */ /* 0x000fe200078e0202 */
[----:B------:R-:W-:Y:S01]  /*2460*/  IADD3 R7, R244, 0x20280, RZ ;  /* 0x00020280f4077810 */ /* 0x000fe20007ffe0ff */
[----:B------:R-:W-:Y:S01]  /*2470*/  IMAD R228, R228, 0x2, R3 ;  /* 0x00000002e4e47824 */ /* 0x000fe200078e0203 */
[----:B------:R-:W-:Y:S01]  /*2480*/  IADD3 R245, R244, 0x202c0, RZ ;  /* 0x000202c0f4f57810 */ /* 0x000fe20007ffe0ff */
[----:B------:R-:W-:Y:S01]  /*2490*/  IMAD.SHL.U32 R0, R6, 0x2, RZ ;  /* 0x0000000206007824 */ /* 0x000fe200078e00ff */
[C---:B------:R-:W-:Y:S01]  /*24a0*/  IADD3 R230, R236.reuse, R230, R8 ;  /* 0x000000e6ece67210 */ /* 0x040fe20007ffe008 */
[----:B------:R-:W-:Y:S01]  /*24b0*/  IMAD.IADD R236, R236, 0x1, R9 ;  /* 0x00000001ecec7824 */ /* 0x000fe200078e0209 */
[----:B------:R-:W-:Y:S01]  /*24c0*/  @P2 IADD3 R245, R7, -0x40, RZ ;  /* 0xffffffc007f52810 */ /* 0x000fe20007ffe0ff */
[----:B------:R-:W-:Y:S01]  /*24d0*/  @!P6 IMAD.SHL.U32 R7, R248, 0x10, RZ ;  /* 0x00000010f807e824 */ /* 0x000fe200078e00ff */
[----:B------:R-:W-:Y:S01]  /*24e0*/  IADD3 R8, R165, UR12, RZ ;  /* 0x0000000ca5087c10 */ /* 0x000fe2000fffe0ff */
[----:B------:R-:W-:Y:S01]  /*24f0*/  IMAD.SHL.U32 R230, R230, 0x2, RZ ;  /* 0x00000002e6e67824 */ /* 0x000fe200078e00ff */
[----:B------:R-:W-:Y:S01]  /*2500*/  LEA R236, R236, 0x22280, 0x1 ;  /* 0x00022280ecec7811 */ /* 0x000fe200078e08ff */
[----:B------:R-:W-:Y:S01]  /*2510*/  IMAD.SHL.U32 R232, R232, 0x2, RZ ;  /* 0x00000002e8e87824 */ /* 0x000fe200078e00ff */
[----:B------:R2:W-:Y:S01]  /*2520*/  @!P6 LDGSTS.E.BYPASS.LTC128B.128 [R7+0x20180], [R20.64] ;  /* 0x201800001407efae */ /* 0x0005e2000b901d56 */
[----:B------:R-:W-:Y:S01]  /*2530*/  SEL R246, R246, 0xffffffe0, !P1 ;  /* 0xffffffe0f6f67807 */ /* 0x000fe20004800000 */
[C---:B------:R-:W-:Y:S01]  /*2540*/  IMAD R231, R5.reuse, 0x2, R230 ;  /* 0x0000000205e77824 */ /* 0x040fe200078e02e6 */
[----:B------:R-:W-:Y:S01]  /*2550*/  ISETP.LE.AND P2, PT, R166, c[0x0][0x2a8], PT ;  /* 0x0000aa00a6007a0c */ /* 0x000fe20003f43270 */
[----:B------:R3:W-:Y:S01]  /*2560*/  STL [R1+0x2c], R8 ;  /* 0x00002c0801007387 */ /* 0x0007e20000100800 */
[----:B------:R-:W-:-:S02]  /*2570*/  IMAD R237, R5, 0x2, R236 ;  /* 0x0000000205ed7824 */ /* 0x000fc400078e02ec */
[----:B------:R-:W-:Y:S01]  /*2580*/  IMAD.IADD R247, R244, 0x1, R246 ;  /* 0x00000001f4f77824 */ /* 0x000fe200078e02f6 */
[----:B------:R-:W0:Y:S01]  /*2590*/  LDGDEPBAR ;  /* 0x00000000000079af */ /* 0x000e220000000000 */
[----:B------:R-:W-:Y:S02]  /*25a0*/  IMAD.IADD R246, R246, 0x1, R245 ;  /* 0x00000001f6f67824 */ /* 0x000fe400078e02f5 */
[C---:B------:R-:W-:Y:S02]  /*25b0*/  IMAD R234, R4.reuse, 0x2, R230 ;  /* 0x0000000204ea7824 */ /* 0x040fe400078e02e6 */
[C---:B------:R-:W-:Y:S02]  /*25c0*/  IMAD R239, R4.reuse, 0x2, R236 ;  /* 0x0000000204ef7824 */ /* 0x040fe400078e02ec */
[C---:B------:R-:W-:Y:S02]  /*25d0*/  IMAD R233, R4.reuse, 0x2, R231 ;  /* 0x0000000204e97824 */ /* 0x040fe400078e02e7 */
[----:B------:R-:W-:-:S02]  /*25e0*/  IMAD R238, R4, 0x2, R237 ;  /* 0x0000000204ee7824 */ /* 0x000fc400078e02ed */
[----:B--2---:R-:W-:Y:S01]  /*25f0*/  IMAD.U32 R7, RZ, RZ, UR5 ;  /* 0x00000005ff077e24 */ /* 0x004fe2000f8e00ff */
[----:B---3--:R-:W-:-:S04]  /*2600*/  IADD3 R8, -R35, UR13, RZ ;  /* 0x0000000d23087c10 */ /* 0x008fc8000fffe1ff */
[----:B------:R-:W-:Y:S01]  /*2610*/  IADD3 R7, R7, -c[0x0][0x168], -R35 ;  /* 0x80005a0007077a10 */ /* 0x000fe20007ffe823 */
[----:B------:R1:W-:Y:S03]  /*2620*/  STL [R1+0x20], R8 ;  /* 0x0000200801007387 */ /* 0x0003e60000100800 */
[C---:B------:R-:W-:Y:S02]  /*2630*/  IADD3 R252, R7.reuse, c[0x0][0x2a4], RZ ;  /* 0x0000a90007fc7a10 */ /* 0x040fe40007ffe0ff */
[----:B------:R-:W-:-:S05]  /*2640*/  IADD3 R7, R7, UR4, RZ ;  /* 0x0000000407077c10 */ /* 0x000fca000fffe0ff */
[----:B------:R1:W-:Y:S02]  /*2650*/  STL [R1+0xc], R7 ;  /* 0x00000c0701007387 */ /* 0x0003e40000100800 */
.L_x_707:
[----:B------:R-:W-:Y:S04]  /*2660*/  DEPBAR.LE SB0, 0x0 ;  /* 0x000080000000791a */ /* 0x000fe80000000000 */
[----:B------:R-:W-:Y:S06]  /*2670*/  BAR.SYNC.DEFER_BLOCKING 0x0 ;  /* 0x0000000000007b1d */ /* 0x000fec0000010000 */
[----:B-1----:R-:W-:Y:S01]  /*2680*/  LDSM.16.M88.4 R16, [R230+0x10080] ;  /* 0x01008000e610783b */ /* 0x002fe20000000200 */
[----:B------:R-:W-:Y:S03]  /*2690*/  UMOV UR10, UR14 ;  /* 0x0000000e000a7c82 */ /* 0x000fe60008000000 */
[----:B-1----:R-:W1:Y:S04]  /*26a0*/  LDSM.16.M88.4 R8, [R2+0x80] ;  /* 0x000080000208783b */ /* 0x002e680000000200 */
[----:B------:R-:W2:Y:S04]  /*26b0*/  LDSM.16.M88.4 R20, [R2+0x1080] ;  /* 0x001080000214783b */ /* 0x000ea80000000200 */
[----:B------:R-:W-:Y:S04]  /*26c0*/  LDSM.16.M88.4 R24, [R231+0x10080] ;  /* 0x01008000e718783b */ /* 0x000fe80000000200 */
[----:B------:R-:W3:Y:S04]  /*26d0*/  LDSM.16.M88.4 R28, [R3+0x80] ;  /* 0x00008000031c783b */ /* 0x000ee80000000200 */
[----:B------:R-:W4:Y:S04]  /*26e0*/  LDL R173, [R1+0xc] ;  /* 0x00000c0001ad7983 */ /* 0x000f280000100800 */
[----:B------:R-:W5:Y:S04]  /*26f0*/  LDSM.16.M88.4 R32, [R3+0x1080] ;  /* 0x001080000320783b */ /* 0x000f680000000200 */
[----:B------:R-:W4:Y:S04]  /*2700*/  LDL R172, [R1+0x20] ;  /* 0x0000200001ac7983 */ /* 0x000f280000100800 */
[----:B------:R-:W-:Y:S04]  /*2710*/  LDSM.16.M88.4 R164, [R229+0x80] ;  /* 0x00008000e5a4783b */ /* 0x000fe80000000200 */
[----:B------:R-:W-:Y:S04]  /*2720*/  LDSM.16.M88.4 R168, [R229+0x1080] ;  /* 0x00108000e5a8783b */ /* 0x000fe80000000200 */
[----:B------:R-:W-:Y:S01]  /*2730*/  LDS R200, [R241.X4+0x20080] ;  /* 0x02008000f1c87984 */ /* 0x000fe20000004800 */
[C---:B-1----:R-:W-:Y:S03]  /*2740*/  HMMA.16816.F32 R4, R16.reuse, R8, RZ ;  /* 0x000000081004723c */ /* 0x042fe600000018ff */
[----:B------:R-:W-:Y:S05]  /*2750*/  LDS R201, [R241.X4+0x200a0] ;  /* 0x0200a000f1c97984 */ /* 0x000fea0000004800 */
[C---:B------:R-:W-:Y:S08]  /*2760*/  HMMA.16816.F32 R8, R16.reuse, R10, RZ ;  /* 0x0000000a1008723c */ /* 0x040ff000000018ff */
[C---:B--2---:R-:W-:Y:S08]  /*2770*/  HMMA.16816.F32 R12, R16.reuse, R20, RZ ;  /* 0x00000014100c723c */ /* 0x044ff000000018ff */
[----:B------:R-:W-:Y:S01]  /*2780*/  HMMA.16816.F32 R16, R16, R22, RZ ;  /* 0x000000161010723c */ /* 0x000fe200000018ff */
[----:B------:R-:W1:Y:S07]  /*2790*/  LDSM.16.M88.4 R20, [R234+0x10080] ;  /* 0x01008000ea14783b */ /* 0x000e6e0000000200 */
[C---:B---3--:R-:W-:Y:S08]  /*27a0*/  HMMA.16816.F32 R4, R24.reuse, R28, R4 ;  /* 0x0000001c1804723c */ /* 0x048ff00000001804 */
[C---:B------:R-:W-:Y:S01]  /*27b0*/  HMMA.16816.F32 R8, R24.reuse, R30, R8 ;  /* 0x0000001e1808723c */ /* 0x040fe20000001808 */
[----:B------:R-:W-:Y:S07]  /*27c0*/  LDSM.16.M88.4 R28, [R228+0x80] ;  /* 0x00008000e41c783b */ /* 0x000fee0000000200 */
[C---:B-----5:R-:W-:Y:S08]  /*27d0*/  HMMA.16816.F32 R12, R24.reuse, R32, R12 ;  /* 0x00000020180c723c */ /* 0x060ff0000000180c */
[----:B------:R-:W-:Y:S01]  /*27e0*/  HMMA.16816.F32 R16, R24, R34, R16 ;  /* 0x000000221810723c */ /* 0x000fe20000001810 */
[----:B------:R-:W2:Y:S04]  /*27f0*/  LDSM.16.M88.4 R24, [R233+0x10080] ;  /* 0x01008000e918783b */ /* 0x000ea80000000200 */
[----:B------:R-:W3:Y:S03]  /*2800*/  LDSM.16.M88.4 R32, [R228+0x1080] ;  /* 0x00108000e420783b */ /* 0x000ee60000000200 */
[C---:B-1----:R-:W-:Y:S08]  /*2810*/  HMMA.16816.F32 R4, R20.reuse, R164, R4 ;  /* 0x000000a41404723c */ /* 0x042ff00000001804 */
[C---:B------:R-:W-:Y:S01]  /*2820*/  HMMA.16816.F32 R8, R20.reuse, R166, R8 ;  /* 0x000000a61408723c */ /* 0x040fe20000001808 */
[----:B------:R-:W-:Y:S07]  /*2830*/  LDSM.16.M88.4 R164, [R2+0x2080] ;  /* 0x0020800002a4783b */ /* 0x000fee0000000200 */
[C---:B------:R-:W-:Y:S08]  /*2840*/  HMMA.16816.F32 R12, R20.reuse, R168, R12 ;  /* 0x000000a8140c723c */ /* 0x040ff0000000180c */
[----:B------:R-:W-:Y:S01]  /*2850*/  HMMA.16816.F32 R16, R20, R170, R16 ;  /* 0x000000aa1410723c */ /* 0x000fe20000001810 */
[----:B------:R-:W1:Y:S04]  /*2860*/  LDSM.16.M88.4 R20, [R230+0x12080] ;  /* 0x01208000e614783b */ /* 0x000e680000000200 */
[----:B------:R-:W5:Y:S03]  /*2870*/  LDSM.16.M88.4 R168, [R2+0x3080] ;  /* 0x0030800002a8783b */ /* 0x000f660000000200 */
[C---:B--2---:R-:W-:Y:S08]  /*2880*/  HMMA.16816.F32 R4, R24.reuse, R28, R4 ;  /* 0x0000001c1804723c */ /* 0x044ff00000001804 */
[C---:B------:R-:W-:Y:S01]  /*2890*/  HMMA.16816.F32 R8, R24.reuse, R30, R8 ;  /* 0x0000001e1808723c */ /* 0x040fe20000001808 */
[----:B------:R-:W-:Y:S07]  /*28a0*/  LDSM.16.M88.4 R28, [R3+0x2080] ;  /* 0x00208000031c783b */ /* 0x000fee0000000200 */
[C---:B---3--:R-:W-:Y:S08]  /*28b0*/  HMMA.16816.F32 R12, R24.reuse, R32, R12 ;  /* 0x00000020180c723c */ /* 0x048ff0000000180c */
[----:B------:R-:W-:Y:S01]  /*28c0*/  HMMA.16816.F32 R16, R24, R34, R16 ;  /* 0x000000221810723c */ /* 0x000fe20000001810 */
[----:B------:R-:W2:Y:S04]  /*28d0*/  LDSM.16.M88.4 R24, [R231+0x12080] ;  /* 0x01208000e718783b */ /* 0x000ea80000000200 */
[----:B------:R-:W3:Y:S03]  /*28e0*/  LDSM.16.M88.4 R32, [R3+0x3080] ;  /* 0x003080000320783b */ /* 0x000ee60000000200 */
[C---:B-1----:R-:W-:Y:S08]  /*28f0*/  HMMA.16816.F32 R4, R20.reuse, R164, R4 ;  /* 0x000000a41404723c */ /* 0x042ff00000001804 */
[C---:B------:R-:W-:Y:S01]  /*2900*/  HMMA.16816.F32 R8, R20.reuse, R166, R8 ;  /* 0x000000a61408723c */ /* 0x040fe20000001808 */
[----:B------:R-:W-:Y:S07]  /*2910*/  LDSM.16.M88.4 R164, [R229+0x2080] ;  /* 0x00208000e5a4783b */ /* 0x000fee0000000200 */
[C---:B-----5:R-:W-:Y:S08]  /*2920*/  HMMA.16816.F32 R12, R20.reuse, R168, R12 ;  /* 0x000000a8140c723c */ /* 0x060ff0000000180c */
        /* <DEDUP_REMOVED lines=67> */
[C---:B------:R-:W-:Y:S08]  /*2d60*/  HMMA.16816.F32 R8, R20.reuse, R166, R8 ;  /* 0x000000a61408723c */ /* 0x040ff00000001808 */
[C---:B-----5:R-:W-:Y:S08]  /*2d70*/  HMMA.16816.F32 R12, R20.reuse, R168, R12 ;  /* 0x000000a8140c723c */ /* 0x060ff0000000180c */
[----:B------:R-:W-:Y:S07]  /*2d80*/  HMMA.16816.F32 R16, R20, R170, R16 ;  /* 0x000000aa1410723c */ /* 0x000fee0000001810 */
[----:B------:R-:W-:Y:S01]  /*2d90*/  IMAD.U32 R21, RZ, RZ, UR14 ;  /* 0x0000000eff157e24 */ /* 0x000fe2000f8e00ff */
[C---:B--2---:R-:W-:Y:S05]  /*2da0*/  HMMA.16816.F32 R4, R24.reuse, R28, R4 ;  /* 0x0000001c1804723c */ /* 0x044fea0000001804 */
[----:B------:R-:W-:Y:S03]  /*2db0*/  IMAD R21, R21, 0x40, R241 ;  /* 0x0000004015157824 */ /* 0x000fe600078e02f1 */
[C---:B------:R-:W-:Y:S04]  /*2dc0*/  HMMA.16816.F32 R8, R24.reuse, R30, R8 ;  /* 0x0000001e1808723c */ /* 0x040fe80000001808 */
[C---:B------:R-:W-:Y:S02]  /*2dd0*/  IADD3 R197, R21.reuse, R252, RZ ;  /* 0x000000fc15c57210 */ /* 0x040fe40007ffe0ff */
[----:B----4-:R-:W-:Y:S02]  /*2de0*/  IADD3 R196, R21, R173, RZ ;  /* 0x000000ad15c47210 */ /* 0x010fe40007ffe0ff */
[C---:B---3--:R-:W-:Y:S04]  /*2df0*/  HMMA.16816.F32 R12, R24.reuse, R32, R12 ;  /* 0x00000020180c723c */ /* 0x048fe8000000180c */
[----:B------:R-:W-:Y:S04]  /*2e00*/  IMNMX R197, R172, R197, PT ;  /* 0x000000c5acc57217 */ /* 0x000fe80003800200 */
[----:B------:R-:W-:Y:S01]  /*2e10*/  HMMA.16816.F32 R16, R24, R34, R16 ;  /* 0x000000221810723c */ /* 0x000fe20000001810 */
[----:B------:R-:W-:-:S07]  /*2e20*/  @!P2 BRA `(.L_x_697) ;  /* 0x000001900000a947 */ /* 0x000fce0003800000 */
[----:B------:R-:W-:Y:S01]  /*2e30*/  IMAD.MOV.U32 R20, RZ, RZ, c[0x0][0x168] ;  /* 0x00005a00ff147624 */ /* 0x000fe200078e00ff */
[----:B------:R-:W-:Y:S01]  /*2e40*/  BSSY B0, `(.L_x_698) ;  /* 0x0000010000007945 */ /* 0x000fe20003800000 */
[----:B------:R-:W-:Y:S03]  /*2e50*/  IMAD.MOV.U32 R174, RZ, RZ, 0x1 ;  /* 0x00000001ffae7424 */ /* 0x000fe600078e00ff */
[----:B------:R-:W-:Y:S04]  /*2e60*/  IADD3 R20, R21, c[0x0][0x198], -R20 ;  /* 0x0000660015147a10 */ /* 0x000fe80007ffe814 */
[----:B------:R-:W-:Y:S11]  /*2e70*/  ISETP.GT.AND P1, PT, R20, -0x1, PT ;  /* 0xffffffff1400780c */ /* 0x000ff60003f24270 */
[----:B------:R-:W-:Y:S02]  /*2e80*/  @!UPT UIADD3 URZ, URZ, URZ, URZ ;  /* 0x0000003f3f3ff290 */ /* 0x000fe4000fffe03f */
[----:B------:R-:W-:-:S05]  /*2e90*/  @P1 BRA `(.L_x_699) ;  /* 0x0000006000001947 */ /* 0x000fca0003800000 */
[----:B------:R-:W-:Y:S02]  /*2ea0*/  ISETP.NE.AND P1, PT, R174, c[0x0][0x2a8], PT ;  /* 0x0000aa00ae007a0c */ /* 0x000fe40003f25270 */
[----:B------:R-:W-:Y:S11]  /*2eb0*/  LOP3.LUT R20, RZ, R20, RZ, 0x33, !PT ;  /* 0x00000014ff147212 */ /* 0x000ff600078e33ff */
[----:B------:R-:W-:Y:S05]  /*2ec0*/  @P1 IMAD.HI.U32 R22, R20, c[0x0][0x2ac], RZ ;  /* 0x0000ab0014161a27 */ /* 0x000fea00078e00ff */
[----:B------:R-:W-:Y:S04]  /*2ed0*/  @P1 SHF.R.U32.HI R20, RZ, c[0x0][0x2b0], R22 ;  /* 0x0000ac00ff141a19 */ /* 0x000fe80000011616 */
[----:B------:R-:W-:Y:S01]  /*2ee0*/  LOP3.LUT R20, RZ, R20, RZ, 0x33, !PT ;  /* 0x00000014ff147212 */ /* 0x000fe200078e33ff */
[----:B------:R-:W-:-:S05]  /*2ef0*/  BRA `(.L_x_700) ;  /* 0x0000004000007947 */ /* 0x000fca0003800000 */
.L_x_699:
[----:B------:R-:W-:Y:S11]  /*2f00*/  ISETP.NE.AND P1, PT, R174, c[0x0][0x2a8], PT ;  /* 0x0000aa00ae007a0c */ /* 0x000ff60003f25270 */
[----:B------:R-:W-:Y:S02]  /*2f10*/  @!UPT UIADD3 URZ, URZ, URZ, URZ ;  /* 0x0000003f3f3ff290 */ /* 0x000fe4000fffe03f */
[----:B------:R-:W-:Y:S05]  /*2f20*/  @P1 IMAD.HI.U32 R22, R20, c[0x0][0x2ac], RZ ;  /* 0x0000ab0014161a27 */ /* 0x000fea00078e00ff */
[----:B------:R-:W-:Y:S02]  /*2f30*/  @P1 SHF.R.U32.HI R20, RZ, c[0x0][0x2b0], R22 ;  /* 0x0000ac00ff141a19 */ /* 0x000fe40000011616 */
.L_x_700:
[----:B------:R-:W-:Y:S05]  /*2f40*/  BSYNC B0 ;  /* 0x0000000000007941 */ /* 0x000fea0003800000 */
.L_x_698:
[----:B------:R-:W2:Y:S01]  /*2f50*/  LDL R23, [R1+0x8] ;  /* 0x0000080001177983 */ /* 0x000ea20000100800 */
[----:B------:R-:W-:Y:S04]  /*2f60*/  IMAD.MOV.U32 R22, RZ, RZ, c[0x0][0x2a8] ;  /* 0x0000aa00ff167624 */ /* 0x000fe800078e00ff */
[----:B------:R-:W-:Y:S04]  /*2f70*/  IMAD R20, R20, R22, -UR15 ;  /* 0x8000000f14147e24 */ /* 0x000fe8000f8e0216 */
[----:B--2---:R-:W-:Y:S05]  /*2f80*/  IMAD.IADD R20, R20, 0x1, -R23 ;  /* 0x0000000114147824 */ /* 0x004fea00078e0a17 */
[----:B------:R-:W-:Y:S02]  /*2f90*/  IADD3 R22, R20, c[0x0][0x2a8], RZ ;  /* 0x0000aa0014167a10 */ /* 0x000fe40007ffe0ff */
[----:B------:R-:W-:Y:S02]  /*2fa0*/  IMNMX R196, R196, R20, !PT ;  /* 0x00000014c4c47217 */ /* 0x000fe40007800200 */
[----:B------:R-:W-:Y:S02]  /*2fb0*/  IMNMX R197, R197, R22, PT ;  /* 0x00000016c5c57217 */ /* 0x000fe40003800200 */
.L_x_697:
[----:B------:R-:W-:Y:S05]  /*2fc0*/  IADD3 R20, R21, 0x8, RZ ;  /* 0x0000000815147810 */ /* 0x000fea0007ffe0ff */
[--C-:B------:R-:W-:Y:S02]  /*2fd0*/  IMAD.IADD R199, R252, 0x1, R20.reuse ;  /* 0x00000001fcc77824 */ /* 0x100fe400078e0214 */
[----:B------:R-:W-:Y:S03]  /*2fe0*/  IMAD.IADD R198, R173, 0x1, R20 ;  /* 0x00000001adc67824 */ /* 0x000fe600078e0214 */
[----:B------:R-:W-:Y:S01]  /*2ff0*/  IMNMX R199, R172, R199, PT ;  /* 0x000000c7acc77217 */ /* 0x000fe20003800200 */
[----:B------:R-:W-:-:S05]  /*3000*/  @!P2 BRA `(.L_x_701) ;  /* 0x000001900000a947 */ /* 0x000fca0003800000 */
        /* <DEDUP_REMOVED lines=13> */
.L_x_703:
[----:B------:R-:W-:Y:S11]  /*30e0*/  ISETP.NE.AND P1, PT, R22, c[0x0][0x2a8], PT ;  /* 0x0000aa0016007a0c */ /* 0x000ff60003f25270 */
[----:B------:R-:W-:Y:S02]  /*30f0*/  @!UPT UIADD3 URZ, URZ, URZ, URZ ;  /* 0x0000003f3f3ff290 */ /* 0x000fe4000fffe03f */
[----:B------:R-:W-:Y:S05]  /*3100*/  @P1 IMAD.HI.U32 R21, R20, c[0x0][0x2ac], RZ ;  /* 0x0000ab0014151a27 */ /* 0x000fea00078e00ff */
[----:B------:R-:W-:Y:S02]  /*3110*/  @P1 SHF.R.U32.HI R20, RZ, c[0x0][0x2b0], R21 ;  /* 0x0000ac00ff141a19 */ /* 0x000fe40000011615 */
.L_x_704:
[----:B------:R-:W-:Y:S05]  /*3120*/  BSYNC B0 ;  /* 0x0000000000007941 */ /* 0x000fea0003800000 */
.L_x_702:
[----:B------:R-:W2:Y:S01]  /*3130*/  LDL R22, [R1+0x8] ;  /* 0x0000080001167983 */ /* 0x000ea20000100800 */
[----:B------:R-:W-:Y:S04]  /*3140*/  IMAD.MOV.U32 R21, RZ, RZ, c[0x0][0x2a8] ;  /* 0x0000aa00ff157624 */ /* 0x000fe800078e00ff */
[----:B------:R-:W-:Y:S04]  /*3150*/  IMAD R20, R20, R21, -UR15 ;  /* 0x8000000f14147e24 */ /* 0x000fe8000f8e0215 */
[----:B--2---:R-:W-:Y:S05]  /*3160*/  IMAD.IADD R20, R20, 0x1, -R22 ;  /* 0x0000000114147824 */ /* 0x004fea00078e0a16 */
[----:B------:R-:W-:Y:S02]  /*3170*/  IADD3 R21, R20, c[0x0][0x2a8], RZ ;  /* 0x0000aa0014157a10 */ /* 0x000fe40007ffe0ff */
[----:B------:R-:W-:Y:S02]  /*3180*/  IMNMX R198, R198, R20, !PT ;  /* 0x00000014c6c67217 */ /* 0x000fe40007800200 */
[----:B------:R-:W-:Y:S02]  /*3190*/  IMNMX R199, R199, R21, PT ;  /* 0x00000015c7c77217 */ /* 0x000fe40003800200 */
.L_x_701:
[----:B------:R-:W-:Y:S04]  /*31a0*/  DEPBAR.LE SB0, 0x0 ;  /* 0x000080000000791a */ /* 0x000fe80000000000 */
[----:B------:R-:W-:Y:S01]  /*31b0*/  BAR.SYNC.DEFER_BLOCKING 0x0 ;  /* 0x0000000000007b1d */ /* 0x000fe20000010000 */
[----:B------:R-:W-:Y:S01]  /*31c0*/  PLOP3.LUT P1, PT, PT, PT, UP1, 0x80, 0x0 ;  /* 0x000000000000781c */ /* 0x000fe20003f2f018 */
[----:B------:R-:W-:Y:S03]  /*31d0*/  UIADD3 UR14, UR14, 0x1, URZ ;  /* 0x000000010e0e7890 */ /* 0x000fe6000fffe03f */
[C---:B------:R-:W-:Y:S01]  /*31e0*/  ISETP.GT.AND P3, PT, R196.reuse, RZ, P1 ;  /* 0x000000ffc400720c */ /* 0x040fe20000f64270 */
[----:B------:R-:W-:Y:S01]  /*31f0*/  UISETP.GE.AND UP0, UPT, UR14, UR16, UPT ;  /* 0x000000100e00728c */ /* 0x000fe2000bf06270 */
[----:B------:R-:W-:Y:S02]  /*3200*/  ISETP.GT.AND P4, PT, R196, 0x30, P1 ;  /* 0x00000030c400780c */ /* 0x000fe40000f84270 */
[C---:B------:R-:W-:Y:S02]  /*3210*/  ISETP.LT.OR P3, PT, R197.reuse, 0x1, P3 ;  /* 0x00000001c500780c */ /* 0x040fe40001f61670 */
[C---:B------:R-:W-:Y:S02]  /*3220*/  ISETP.LT.OR P4, PT, R197.reuse, 0x31, P4 ;  /* 0x00000031c500780c */ /* 0x040fe40002781670 */
[----:B------:R-:W-:Y:S02]  /*3230*/  FSEL R4, R4, -INF , !P3 ;  /* 0xff80000004047808 */ /* 0x000fe40005800000 */
[----:B------:R-:W-:Y:S02]  /*3240*/  ISETP.GT.AND P3, PT, R196, 0x1, P1 ;  /* 0x00000001c400780c */ /* 0x000fe40000f64270 */
[----:B------:R-:W-:Y:S01]  /*3250*/  FSEL R16, R16, -INF , !P4 ;  /* 0xff80000010107808 */ /* 0x000fe20006000000 */
[--C-:B------:R-:W-:Y:S01]  /*3260*/  FFMA.FTZ R4, R4, c[0x0][0x29c], -R200.reuse ;  /* 0x0000a70004047a23 */ /* 0x100fe200000108c8 */
[----:B------:R-:W-:Y:S03]  /*3270*/  ISETP.LT.OR P3, PT, R197, 0x2, P3 ;  /* 0x00000002c500780c */ /* 0x000fe60001f61670 */
[--C-:B------:R-:W-:Y:S01]  /*3280*/  FFMA.FTZ R16, R16, c[0x0][0x29c], -R200.reuse ;  /* 0x0000a70010107a23 */ /* 0x100fe200000108c8 */
[----:B------:R-:W-:Y:S01]  /*3290*/  FSEL R5, R5, -INF , !P3 ;  /* 0xff80000005057808 */ /* 0x000fe20005800000 */
[----:B------:R-:W-:Y:S01]  /*32a0*/  LDSM.16.M88.4 R32, [R230+0x18080] ;  /* 0x01808000e620783b */ /* 0x000fe20000000200 */
[----:B------:R-:W-:Y:S03]  /*32b0*/  ISETP.GT.AND P3, PT, R196, 0x10, P1 ;  /* 0x00000010c400780c */ /* 0x000fe60000f64270 */
[--C-:B------:R-:W-:Y:S01]  /*32c0*/  FFMA.FTZ R5, R5, c[0x0][0x29c], -R200.reuse ;  /* 0x0000a70005057a23 */ /* 0x100fe200000108c8 */
[----:B------:R-:W1:Y:S01]  /*32d0*/  LDSM.16.M88.4 R24, [R2+0x8080] ;  /* 0x008080000218783b */ /* 0x000e620000000200 */
[C---:B------:R-:W-:Y:S04]  /*32e0*/  ISETP.LT.OR P3, PT, R197.reuse, 0x11, P3 ;  /* 0x00000011c500780c */ /* 0x040fe80001f61670 */
[----:B------:R-:W2:Y:S01]  /*32f0*/  LDSM.16.M88.4 R164, [R2+0x9080] ;  /* 0x0090800002a4783b */ /* 0x000ea20000000200 */
[----:B------:R-:W-:Y:S02]  /*3300*/  FSEL R8, R8, -INF , !P3 ;  /* 0xff80000008087808 */ /* 0x000fe40005800000 */
[----:B------:R-:W-:Y:S02]  /*3310*/  ISETP.GT.AND P3, PT, R196, 0x11, P1 ;  /* 0x00000011c400780c */ /* 0x000fe40000f64270 */
[----:B------:R-:W-:Y:S01]  /*3320*/  LDSM.16.M88.4 R168, [R231+0x18080] ;  /* 0x01808000e7a8783b */ /* 0x000fe20000000200 */
[--C-:B------:R-:W-:Y:S01]  /*3330*/  FFMA.FTZ R8, R8, c[0x0][0x29c], -R200.reuse ;  /* 0x0000a70008087a23 */ /* 0x100fe200000108c8 */
[----:B------:R-:W-:Y:S03]  /*3340*/  ISETP.LT.OR P3, PT, R197, 0x12, P3 ;  /* 0x00000012c500780c */ /* 0x000fe60001f61670 */
[----:B------:R-:W3:Y:S01]  /*3350*/  LDSM.16.M88.4 R172, [R3+0x8080] ;  /* 0x0080800003ac783b */ /* 0x000ee20000000200 */
[----:B------:R-:W-:Y:S02]  /*3360*/  FSEL R9, R9, -INF , !P3 ;  /* 0xff80000009097808 */ /* 0x000fe40005800000 */
[----:B------:R-:W-:Y:S02]  /*3370*/  ISETP.GT.AND P3, PT, R196, 0x20, P1 ;  /* 0x00000020c400780c */ /* 0x000fe40000f64270 */
[----:B------:R-:W4:Y:S01]  /*3380*/  LDSM.16.M88.4 R176, [R3+0x9080] ;  /* 0x0090800003b0783b */ /* 0x000f220000000200 */
[--C-:B------:R-:W-:Y:S01]  /*3390*/  FFMA.FTZ R9, R9, c[0x0][0x29c], -R200.reuse ;  /* 0x0000a70009097a23 */ /* 0x100fe200000108c8 */
[C---:B------:R-:W-:Y:S03]  /*33a0*/  ISETP.LT.OR P3, PT, R197.reuse, 0x21, P3 ;  /* 0x00000021c500780c */ /* 0x040fe60001f61670 */
[----:B------:R-:W-:Y:S01]  /*33b0*/  LDSM.16.M88.4 R180, [R234+0x18080] ;  /* 0x01808000eab4783b */ /* 0x000fe20000000200 */
[----:B------:R-:W-:Y:S02]  /*33c0*/  FSEL R12, R12, -INF , !P3 ;  /* 0xff8000000c0c7808 */ /* 0x000fe40005800000 */
[----:B------:R-:W-:Y:S02]  /*33d0*/  ISETP.GT.AND P3, PT, R196, 0x21, P1 ;  /* 0x00000021c400780c */ /* 0x000fe40000f64270 */
[----:B------:R-:W3:Y:S01]  /*33e0*/  LDSM.16.M88.4 R184, [R229+0x8080] ;  /* 0x00808000e5b8783b */ /* 0x000ee20000000200 */
[--C-:B------:R-:W-:Y:S01]  /*33f0*/  FFMA.FTZ R12, R12, c[0x0][0x29c], -R200.reuse ;  /* 0x0000a7000c0c7a23 */ /* 0x100fe200000108c8 */
[----:B------:R-:W-:Y:S03]  /*3400*/  ISETP.LT.OR P3, PT, R197, 0x22, P3 ;  /* 0x00000022c500780c */ /* 0x000fe60001f61670 */
[----:B------:R-:W4:Y:S01]  /*3410*/  LDSM.16.M88.4 R188, [R229+0x9080] ;  /* 0x00908000e5bc783b */ /* 0x000f220000000200 */
[----:B------:R-:W-:Y:S02]  /*3420*/  FSEL R13, R13, -INF , !P3 ;  /* 0xff8000000d0d7808 */ /* 0x000fe40005800000 */
[----:B------:R-:W-:Y:S01]  /*3430*/  ISETP.GT.AND P3, PT, R196, 0x31, P1 ;  /* 0x00000031c400780c */ /* 0x000fe20000f64270 */
[C---:B-1----:R-:W-:Y:S01]  /*3440*/  HMMA.16816.F32 R20, R32.reuse, R24, RZ ;  /* 0x000000182014723c */ /* 0x042fe200000018ff */
[----:B------:R-:W-:Y:S02]  /*3450*/  LDSM.16.M88.4 R192, [R228+0x9080] ;  /* 0x00908000e4c0783b */ /* 0x000fe40000000200 */
[----:B------:R-:W-:Y:S01]  /*3460*/  ISETP.LT.OR P3, PT, R197, 0x32, P3 ;  /* 0x00000032c500780c */ /* 0x000fe20001f61670 */
[--C-:B------:R-:W-:Y:S02]  /*3470*/  FFMA.FTZ R13, R13, c[0x0][0x29c], -R200.reuse ;  /* 0x0000a7000d0d7a23 */ /* 0x100fe400000108c8 */
[----:B------:R1:W5:Y:S01]  /*3480*/  LDL.64 R224, [R1] ;  /* 0x0000000001e07983 */ /* 0x0003620000100a00 */
[----:B------:R-:W-:Y:S01]  /*3490*/  FSEL R17, R17, -INF , !P3 ;  /* 0xff80000011117808 */ /* 0x000fe20005800000 */
[C---:B------:R-:W-:Y:S01]  /*34a0*/  HMMA.16816.F32 R24, R32.reuse, R26, RZ ;  /* 0x0000001a2018723c */ /* 0x040fe200000018ff */
[----:B------:R-:W-:Y:S01]  /*34b0*/  ISETP.GT.AND P3, PT, R198, RZ, P1 ;  /* 0x000000ffc600720c */ /* 0x000fe20000f64270 */
[----:B------:R-:W-:Y:S02]  /*34c0*/  MUFU.EX2 R13, R13 ;  /* 0x0000000d000d7308 */ /* 0x000fe40000000800 */
[----:B------:R-:W-:Y:S01]  /*34d0*/  FFMA.FTZ R200, R17, c[0x0][0x29c], -R200 ;  /* 0x0000a70011c87a23 */ /* 0x000fe200000108c8 */
[C---:B------:R-:W-:Y:S03]  /*34e0*/  ISETP.LT.OR P3, PT, R199.reuse, 0x1, P3 ;  /* 0x00000001c700780c */ /* 0x040fe60001f61670 */
[C---:B--2---:R-:W-:Y:S04]  /*34f0*/  HMMA.16816.F32 R28, R32.reuse, R164, RZ ;  /* 0x000000a4201c723c */ /* 0x044fe800000018ff */
[----:B------:R-:W-:Y:S04]  /*3500*/  MUFU.EX2 R200, R200 ;  /* 0x000000c800c87308 */ /* 0x000fe80000000800 */
[----:B------:R-:W-:Y:S01]  /*3510*/  HMMA.16816.F32 R32, R32, R166, RZ ;  /* 0x000000a62020723c */ /* 0x000fe200000018ff */
[----:B------:R-:W-:Y:S07]  /*3520*/  LDSM.16.M88.4 R164, [R233+0x18080] ;  /* 0x01808000e9a4783b */ /* 0x000fee0000000200 */
[C---:B---3--:R-:W-:Y:S08]  /*3530*/  HMMA.16816.F32 R20, R168.reuse, R172, R20 ;  /* 0x000000aca814723c */ /* 0x048ff00000001814 */
[C---:B------:R-:W-:Y:S01]  /*3540*/  HMMA.16816.F32 R24, R168.reuse, R174, R24 ;  /* 0x000000aea818723c */ /* 0x040fe20000001818 */
[----:B------:R-:W2:Y:S07]  /*3550*/  LDSM.16.M88.4 R172, [R228+0x8080] ;  /* 0x00808000e4ac783b */ /* 0x000eae0000000200 */
[C---:B----4-:R-:W-:Y:S08]  /*3560*/  HMMA.16816.F32 R28, R168.reuse, R176, R28 ;  /* 0x000000b0a81c723c */ /* 0x050ff0000000181c */
[----:B------:R-:W-:Y:S01]  /*3570*/  HMMA.16816.F32 R32, R168, R178, R32 ;  /* 0x000000b2a820723c */ /* 0x000fe20000001820 */
[----:B------:R-:W-:Y:S05]  /*3580*/  LDSM.16.M88.4 R168, [R230+0x1a080] ;  /* 0x01a08000e6a8783b */ /* 0x000fea0000000200 */
[----:B------:R-:W3:Y:S02]  /*3590*/  LDSM.16.M88.4 R176, [R2+0xa080] ;  /* 0x00a0800002b0783b */ /* 0x000ee40000000200 */
[C---:B------:R-:W-:Y:S08]  /*35a0*/  HMMA.16816.F32 R20, R180.reuse, R184, R20 ;  /* 0x000000b8b414723c */ /* 0x040ff00000001814 */
[C---:B------:R-:W-:Y:S01]  /*35b0*/  HMMA.16816.F32 R24, R180.reuse, R186, R24 ;  /* 0x000000bab418723c */ /* 0x040fe20000001818 */
[----:B------:R-:W4:Y:S07]  /*35c0*/  LDSM.16.M88.4 R184, [R2+0xb080] ;  /* 0x00b0800002b8783b */ /* 0x000f2e0000000200 */
[C---:B------:R-:W-:Y:S08]  /*35d0*/  HMMA.16816.F32 R28, R180.reuse, R188, R28 ;  /* 0x000000bcb41c723c */ /* 0x040ff0000000181c */
[----:B------:R-:W-:Y:S01]  /*35e0*/  HMMA.16816.F32 R32, R180, R190, R32 ;  /* 0x000000beb420723c */ /* 0x000fe20000001820 */
[----:B------:R-:W-:Y:S05]  /*35f0*/  LDSM.16.M88.4 R180, [R3+0xa080] ;  /* 0x00a0800003b4783b */ /* 0x000fea0000000200 */
[----:B------:R-:W-:Y:S02]  /*3600*/  LDSM.16.M88.4 R188, [R3+0xb080] ;  /* 0x00b0800003bc783b */ /* 0x000fe40000000200 */
[C---:B--2---:R-:W-:Y:S08]  /*3610*/  HMMA.16816.F32 R20, R164.reuse, R172, R20 ;  /* 0x000000aca414723c */ /* 0x044ff00000001814 */
[C---:B------:R-:W-:Y:S01]  /*3620*/  HMMA.16816.F32 R24, R164.reuse, R174, R24 ;  /* 0x000000aea418723c */ /* 0x040fe20000001818 */
[----:B------:R-:W2:Y:S07]  /*3630*/  LDSM.16.M88.4 R172, [R231+0x1a080] ;  /* 0x01a08000e7ac783b */ /* 0x000eae0000000200 */
[C---:B------:R-:W-:Y:S08]  /*3640*/  HMMA.16816.F32 R28, R164.reuse, R192, R28 ;  /* 0x000000c0a41c723c */ /* 0x040ff0000000181c */
[----:B------:R-:W-:Y:S01]  /*3650*/  HMMA.16816.F32 R32, R164, R194, R32 ;  /* 0x000000c2a420723c */ /* 0x000fe20000001820 */
[----:B------:R-:W-:Y:S05]  /*3660*/  LDSM.16.M88.4 R164, [R234+0x1a080] ;  /* 0x01a08000eaa4783b */ /* 0x000fea0000000200 */
[----:B------:R-:W-:Y:S02]  /*3670*/  LDSM.16.M88.4 R192, [R229+0xb080] ;  /* 0x00b08000e5c0783b */ /* 0x000fe40000000200 */
[C---:B---3--:R-:W-:Y:S08]  /*3680*/  HMMA.16816.F32 R20, R168.reuse, R176, R20 ;  /* 0x000000b0a814723c */ /* 0x048ff00000001814 */
[C---:B------:R-:W-:Y:S01]  /*3690*/  HMMA.16816.F32 R24, R168.reuse, R178, R24 ;  /* 0x000000b2a818723c */ /* 0x040fe20000001818 */
[----:B------:R-:W3:Y:S07]  /*36a0*/  LDSM.16.M88.4 R176, [R229+0xa080] ;  /* 0x00a08000e5b0783b */ /* 0x000eee0000000200 */
[C---:B----4-:R-:W-:Y:S08]  /*36b0*/  HMMA.16816.F32 R28, R168.reuse, R184, R28 ;  /* 0x000000b8a81c723c */ /* 0x050ff0000000181c */
        /* <DEDUP_REMOVED lines=36> */
[----:B------:R-:W4:Y:S07]  /*3900*/  LDSM.16.M88.4 R164, [R228+0xd080] ;  /* 0x00d08000e4a4783b */ /* 0x000f2e0000000200 */
[C---:B---3--:R-:W-:Y:S08]  /*3910*/  HMMA.16816.F32 R20, R168.reuse, R176, R20 ;  /* 0x000000b0a814723c */ /* 0x048ff00000001814 */
[C---:B------:R-:W-:Y:S01]  /*3920*/  HMMA.16816.F32 R24, R168.reuse, R178, R24 ;  /* 0x000000b2a818723c */ /* 0x040fe20000001818 */
[----:B------:R-:W3:Y:S07]  /*3930*/  LDSM.16.M88.4 R176, [R230+0x1e080] ;  /* 0x01e08000e6b0783b */ /* 0x000eee0000000200 */
[C---:B------:R-:W-:Y:S01]  /*3940*/  HMMA.16816.F32 R28, R168.reuse, R184, R28 ;  /* 0x000000b8a81c723c */ /* 0x040fe2000000181c */
[----:B------:R-:W-:Y:S07]  /*3950*/  MUFU.EX2 R185, R9 ;  /* 0x0000000900b97308 */ /* 0x000fee0000000800 */
[----:B------:R-:W-:Y:S01]  /*3960*/  HMMA.16816.F32 R32, R168, R186, R32 ;  /* 0x000000baa820723c */ /* 0x000fe20000001820 */
[----:B------:R-:W1:Y:S02]  /*3970*/  LDSM.16.M88.4 R168, [R2+0xf080] ;  /* 0x00f0800002a8783b */ /* 0x000e640000000200 */
[----:B------:R-:W1:Y:S05]  /*3980*/  MUFU.EX2 R186, R8 ;  /* 0x0000000800ba7308 */ /* 0x000e6a0000000800 */
[C---:B--2---:R-:W-:Y:S05]  /*3990*/  HMMA.16816.F32 R20, R172.reuse, R180, R20 ;  /* 0x000000b4ac14723c */ /* 0x044fea0000001814 */
[----:B------:R-:W-:Y:S03]  /*39a0*/  MUFU.EX2 R187, R5 ;  /* 0x0000000500bb7308 */ /* 0x000fe60000000800 */
[C---:B------:R-:W-:Y:S01]  /*39b0*/  HMMA.16816.F32 R24, R172.reuse, R182, R24 ;  /* 0x000000b6ac18723c */ /* 0x040fe20000001818 */
[----:B------:R-:W-:Y:S06]  /*39c0*/  LDSM.16.M88.4 R180, [R3+0xf080] ;  /* 0x00f0800003b4783b */ /* 0x000fec0000000200 */
[----:B------:R-:W2:Y:S01]  /*39d0*/  MUFU.EX2 R184, R12 ;  /* 0x0000000c00b87308 */ /* 0x000ea20000000800 */
[C---:B----4-:R-:W-:Y:S08]  /*39e0*/  HMMA.16816.F32 R28, R172.reuse, R164, R28 ;  /* 0x000000a4ac1c723c */ /* 0x050ff0000000181c */
[----:B------:R-:W-:Y:S01]  /*39f0*/  HMMA.16816.F32 R32, R172, R166, R32 ;  /* 0x000000a6ac20723c */ /* 0x000fe20000001820 */
[----:B------:R-:W-:Y:S01]  /*3a00*/  LDSM.16.M88.4 R164, [R231+0x1e080] ;  /* 0x01e08000e7a4783b */ /* 0x000fe20000000200 */
[----:B------:R-:W-:Y:S04]  /*3a10*/  MUFU.EX2 R12, R16 ;  /* 0x00000010000c7308 */ /* 0x000fe80000000800 */
[----:B------:R-:W4:Y:S02]  /*3a20*/  LDSM.16.M88.4 R172, [R3+0xe080] ;  /* 0x00e0800003ac783b */ /* 0x000f240000000200 */
[C---:B---3--:R-:W-:Y:S04]  /*3a30*/  HMMA.16816.F32 R20, R176.reuse, R188, R20 ;  /* 0x000000bcb014723c */ /* 0x048fe80000001814 */
[----:B------:R3:W2:Y:S04]  /*3a40*/  MUFU.EX2 R188, R4 ;  /* 0x0000000400bc7308 */ /* 0x0006a80000000800 */
[C---:B------:R-:W-:Y:S08]  /*3a50*/  HMMA.16816.F32 R24, R176.reuse, R190, R24 ;  /* 0x000000beb018723c */ /* 0x040ff00000001818 */
[C---:B-1----:R-:W-:Y:S08]  /*3a60*/  HMMA.16816.F32 R28, R176.reuse, R168, R28 ;  /* 0x000000a8b01c723c */ /* 0x042ff0000000181c */
[----:B------:R-:W-:Y:S01]  /*3a70*/  HMMA.16816.F32 R32, R176, R170, R32 ;  /* 0x000000aab020723c */ /* 0x000fe20000001820 */
[----:B------:R-:W-:Y:S03]  /*3a80*/  LDSM.16.M88.4 R168, [R234+0x1e080] ;  /* 0x01e08000eaa8783b */ /* 0x000fe60000000200 */
[----:B---3--:R-:W-:Y:S02]  /*3a90*/  FSEL R4, R6, -INF , !P3 ;  /* 0xff80000006047808 */ /* 0x008fe40005800000 */
[----:B------:R-:W1:Y:S01]  /*3aa0*/  LDSM.16.M88.4 R176, [R229+0xe080] ;  /* 0x00e08000e5b0783b */ /* 0x000e620000000200 */
[----:B------:R-:W-:Y:S02]  /*3ab0*/  ISETP.GT.AND P3, PT, R198, 0x1, P1 ;  /* 0x00000001c600780c */ /* 0x000fe40000f64270 */
[--C-:B------:R-:W-:Y:S02]  /*3ac0*/  FFMA.FTZ R4, R4, c[0x0][0x29c], -R201.reuse ;  /* 0x0000a70004047a23 */ /* 0x100fe400000108c9 */
[----:B------:R-:W-:Y:S01]  /*3ad0*/  ISETP.LT.OR P3, PT, R199, 0x2, P3 ;  /* 0x00000002c700780c */ /* 0x000fe20001f61670 */
[C---:B----4-:R-:W-:Y:S05]  /*3ae0*/  HMMA.16816.F32 R20, R164.reuse, R172, R20 ;  /* 0x000000aca414723c */ /* 0x050fea0000001814 */
[----:B------:R-:W-:Y:S02]  /*3af0*/  FSEL R8, R7, -INF , !P3 ;  /* 0xff80000007087808 */ /* 0x000fe40005800000 */
[----:B------:R-:W-:Y:S01]  /*3b00*/  ISETP.GT.AND P3, PT, R198, 0x10, P1 ;  /* 0x00000010c600780c */ /* 0x000fe20000f64270 */
[C---:B------:R-:W-:Y:S01]  /*3b10*/  HMMA.16816.F32 R24, R164.reuse, R174, R24 ;  /* 0x000000aea418723c */ /* 0x040fe20000001818 */
[----:B------:R-:W3:Y:S02]  /*3b20*/  LDSM.16.M88.4 R172, [R229+0xf080] ;  /* 0x00f08000e5ac783b */ /* 0x000ee40000000200 */
[----:B------:R-:W-:Y:S01]  /*3b30*/  ISETP.LT.OR P3, PT, R199, 0x11, P3 ;  /* 0x00000011c700780c */ /* 0x000fe20001f61670 */
[--C-:B------:R-:W-:Y:S03]  /*3b40*/  FFMA.FTZ R8, R8, c[0x0][0x29c], -R201.reuse ;  /* 0x0000a70008087a23 */ /* 0x100fe600000108c9 */
[----:B------:R-:W-:Y:S01]  /*3b50*/  FSEL R9, R10, -INF , !P3 ;  /* 0xff8000000a097808 */ /* 0x000fe20005800000 */
[C---:B------:R-:W-:Y:S03]  /*3b60*/  HMMA.16816.F32 R28, R164.reuse, R180, R28 ;  /* 0x000000b4a41c723c */ /* 0x040fe6000000181c */
[C---:B------:R-:W-:Y:S01]  /*3b70*/  ISETP.GT.AND P3, PT, R198.reuse, 0x11, P1 ;  /* 0x00000011c600780c */ /* 0x040fe20000f64270 */
[--C-:B------:R-:W-:Y:S03]  /*3b80*/  FFMA.FTZ R9, R9, c[0x0][0x29c], -R201.reuse ;  /* 0x0000a70009097a23 */ /* 0x100fe600000108c9 */
[----:B------:R-:W-:Y:S01]  /*3b90*/  ISETP.LT.OR P3, PT, R199, 0x12, P3 ;  /* 0x00000012c700780c */ /* 0x000fe20001f61670 */
[----:B------:R-:W-:Y:S01]  /*3ba0*/  HMMA.16816.F32 R32, R164, R182, R32 ;  /* 0x000000b6a420723c */ /* 0x000fe20000001820 */
[----:B------:R-:W-:Y:S05]  /*3bb0*/  LDSM.16.M88.4 R164, [R233+0x1e080] ;  /* 0x01e08000e9a4783b */ /* 0x000fea0000000200 */
[----:B------:R-:W4:Y:S02]  /*3bc0*/  LDSM.16.M88.4 R180, [R228+0xe080] ;  /* 0x00e08000e4b4783b */ /* 0x000f240000000200 */
[C---:B-1----:R-:W-:Y:S01]  /*3bd0*/  HMMA.16816.F32 R20, R168.reuse, R176, R20 ;  /* 0x000000b0a814723c */ /* 0x042fe20000001814 */
[----:B------:R1:W-:Y:S07]  /*3be0*/  MUFU.EX2 R176, R4 ;  /* 0x0000000400b07308 */ /* 0x0003ee0000000800 */
[C---:B------:R-:W-:Y:S08]  /*3bf0*/  HMMA.16816.F32 R24, R168.reuse, R178, R24 ;  /* 0x000000b2a818723c */ /* 0x040ff00000001818 */
[C---:B---3--:R-:W-:Y:S01]  /*3c00*/  HMMA.16816.F32 R28, R168.reuse, R172, R28 ;  /* 0x000000aca81c723c */ /* 0x048fe2000000181c */
[----:B------:R3:W-:Y:S07]  /*3c10*/  MUFU.EX2 R172, R8 ;  /* 0x0000000800ac7308 */ /* 0x0007ee0000000800 */
[----:B------:R-:W-:Y:S01]  /*3c20*/  HMMA.16816.F32 R32, R168, R174, R32 ;  /* 0x000000aea820723c */ /* 0x000fe20000001820 */
[----:B-1----:R-:W1:Y:S02]  /*3c30*/  LDSM.16.M88.4 R4, [R228+0xf080] ;  /* 0x00f08000e404783b */ /* 0x002e640000000200 */
[----:B------:R2:W-:Y:S05]  /*3c40*/  MUFU.EX2 R169, R9 ;  /* 0x0000000900a97308 */ /* 0x0005ea0000000800 */
[C---:B----4-:R-:W-:Y:S01]  /*3c50*/  HMMA.16816.F32 R20, R164.reuse, R180, R20 ;  /* 0x000000b4a414723c */ /* 0x050fe20000001814 */
[----:B---3--:R-:W3:Y:S07]  /*3c60*/  LDS R8, [R241.X4+0x20180] ;  /* 0x02018000f1087984 */ /* 0x008eee0000004800 */
[C---:B------:R-:W-:Y:S04]  /*3c70*/  HMMA.16816.F32 R24, R164.reuse, R182, R24 ;  /* 0x000000b6a418723c */ /* 0x040fe80000001818 */
[----:B--2---:R-:W-:Y:S02]  /*3c80*/  FSEL R9, R11, -INF , !P3 ;  /* 0xff8000000b097808 */ /* 0x004fe40005800000 */
[----:B------:R-:W-:Y:S03]  /*3c90*/  ISETP.GT.AND P3, PT, R198, 0x20, P1 ;  /* 0x00000020c600780c */ /* 0x000fe60000f64270 */
[--C-:B------:R-:W-:Y:S01]  /*3ca0*/  FFMA.FTZ R9, R9, c[0x0][0x29c], -R201.reuse ;  /* 0x0000a70009097a23 */ /* 0x100fe200000108c9 */
[----:B------:R-:W-:Y:S02]  /*3cb0*/  ISETP.LT.OR P3, PT, R199, 0x21, P3 ;  /* 0x00000021c700780c */ /* 0x000fe40001f61670 */
[----:B------:R-:W-:Y:S01]  /*3cc0*/  F2FP.PACK_AB R11, R185, R186 ;  /* 0x000000bab90b723e */ /* 0x000fe200000000ff */
[----:B------:R2:W4:Y:S01]  /*3cd0*/  MUFU.EX2 R168, R9 ;  /* 0x0000000900a87308 */ /* 0x0005220000000800 */
[C---:B-1----:R-:W-:Y:S08]  /*3ce0*/  HMMA.16816.F32 R28, R164.reuse, R4, R28 ;  /* 0x00000004a41c723c */ /* 0x042ff0000000181c */
[----:B------:R-:W-:Y:S07]  /*3cf0*/  HMMA.16816.F32 R32, R164, R6, R32 ;  /* 0x00000006a420723c */ /* 0x000fee0000001820 */
[----:B------:R-:W-:Y:S01]  /*3d00*/  F2FP.PACK_AB R6, R13, R184 ;  /* 0x000000b80d06723e */ /* 0x000fe200000000ff */
[--C-:B---3--:R-:W-:Y:S01]  /*3d10*/  FADD.FTZ R21, R21, -R8.reuse ;  /* 0x8000000815157221 */ /* 0x108fe20000010000 */
[----:B--2---:R-:W-:Y:S03]  /*3d20*/  FSEL R9, R14, -INF , !P3 ;  /* 0xff8000000e097808 */ /* 0x004fe60005800000 */
[--C-:B------:R-:W-:Y:S01]  /*3d30*/  FADD.FTZ R25, R25, -R8.reuse ;  /* 0x8000000819197221 */ /* 0x100fe20000010000 */
[----:B------:R-:W-:Y:S01]  /*3d40*/  ISETP.GT.AND P3, PT, R198, 0x21, P1 ;  /* 0x00000021c600780c */ /* 0x000fe20000f64270 */
[--C-:B------:R-:W-:Y:S01]  /*3d50*/  FADD.FTZ R20, R20, -R8.reuse ;  /* 0x8000000814147221 */ /* 0x100fe20000010000 */
[----:B------:R-:W-:Y:S01]  /*3d60*/  F2FP.PACK_AB R14, R187, R188 ;  /* 0x000000bcbb0e723e */ /* 0x000fe200000000ff */
[--C-:B------:R-:W-:Y:S01]  /*3d70*/  FFMA.FTZ R9, R9, c[0x0][0x29c], -R201.reuse ;  /* 0x0000a70009097a23 */ /* 0x100fe200000108c9 */
[----:B------:R-:W-:Y:S01]  /*3d80*/  ISETP.LT.OR P3, PT, R199, 0x22, P3 ;  /* 0x00000022c700780c */ /* 0x000fe20001f61670 */
[--C-:B------:R-:W-:Y:S01]  /*3d90*/  FADD.FTZ R29, R29, -R8.reuse ;  /* 0x800000081d1d7221 */ /* 0x100fe20000010000 */
[----:B----4-:R-:W-:Y:S01]  /*3da0*/  F2FP.PACK_AB R7, R168, R169 ;  /* 0x000000a9a807723e */ /* 0x010fe200000000ff */
[----:B------:R1:W-:Y:S01]  /*3db0*/  MUFU.EX2 R17, R9 ;  /* 0x0000000900117308 */ /* 0x0003e20000000800 */
[----:B------:R-:W-:Y:S01]  /*3dc0*/  FSEL R15, R15, -INF , !P3 ;  /* 0xff8000000f0f7808 */ /* 0x000fe20005800000 */
[--C-:B------:R-:W-:Y:S01]  /*3dd0*/  FADD.FTZ R24, R24, -R8.reuse ;  /* 0x8000000818187221 */ /* 0x100fe20000010000 */
[C---:B------:R-:W-:Y:S01]  /*3de0*/  ISETP.GT.AND P3, PT, R198.reuse, 0x30, P1 ;  /* 0x00000030c600780c */ /* 0x040fe20000f64270 */
[--C-:B------:R-:W-:Y:S01]  /*3df0*/  FADD.FTZ R33, R33, -R8.reuse ;  /* 0x8000000821217221 */ /* 0x100fe20000010000 */
[----:B------:R-:W-:Y:S01]  /*3e00*/  ISETP.GT.AND P1, PT, R198, 0x31, P1 ;  /* 0x00000031c600780c */ /* 0x000fe20000f24270 */
[--C-:B------:R-:W-:Y:S01]  /*3e10*/  FFMA.FTZ R4, R15, c[0x0][0x29c], -R201.reuse ;  /* 0x0000a7000f047a23 */ /* 0x100fe200000108c9 */
[C---:B------:R-:W-:Y:S01]  /*3e20*/  ISETP.LT.OR P3, PT, R199.reuse, 0x31, P3 ;  /* 0x00000031c700780c */ /* 0x040fe20001f61670 */
[--C-:B------:R-:W-:Y:S01]  /*3e30*/  FADD.FTZ R28, R28, -R8.reuse ;  /* 0x800000081c1c7221 */ /* 0x100fe20000010000 */
[----:B------:R-:W-:Y:S01]  /*3e40*/  ISETP.LT.OR P1, PT, R199, 0x32, P1 ;  /* 0x00000032c700780c */ /* 0x000fe20000f21670 */
[----:B------:R2:W3:Y:S01]  /*3e50*/  MUFU.EX2 R16, R4 ;  /* 0x0000000400107308 */ /* 0x0004e20000000800 */
[----:B------:R-:W-:Y:S01]  /*3e60*/  FSEL R5, R18, -INF , !P3 ;  /* 0xff80000012057808 */ /* 0x000fe20005800000 */
[----:B------:R-:W-:Y:S01]  /*3e70*/  FADD.FTZ R32, R32, -R8 ;  /* 0x8000000820207221 */ /* 0x000fe20000010000 */
[----:B------:R-:W-:Y:S01]  /*3e80*/  FSEL R19, R19, -INF , !P1 ;  /* 0xff80000013137808 */ /* 0x000fe20004800000 */
[----:B------:R-:W-:Y:S01]  /*3e90*/  FMUL.FTZ R20, R188, R20 ;  /* 0x00000014bc147220 */ /* 0x000fe20000410000 */
[----:B------:R-:W-:Y:S01]  /*3ea0*/  F2FP.PACK_AB R8, R200, R12 ;  /* 0x0000000cc808723e */ /* 0x000fe200000000ff */
[--C-:B------:R-:W-:Y:S01]  /*3eb0*/  FFMA.FTZ R5, R5, c[0x0][0x29c], -R201.reuse ;  /* 0x0000a70005057a23 */ /* 0x100fe200000108c9 */
[----:B------:R-:W-:Y:S01]  /*3ec0*/  PLOP3.LUT P1, PT, PT, PT, UP0, 0x80, 0x0 ;  /* 0x000000000000781c */ /* 0x000fe20003f2f008 */
[----:B------:R-:W-:Y:S02]  /*3ed0*/  FFMA.FTZ R201, R19, c[0x0][0x29c], -R201 ;  /* 0x0000a70013c97a23 */ /* 0x000fe400000108c9 */
[----:B------:R4:W-:Y:S01]  /*3ee0*/  MUFU.EX2 R15, R5 ;  /* 0x00000005000f7308 */ /* 0x0009e20000000800 */
[----:B------:R-:W-:Y:S02]  /*3ef0*/  FMUL.FTZ R24, R186, R24 ;  /* 0x00000018ba187220 */ /* 0x000fe40000410000 */
[----:B------:R-:W-:Y:S02]  /*3f00*/  FMUL.FTZ R10, R185, R25 ;  /* 0x00000019b90a7220 */ /* 0x000fe40000410000 */
[----:B-1----:R-:W-:Y:S02]  /*3f10*/  FMUL.FTZ R9, R187, R21 ;  /* 0x00000015bb097220 */ /* 0x002fe40000410000 */
[----:B------:R-:W-:Y:S01]  /*3f20*/  FMUL.FTZ R28, R184, R28 ;  /* 0x0000001cb81c7220 */ /* 0x000fe20000410000 */
[----:B------:R-:W-:Y:S01]  /*3f30*/  F2FP.PACK_AB R10, R10, R24 ;  /* 0x000000180a0a723e */ /* 0x000fe200000000ff */
[----:B------:R-:W-:Y:S01]  /*3f40*/  FMUL.FTZ R13, R13, R29 ;  /* 0x0000001d0d0d7220 */ /* 0x000fe20000410000 */
[----:B------:R-:W1:Y:S01]  /*3f50*/  MUFU.EX2 R201, R201 ;  /* 0x000000c900c97308 */ /* 0x000e620000000800 */
[----:B------:R-:W-:Y:S01]  /*3f60*/  F2FP.PACK_AB R9, R9, R20 ;  /* 0x000000140909723e */ /* 0x000fe200000000ff */
[----:B------:R-:W-:Y:S01]  /*3f70*/  FMUL.FTZ R32, R12, R32 ;  /* 0x000000200c207220 */ /* 0x000fe20000410000 */
[----:B--2---:R-:W2:Y:S01]  /*3f80*/  LDS R4, [R241.X4+0x201a0] ;  /* 0x0201a000f1047984 */ /* 0x004ea20000004800 */
[----:B------:R-:W-:Y:S01]  /*3f90*/  FMUL.FTZ R12, R200, R33 ;  /* 0x00000021c80c7220 */ /* 0x000fe20000410000 */
[----:B------:R-:W-:Y:S03]  /*3fa0*/  F2FP.PACK_AB R13, R13, R28 ;  /* 0x0000001c0d0d723e */ /* 0x000fe600000000ff */
[----:B------:R-:W-:Y:S01]  /*3fb0*/  STS [R244+0x20280], R14 ;  /* 0x0202800ef4007388 */ /* 0x000fe20000000800 */
[----:B------:R-:W-:Y:S02]  /*3fc0*/  F2FP.PACK_AB R12, R12, R32 ;  /* 0x000000200c0c723e */ /* 0x000fe400000000ff */
[----:B----4-:R-:W-:Y:S05]  /*3fd0*/  F2FP.PACK_AB R5, R172, R176 ;  /* 0x000000b0ac05723e */ /* 0x010fea00000000ff */
[----:B------:R3:W-:Y:S05]  /*3fe0*/  STS [R244+0x20680], R5 ;  /* 0x02068005f4007388 */ /* 0x0007ea0000000800 */
[----:B------:R-:W-:Y:S05]  /*3ff0*/  STS [R247+0x20280], R11 ;  /* 0x0202800bf7007388 */ /* 0x000fea0000000800 */
[----:B------:R-:W-:Y:S05]  /*4000*/  STS [R247+0x20680], R7 ;  /* 0x02068007f7007388 */ /* 0x000fea0000000800 */
[----:B------:R4:W-:Y:S01]  /*4010*/  STS [R245], R6 ;  /* 0x00000006f5007388 */ /* 0x0009e20000000800 */
[----:B---3--:R-:W-:Y:S01]  /*4020*/  F2FP.PACK_AB R5, R16, R17 ;  /* 0x000000111005723e */ /* 0x008fe200000000ff */
[--C-:B--2---:R-:W-:Y:S02]  /*4030*/  FADD.FTZ R22, R22, -R4.reuse ;  /* 0x8000000416167221 */ /* 0x104fe40000010000 */
[--C-:B------:R-:W-:Y:S02]  /*4040*/  FADD.FTZ R23, R23, -R4.reuse ;  /* 0x8000000417177221 */ /* 0x100fe40000010000 */
[----:B------:R1:W-:Y:S01]  /*4050*/  STS [R245+0x400], R5 ;  /* 0x00040005f5007388 */ /* 0x0003e20000000800 */
[----:B------:R-:W-:Y:S02]  /*4060*/  FMUL.FTZ R22, R176, R22 ;  /* 0x00000016b0167220 */ /* 0x000fe40000410000 */
[----:B------:R-:W-:Y:S02]  /*4070*/  FMUL.FTZ R23, R172, R23 ;  /* 0x00000017ac177220 */ /* 0x000fe40000410000 */
[----:B------:R-:W-:Y:S01]  /*4080*/  STS [R246], R8 ;  /* 0x00000008f6007388 */ /* 0x000fe20000000800 */
[--C-:B------:R-:W-:Y:S02]  /*4090*/  FADD.FTZ R27, R27, -R4.reuse ;  /* 0x800000041b1b7221 */ /* 0x100fe40000010000 */
[--C-:B------:R-:W-:Y:S02]  /*40a0*/  FADD.FTZ R26, R26, -R4.reuse ;  /* 0x800000041a1a7221 */ /* 0x100fe40000010000 */
[----:B----4-:R-:W-:Y:S02]  /*40b0*/  FMUL.FTZ R6, R168, R27 ;  /* 0x0000001ba8067220 */ /* 0x010fe40000410000 */
[----:B------:R-:W-:Y:S02]  /*40c0*/  FMUL.FTZ R26, R169, R26 ;  /* 0x0000001aa91a7220 */ /* 0x000fe40000410000 */
[--C-:B------:R-:W-:Y:S02]  /*40d0*/  FADD.FTZ R30, R30, -R4.reuse ;  /* 0x800000041e1e7221 */ /* 0x100fe40000010000 */
[--C-:B------:R-:W-:Y:S01]  /*40e0*/  FADD.FTZ R31, R31, -R4.reuse ;  /* 0x800000041f1f7221 */ /* 0x100fe20000010000 */
[----:B------:R-:W-:Y:S01]  /*40f0*/  F2FP.PACK_AB R6, R6, R26 ;  /* 0x0000001a0606723e */ /* 0x000fe200000000ff */
[----:B------:R-:W-:Y:S02]  /*4100*/  FMUL.FTZ R30, R17, R30 ;  /* 0x0000001e111e7220 */ /* 0x000fe40000410000 */
[----:B------:R-:W-:Y:S02]  /*4110*/  FMUL.FTZ R31, R16, R31 ;  /* 0x0000001f101f7220 */ /* 0x000fe40000410000 */
[--C-:B------:R-:W-:Y:S02]  /*4120*/  FADD.FTZ R35, R35, -R4.reuse ;  /* 0x8000000423237221 */ /* 0x100fe40000010000 */
[----:B------:R-:W-:Y:S01]  /*4130*/  FADD.FTZ R34, R34, -R4 ;  /* 0x8000000422227221 */ /* 0x000fe20000010000 */
[C---:B-1----:R-:W-:Y:S01]  /*4140*/  F2FP.PACK_AB R5, R201.reuse, R15 ;  /* 0x0000000fc905723e */ /* 0x042fe200000000ff */
[----:B------:R-:W-:Y:S02]  /*4150*/  FMUL.FTZ R4, R201, R35 ;  /* 0x00000023c9047220 */ /* 0x000fe40000410000 */
[----:B------:R-:W-:Y:S02]  /*4160*/  FMUL.FTZ R34, R15, R34 ;  /* 0x000000220f227220 */ /* 0x000fe40000410000 */
[----:B------:R1:W-:Y:S03]  /*4170*/  STS [R246+0x400], R5 ;  /* 0x00040005f6007388 */ /* 0x0003e60000000800 */
[----:B------:R-:W-:Y:S02]  /*4180*/  F2FP.PACK_AB R4, R4, R34 ;  /* 0x000000220404723e */ /* 0x000fe400000000ff */
        /* <DEDUP_REMOVED lines=115> */
[----:B------:R-:W-:Y:S01]  /*48c0*/  USHF.L.U32 UR17, UR14, 0x6, URZ ;  /* 0x000000060e117899 */ /* 0x000fe2000800063f */
[----:B-----5:R-:W-:Y:S01]  /*48d0*/  IMAD.MOV.U32 R8, RZ, RZ, R224 ;  /* 0x000000ffff087224 */ /* 0x020fe200078e00e0 */
[----:B------:R-:W-:Y:S01]  /*48e0*/  USHF.R.S32.HI UR12, URZ, 0x1f, UR14 ;  /* 0x0000001f3f0c7899 */ /* 0x000fe2000801140e */
[----:B------:R-:W3:Y:S01]  /*48f0*/  LDL R202, [R1+0x24] ;  /* 0x0000240001ca7983 */ /* 0x000ee20000100800 */
[----:B------:R-:W-:Y:S01]  /*4900*/  IMAD.MOV.U32 R9, RZ, RZ, R225 ;  /* 0x000000ffff097224 */ /* 0x000fe200078e00e1 */
[----:B------:R-:W-:Y:S01]  /*4910*/  USHF.R.S32.HI UR13, URZ, 0x1f, UR17 ;  /* 0x0000001f3f0d7899 */ /* 0x000fe20008011411 */
[----:B------:R-:W-:Y:S01]  /*4920*/  IMAD.U32 R15, RZ, RZ, UR17 ;  /* 0x00000011ff0f7e24 */ /* 0x000fe2000f8e00ff */
[----:B------:R-:W1:Y:S01]  /*4930*/  S2R R11, SR_CTAID.Y ;  /* 0x00000000000b7919 */ /* 0x000e620000002600 */
[----:B------:R-:W-:Y:S01]  /*4940*/  ULDC.64 UR4, c[0x0][0x208] ;  /* 0x0000820000047ab9 */ /* 0x000fe20000000a00 */
[----:B------:R-:W-:Y:S01]  /*4950*/  IMAD.U32 R16, RZ, RZ, UR7 ;  /* 0x00000007ff107e24 */ /* 0x000fe2000f8e00ff */
[----:B------:R-:W-:Y:S01]  /*4960*/  UIMAD UR12, UR12, UR4, URZ ;  /* 0x000000040c0c72a4 */ /* 0x000fe2000f8e023f */
[----:B------:R-:W-:Y:S01]  /*4970*/  IMAD.U32 R17, RZ, RZ, UR13 ;  /* 0x0000000dff117e24 */ /* 0x000fe2000f8e00ff */
[----:B------:R-:W-:Y:S02]  /*4980*/  UIMAD.WIDE.U32 UR24, UR14, UR4, URZ ;  /* 0x000000040e1872a5 */ /* 0x000fe4000f8e003f */
[----:B------:R-:W-:Y:S02]  /*4990*/  UIMAD UR12, UR14, UR5, UR12 ;  /* 0x000000050e0c72a4 */ /* 0x000fe4000f8e020c */
[----:B------:R-:W-:Y:S02]  /*49a0*/  USHF.L.U32 UR4, UR24, 0x6, URZ ;  /* 0x0000000618047899 */ /* 0x000fe4000800063f */
[----:B------:R-:W-:Y:S04]  /*49b0*/  UIADD3 UR12, UR25, UR12, URZ ;  /* 0x0000000c190c7290 */ /* 0x000fe8000fffe03f */
[----:B------:R-:W-:Y:S01]  /*49c0*/  USHF.L.U64.HI UR12, UR24, 0x6, UR12 ;  /* 0x00000006180c7899 */ /* 0x000fe2000801020c */
[----:B-1----:R-:W-:Y:S01]  /*49d0*/  SHF.R.S32.HI R10, RZ, 0x1f, R11 ;  /* 0x0000001fff0a7819 */ /* 0x002fe2000001140b */
[----:B------:R-:W-:Y:S04]  /*49e0*/  IMAD.WIDE.U32 R8, R11, c[0x0][0x288], R8 ;  /* 0x0000a2000b087a25 */ /* 0x000fe800078e0008 */
[----:B------:R-:W-:Y:S01]  /*49f0*/  IMAD R10, R10, c[0x0][0x288], RZ ;  /* 0x0000a2000a0a7a24 */ /* 0x000fe200078e02ff */
[----:B------:R-:W-:Y:S03]  /*4a00*/  IADD3 R15, P3, P1, R15, UR18, R8 ;  /* 0x000000120f0f7c10 */ /* 0x000fe6000f97e008 */
[----:B------:R-:W-:Y:S02]  /*4a10*/  IMAD R10, R11, c[0x0][0x28c], R10 ;  /* 0x0000a3000b0a7a24 */ /* 0x000fe400078e020a */
[----:B------:R-:W-:Y:S02]  /*4a20*/  IMAD.U32 R11, RZ, RZ, UR6 ;  /* 0x00000006ff0b7e24 */ /* 0x000fe4000f8e00ff */
[----:B------:R-:W-:Y:S05]  /*4a30*/  IMAD.IADD R8, R9, 0x1, R10 ;  /* 0x0000000109087824 */ /* 0x000fea00078e020a */
[----:B------:R-:W-:Y:S01]  /*4a40*/  IADD3.X R17, R17, UR9, R8, P3, P1 ;  /* 0x0000000911117c10 */ /* 0x000fe20009fe2408 */
[----:B------:R-:W-:Y:S05]  /*4a50*/  IMAD.U32 R8, RZ, RZ, UR17 ;  /* 0x00000011ff087e24 */ /* 0x000fea000f8e00ff */
[----:B------:R-:W-:Y:S04]  /*4a60*/  IADD3 R8, -R250, c[0x0][0x168], -R8 ;  /* 0x00005a00fa087a10 */ /* 0x000fe80007ffe908 */
[C---:B------:R-:W-:Y:S02]  /*4a70*/  ISETP.LT.OR P6, PT, R8.reuse, 0x1, !P5 ;  /* 0x000000010800780c */ /* 0x040fe40006fc1670 */
[----:B------:R-:W-:Y:S02]  /*4a80*/  ISETP.LT.OR P5, PT, R8, 0x21, !P5 ;  /* 0x000000210800780c */ /* 0x000fe40006fa1670 */
[C---:B--2---:R-:W-:Y:S02]  /*4a90*/  IADD3 R9, P4, R204.reuse, UR4, RZ ;  /* 0x00000004cc097c10 */ /* 0x044fe4000ff9e0ff */
[----:B------:R-:W-:Y:S02]  /*4aa0*/  IADD3 R11, P3, P1, R204, UR4, R11 ;  /* 0x00000004cc0b7c10 */ /* 0x000fe4000f97e00b */
[C---:B---3--:R-:W-:Y:S02]  /*4ab0*/  IADD3.X R13, R202.reuse, UR12, RZ, P4, !PT ;  /* 0x0000000cca0d7c10 */ /* 0x048fe4000a7fe4ff */
[----:B------:R-:W-:Y:S02]  /*4ac0*/  LEA R12, P4, R9, c[0x0][0x1f0], 0x1 ;  /* 0x00007c00090c7a11 */ /* 0x000fe400078808ff */
[----:B------:R-:W-:Y:S02]  /*4ad0*/  IADD3.X R16, R202, UR12, R16, P3, P1 ;  /* 0x0000000cca107c10 */ /* 0x000fe40009fe2410 */
[----:B------:R-:W-:Y:S02]  /*4ae0*/  LEA R10, P3, R11, c[0x0][0x1f0], 0x1 ;  /* 0x00007c000b0a7a11 */ /* 0x000fe400078608ff */
[----:B------:R-:W-:Y:S02]  /*4af0*/  LEA R14, P1, R15, c[0x0][0x280], 0x2 ;  /* 0x0000a0000f0e7a11 */ /* 0x000fe400078210ff */
[----:B------:R-:W-:Y:S02]  /*4b00*/  LEA.HI.X R13, R9, c[0x0][0x1f4], R13, 0x1, P4 ;  /* 0x00007d00090d7a11 */ /* 0x000fe400020f0c0d */
[----:B------:R-:W-:Y:S02]  /*4b10*/  LOP3.LUT P4, RZ, R242, 0x2, RZ, 0xc0, !PT ;  /* 0x00000002f2ff7812 */ /* 0x000fe4000788c0ff */
[----:B------:R-:W-:Y:S01]  /*4b20*/  LEA.HI.X R11, R11, c[0x0][0x1f4], R16, 0x1, P3 ;  /* 0x00007d000b0b7a11 */ /* 0x000fe200018f0c10 */
[----:B------:R-:W-:Y:S01]  /*4b30*/  @!PT LDS RZ, [RZ] ;  /* 0x00000000fffff984 */ /* 0x000fe20000000800 */
[----:B------:R-:W-:Y:S01]  /*4b40*/  @!PT LDS RZ, [RZ] ;  /* 0x00000000fffff984 */ /* 0x000fe20000000800 */
[----:B------:R-:W-:Y:S01]  /*4b50*/  @!PT LDS RZ, [RZ] ;  /* 0x00000000fffff984 */ /* 0x000fe20000000800 */
[----:B------:R1:W-:Y:S01]  /*4b60*/  LDGSTS.E.BYPASS.LTC128B.128 [R240+0x18080], [R12.64], !P6 ;  /* 0x180800000cf07fae */ /* 0x0003e2000f101d56 */
[----:B------:R-:W-:Y:S02]  /*4b70*/  LEA.HI.X R15, R15, c[0x0][0x284], R17, 0x2, P1 ;  /* 0x0000a1000f0f7a11 */ /* 0x000fe400008f1411 */
[----:B------:R-:W-:Y:S02]  /*4b80*/  ISETP.LT.OR P3, PT, R8, 0x1, !P4 ;  /* 0x000000010800780c */ /* 0x000fe40006761670 */
[----:B------:R-:W-:Y:S02]  /*4b90*/  LOP3.LUT P1, RZ, R242, 0x4, RZ, 0xc0, !PT ;  /* 0x00000004f2ff7812 */ /* 0x000fe4000782c0ff */
[C---:B------:R-:W-:Y:S02]  /*4ba0*/  ISETP.LT.OR P4, PT, R8.reuse, 0x21, !P4 ;  /* 0x000000210800780c */ /* 0x040fe40006781670 */
[C---:B------:R-:W-:Y:S02]  /*4bb0*/  ISETP.LT.OR P6, PT, R8.reuse, 0x1, !P1 ;  /* 0x000000010800780c */ /* 0x040fe40004fc1670 */
[----:B------:R-:W-:Y:S05]  /*4bc0*/  ISETP.LT.OR P1, PT, R8, 0x21, !P1 ;  /* 0x000000210800780c */ /* 0x000fea0004f21670 */
[----:B------:R1:W-:Y:S01]  /*4bd0*/  LDGSTS.E.BYPASS.LTC128B.128 [R240+0x1a080], [R12.64+0x80], !P3 ;  /* 0x1a0800800cf07fae */ /* 0x0003e2000d901d56 */
[----:B------:R-:W-:Y:S05]  /*4be0*/  LOP3.LUT P3, RZ, R242, 0x8, RZ, 0xc0, !PT ;  /* 0x00000008f2ff7812 */ /* 0x000fea000786c0ff */
[----:B------:R1:W-:Y:S01]  /*4bf0*/  LDGSTS.E.BYPASS.LTC128B.128 [R240+0x1c080], [R12.64+0x100], !P6 ;  /* 0x1c0801000cf07fae */ /* 0x0003e2000f101d56 */
[C---:B------:R-:W-:Y:S02]  /*4c00*/  ISETP.LT.OR P6, PT, R8.reuse, 0x1, !P3 ;  /* 0x000000010800780c */ /* 0x040fe40005fc1670 */
[----:B------:R-:W-:Y:S01]  /*4c10*/  ISETP.LT.OR P3, PT, R8, 0x21, !P3 ;  /* 0x000000210800780c */ /* 0x000fe20005f61670 */
[----:B------:R-:W-:Y:S10]  /*4c20*/  @!P0 IMAD.SHL.U32 R8, R248, 0x10, RZ ;  /* 0x00000010f8088824 */ /* 0x000ff400078e00ff */
[----:B------:R1:W-:Y:S04]  /*4c30*/  LDGSTS.E.BYPASS.LTC128B.128 [R240+0x1e080], [R12.64+0x180], !P6 ;  /* 0x1e0801800cf07fae */ /* 0x0003e8000f101d56 */
[----:B------:R1:W-:Y:S04]  /*4c40*/  LDGSTS.E.BYPASS.LTC128B.128 [R240+0x19080], [R10.64], !P5 ;  /* 0x190800000af07fae */ /* 0x0003e8000e901d56 */
[----:B------:R1:W-:Y:S04]  /*4c50*/  LDGSTS.E.BYPASS.LTC128B.128 [R240+0x1b080], [R10.64+0x80], !P4 ;  /* 0x1b0800800af07fae */ /* 0x0003e8000e101d56 */
[----:B------:R1:W-:Y:S04]  /*4c60*/  LDGSTS.E.BYPASS.LTC128B.128 [R240+0x1d080], [R10.64+0x100], !P1 ;  /* 0x1d0801000af07fae */ /* 0x0003e8000c901d56 */
[----:B------:R1:W-:Y:S04]  /*4c70*/  LDGSTS.E.BYPASS.LTC128B.128 [R240+0x1f080], [R10.64+0x180], !P3 ;  /* 0x1f0801800af07fae */ /* 0x0003e8000d901d56 */
[----:B------:R1:W-:Y:S02]  /*4c80*/  @!P0 LDGSTS.E.BYPASS.LTC128B.128 [R8+0x20180], [R14.64] ;  /* 0x201800000e088fae */ /* 0x0003e4000b901d56 */
.L_x_705:
[-C--:B-123--:R-:W-:Y:S01]  /*4c90*/  HMMA.16816.F32 R100, R4, R20.reuse, R100 ;  /* 0x000000140464723c */ /* 0x08efe20000001864 */
[----:B------:R-:W-:Y:S01]  /*4ca0*/  LDSM.16.MT88.4 R8, [R0+0x11080] ;  /* 0x011080000008783b */ /* 0x000fe20000004200 */
[----:B------:R-:W-:Y:S06]  /*4cb0*/  PLOP3.LUT P1, PT, PT, PT, UP0, 0x80, 0x0 ;  /* 0x000000000000781c */ /* 0x000fec0003f2f008 */
        /* <DEDUP_REMOVED lines=91> */
[----:B-----5:R-:W-:Y:S01]  /*5270*/  IMAD.MOV.U32 R180, RZ, RZ, R224 ;  /* 0x000000ffffb47224 */ /* 0x020fe200078e00e0 */
[----:B------:R-:W-:Y:S01]  /*5280*/  USHF.R.S32.HI UR17, URZ, 0x1f, UR14 ;  /* 0x0000001f3f117899 */ /* 0x000fe2000801140e */
[----:B------:R-:W-:Y:S01]  /*5290*/  IMAD.MOV.U32 R181, RZ, RZ, R225 ;  /* 0x000000ffffb57224 */ /* 0x000fe200078e00e1 */
[----:B----4-:R-:W4:Y:S01]  /*52a0*/  LDL R224, [R1+0x28] ;  /* 0x0000280001e07983 */ /* 0x010f220000100800 */
[----:B------:R-:W-:Y:S01]  /*52b0*/  USHF.L.U32 UR13, UR14, 0x6, URZ ;  /* 0x000000060e0d7899 */ /* 0x000fe2000800063f */
[----:B------:R-:W-:Y:S01]  /*52c0*/  IMAD.MOV.U32 R4, RZ, RZ, R180 ;  /* 0x000000ffff047224 */ /* 0x000fe200078e00b4 */
[----:B------:R-:W-:Y:S01]  /*52d0*/  ULDC.64 UR4, c[0x0][0x178] ;  /* 0x00005e0000047ab9 */ /* 0x000fe20000000a00 */
[----:B------:R-:W3:Y:S01]  /*52e0*/  S2R R7, SR_CTAID.Y ;  /* 0x0000000000077919 */ /* 0x000ee20000002600 */
[----:B------:R-:W-:Y:S01]  /*52f0*/  IMAD.MOV.U32 R5, RZ, RZ, R181 ;  /* 0x000000ffff057224 */ /* 0x000fe200078e00b5 */
[----:B------:R-:W-:Y:S01]  /*5300*/  UIMAD UR17, UR17, UR4, URZ ;  /* 0x00000004111172a4 */ /* 0x000fe2000f8e023f */
[----:B------:R-:W-:Y:S01]  /*5310*/  IMAD.U32 R11, RZ, RZ, UR13 ;  /* 0x0000000dff0b7e24 */ /* 0x000fe2000f8e00ff */
[----:B------:R-:W-:Y:S02]  /*5320*/  USHF.R.S32.HI UR12, URZ, 0x1f, UR13 ;  /* 0x0000001f3f0c7899 */ /* 0x000fe4000801140d */
[----:B------:R-:W-:Y:S02]  /*5330*/  UIMAD.WIDE.U32 UR26, UR14, UR4, URZ ;  /* 0x000000040e1a72a5 */ /* 0x000fe4000f8e003f */
[----:B------:R-:W-:Y:S02]  /*5340*/  UIMAD UR17, UR14, UR5, UR17 ;  /* 0x000000050e1172a4 */ /* 0x000fe4000f8e0211 */
[----:B------:R-:W-:Y:S01]  /*5350*/  USHF.L.U32 UR24, UR26, 0x6, URZ ;  /* 0x000000061a187899 */ /* 0x000fe2000800063f */
[----:B------:R-:W-:Y:S01]  /*5360*/  IMAD.U32 R13, RZ, RZ, UR12 ;  /* 0x0000000cff0d7e24 */ /* 0x000fe2000f8e00ff */
[----:B------:R-:W-:Y:S02]  /*5370*/  UIADD3 UR17, UR27, UR17, URZ ;  /* 0x000000111b117290 */ /* 0x000fe4000fffe03f */
[----:B------:R-:W-:Y:S02]  /*5380*/  ULEA UR12, UP0, UR4, UR24, 0x5 ;  /* 0x00000018040c7291 */ /* 0x000fe4000f80283f */
[----:B------:R-:W-:Y:S04]  /*5390*/  USHF.L.U64.HI UR17, UR26, 0x6, UR17 ;  /* 0x000000061a117899 */ /* 0x000fe80008010211 */
[----:B------:R-:W-:Y:S01]  /*53a0*/  ULEA.HI.X UR4, UR4, UR17, UR5, 0x5, UP0 ;  /* 0x0000001104047291 */ /* 0x000fe200080f2c05 */
[----:B---3--:R-:W-:Y:S01]  /*53b0*/  SHF.R.S32.HI R6, RZ, 0x1f, R7 ;  /* 0x0000001fff067819 */ /* 0x008fe20000011407 */
[----:B------:R-:W-:Y:S04]  /*53c0*/  IMAD.WIDE.U32 R4, R7, c[0x0][0x270], R4 ;  /* 0x00009c0007047a25 */ /* 0x000fe800078e0004 */
[----:B------:R-:W-:Y:S01]  /*53d0*/  IMAD R6, R6, c[0x0][0x270], RZ ;  /* 0x00009c0006067a24 */ /* 0x000fe200078e02ff */
[----:B------:R-:W-:Y:S01]  /*53e0*/  IADD3 R11, P3, P1, R11, UR20, R4 ;  /* 0x000000140b0b7c10 */ /* 0x000fe2000f97e004 */
[----:B------:R-:W-:Y:S02]  /*53f0*/  IMAD.U32 R4, RZ, RZ, UR13 ;  /* 0x0000000dff047e24 */ /* 0x000fe4000f8e00ff */
[----:B------:R-:W-:Y:S03]  /*5400*/  IMAD R6, R7, c[0x0][0x274], R6 ;  /* 0x00009d0007067a24 */ /* 0x000fe600078e0206 */
[----:B------:R-:W-:Y:S01]  /*5410*/  IADD3 R4, -R250, c[0x0][0x168], -R4 ;  /* 0x00005a00fa047a10 */ /* 0x000fe20007ffe904 */
[----:B------:R-:W-:Y:S03]  /*5420*/  IMAD.IADD R5, R5, 0x1, R6 ;  /* 0x0000000105057824 */ /* 0x000fe600078e0206 */
[C---:B------:R-:W-:Y:S02]  /*5430*/  ISETP.LT.OR P6, PT, R4.reuse, 0x1, !P5 ;  /* 0x000000010400780c */ /* 0x040fe40006fc1670 */
[----:B------:R-:W-:Y:S02]  /*5440*/  IADD3.X R13, R13, UR8, R5, P3, P1 ;  /* 0x000000080d0d7c10 */ /* 0x000fe40009fe2405 */
[----:B------:R-:W-:Y:S02]  /*5450*/  ISETP.LT.OR P5, PT, R4, 0x21, !P5 ;  /* 0x000000210400780c */ /* 0x000fe40006fa1670 */
[C---:B--2---:R-:W-:Y:S02]  /*5460*/  IADD3 R5, P1, R226.reuse, UR24, RZ ;  /* 0x00000018e2057c10 */ /* 0x044fe4000ff3e0ff */
[----:B------:R-:W-:Y:S02]  /*5470*/  IADD3 R7, P3, R226, UR12, RZ ;  /* 0x0000000ce2077c10 */ /* 0x000fe4000ff7e0ff */
[----:B------:R-:W-:Y:S02]  /*5480*/  LEA R8, P4, R5, c[0x0][0x160], 0x1 ;  /* 0x0000580005087a11 */ /* 0x000fe400078808ff */
[C---:B----4-:R-:W-:Y:S02]  /*5490*/  IADD3.X R9, R224.reuse, UR17, RZ, P1, !PT ;  /* 0x00000011e0097c10 */ /* 0x050fe40008ffe4ff */
[----:B------:R-:W-:Y:S02]  /*54a0*/  LEA R10, P1, R11, c[0x0][0x258], 0x2 ;  /* 0x000096000b0a7a11 */ /* 0x000fe400078210ff */
[----:B------:R-:W-:Y:S02]  /*54b0*/  LEA.HI.X R9, R5, c[0x0][0x164], R9, 0x1, P4 ;  /* 0x0000590005097a11 */ /* 0x000fe400020f0c09 */
[----:B------:R-:W-:Y:S02]  /*54c0*/  IADD3.X R12, R224, UR4, RZ, P3, !PT ;  /* 0x00000004e00c7c10 */ /* 0x000fe40009ffe4ff */
[----:B------:R-:W-:Y:S01]  /*54d0*/  LEA R6, P3, R7, c[0x0][0x160], 0x1 ;  /* 0x0000580007067a11 */ /* 0x000fe200078608ff */
[----:B------:R-:W-:Y:S01]  /*54e0*/  @!PT LDS RZ, [RZ] ;  /* 0x00000000fffff984 */ /* 0x000fe20000000800 */
[----:B------:R-:W-:Y:S01]  /*54f0*/  @!PT LDS RZ, [RZ] ;  /* 0x00000000fffff984 */ /* 0x000fe20000000800 */
[----:B------:R-:W-:Y:S01]  /*5500*/  @!PT LDS RZ, [RZ] ;  /* 0x00000000fffff984 */ /* 0x000fe20000000800 */
[----:B------:R2:W-:Y:S01]  /*5510*/  LDGSTS.E.BYPASS.LTC128B.128 [R240+0x10080], [R8.64], !P6 ;  /* 0x1008000008f07fae */ /* 0x0005e2000f101d56 */
[----:B------:R-:W-:Y:S02]  /*5520*/  LOP3.LUT P4, RZ, R243, 0x2, RZ, 0xc0, !PT ;  /* 0x00000002f3ff7812 */ /* 0x000fe4000788c0ff */
[----:B------:R-:W-:Y:S02]  /*5530*/  LEA.HI.X R11, R11, c[0x0][0x25c], R13, 0x2, P1 ;  /* 0x000097000b0b7a11 */ /* 0x000fe400008f140d */
[----:B------:R-:W-:Y:S02]  /*5540*/  LEA.HI.X R7, R7, c[0x0][0x164], R12, 0x1, P3 ;  /* 0x0000590007077a11 */ /* 0x000fe400018f0c0c */
[C---:B------:R-:W-:Y:S02]  /*5550*/  ISETP.LT.OR P3, PT, R4.reuse, 0x1, !P4 ;  /* 0x000000010400780c */ /* 0x040fe40006761670 */
[C---:B------:R-:W-:Y:S02]  /*5560*/  LOP3.LUT P1, RZ, R243.reuse, 0x4, RZ, 0xc0, !PT ;  /* 0x00000004f3ff7812 */ /* 0x040fe4000782c0ff */
[C---:B------:R-:W-:Y:S02]  /*5570*/  ISETP.LT.OR P4, PT, R4.reuse, 0x21, !P4 ;  /* 0x000000210400780c */ /* 0x040fe40006781670 */
[C---:B------:R-:W-:Y:S02]  /*5580*/  ISETP.LT.OR P6, PT, R4.reuse, 0x1, !P1 ;  /* 0x000000010400780c */ /* 0x040fe40004fc1670 */
[C---:B------:R-:W-:Y:S05]  /*5590*/  ISETP.LT.OR P1, PT, R4.reuse, 0x21, !P1 ;  /* 0x000000210400780c */ /* 0x040fea0004f21670 */
        /* <DEDUP_REMOVED lines=12> */
.L_x_706:
[-C--:B--2---:R-:W-:Y:S01]  /*5660*/  HMMA.16816.F32 R4, R192, R16.reuse, RZ ;  /* 0x00000010c004723c */ /* 0x084fe200000018ff */
[----:B-----5:R-:W-:Y:S01]  /*5670*/  LDSM.16.MT88.4 R224, [R0+0x3080] ;  /* 0x0030800000e0783b */ /* 0x020fe20000004200 */
        /* <DEDUP_REMOVED lines=37> */
[----:B------:R-:W-:Y:S07]  /*58d0*/  LDSM.16.MT88.4 R208, [R0+0x1880] ;  /* 0x0018800000d0783b */ /* 0x000fee0000004200 */
[----:B------:R-:W-:Y:S01]  /*58e0*/  HMMA.16816.F32 R192, R200, R222, R192 ;  /* 0x000000dec8c0723c */ /* 0x000fe200000018c0 */
[----:B------:R-:W4:Y:S04]  /*58f0*/  LDSM.16.MT88.4 R200, [R0+0x7080] ;  /* 0x0070800000c8783b */ /* 0x000f280000004200 */
[----:B------:R-:W-:Y:S03]  /*5900*/  LDSM.16.M88.4 R220, [R238+0x1000] ;  /* 0x00100000eedc783b */ /* 0x000fe60000000200 */
[-C--:B-1----:R-:W-:Y:S08]  /*5910*/  HMMA.16816.F32 R4, R196, R204.reuse, R4 ;  /* 0x000000ccc404723c */ /* 0x082ff00000001804 */
[C---:B--2---:R-:W-:Y:S08]  /*5920*/  HMMA.16816.F32 R8, R212.reuse, R204, R8 ;  /* 0x000000ccd408723c */ /* 0x044ff00000001808 */
[-C--:B------:R-:W-:Y:S08]  /*5930*/  HMMA.16816.F32 R12, R212, R206.reuse, R12 ;  /* 0x000000ced40c723c */ /* 0x080ff0000000180c */
[C---:B------:R-:W-:Y:S01]  /*5940*/  HMMA.16816.F32 R16, R196.reuse, R206, R16 ;  /* 0x000000cec410723c */ /* 0x040fe20000001810 */
[----:B------:R-:W1:Y:S07]  /*5950*/  LDSM.16.M88.4 R204, [R238] ;  /* 0x00000000eecc783b */ /* 0x000e6e0000000200 */
[-C--:B------:R-:W-:Y:S08]  /*5960*/  HMMA.16816.F32 R20, R196, R224.reuse, R20 ;  /* 0x000000e0c414723c */ /* 0x080ff00000001814 */
[C---:B------:R-:W-:Y:S08]  /*5970*/  HMMA.16816.F32 R24, R212.reuse, R224, R24 ;  /* 0x000000e0d418723c */ /* 0x040ff00000001818 */
[-C--:B------:R-:W-:Y:S08]  /*5980*/  HMMA.16816.F32 R28, R212, R226.reuse, R28 ;  /* 0x000000e2d41c723c */ /* 0x080ff0000000181c */
[C---:B------:R-:W-:Y:S01]  /*5990*/  HMMA.16816.F32 R32, R196.reuse, R226, R32 ;  /* 0x000000e2c420723c */ /* 0x040fe20000001820 */
[----:B------:R-:W2:Y:S07]  /*59a0*/  LDSM.16.MT88.4 R224, [R0+0x3880] ;  /* 0x0038800000e0783b */ /* 0x000eae0000004200 */
[-C--:B---3--:R-:W-:Y:S08]  /*59b0*/  HMMA.16816.F32 R164, R196, R216.reuse, R164 ;  /* 0x000000d8c4a4723c */ /* 0x088ff000000018a4 */
[C---:B------:R-:W-:Y:S08]  /*59c0*/  HMMA.16816.F32 R168, R212.reuse, R216, R168 ;  /* 0x000000d8d4a8723c */ /* 0x040ff000000018a8 */
[-C--:B------:R-:W-:Y:S08]  /*59d0*/  HMMA.16816.F32 R172, R212, R218.reuse, R172 ;  /* 0x000000dad4ac723c */ /* 0x080ff000000018ac */
[C---:B------:R-:W-:Y:S01]  /*59e0*/  HMMA.16816.F32 R176, R196.reuse, R218, R176 ;  /* 0x000000dac4b0723c */ /* 0x040fe200000018b0 */
[----:B------:R-:W3:Y:S07]  /*59f0*/  LDSM.16.MT88.4 R216, [R0+0x5880] ;  /* 0x0058800000d8783b */ /* 0x000eee0000004200 */
[-C--:B----4-:R-:W-:Y:S08]  /*5a00*/  HMMA.16816.F32 R180, R196, R200.reuse, R180 ;  /* 0x000000c8c4b4723c */ /* 0x090ff000000018b4 */
[C---:B------:R-:W-:Y:S01]  /*5a10*/  HMMA.16816.F32 R184, R212.reuse, R200, R184 ;  /* 0x000000c8d4b8723c */ /* 0x040fe200000018b8 */
[----:B------:R-:W4:Y:S07]  /*5a20*/  LDL R201, [R1+0x2c] ;  /* 0x00002c0001c97983 */ /* 0x000f2e0000100800 */
[-C--:B------:R-:W-:Y:S01]  /*5a30*/  HMMA.16816.F32 R188, R212, R202.reuse, R188 ;  /* 0x000000cad4bc723c */ /* 0x080fe200000018bc */
[----:B------:R-:W2:Y:S07]  /*5a40*/  LDSM.16.MT88.4 R212, [R0+0x7880] ;  /* 0x0078800000d4783b */ /* 0x000eae0000004200 */
[----:B------:R-:W-:Y:S01]  /*5a50*/  HMMA.16816.F32 R192, R196, R202, R192 ;  /* 0x000000cac4c0723c */ /* 0x000fe200000018c0 */
[----:B------:R-:W4:Y:S06]  /*5a60*/  LDL.64 R202, [R1+0x30] ;  /* 0x0000300001ca7983 */ /* 0x000f2c0000100a00 */
[----:B------:R-:W-:Y:S01]  /*5a70*/  IMAD.U32 R198, RZ, RZ, UR10 ;  /* 0x0000000affc67e24 */ /* 0x000fe2000f8e00ff */
[-C--:B-1----:R-:W-:Y:S08]  /*5a80*/  HMMA.16816.F32 R4, R204, R208.reuse, R4 ;  /* 0x000000d0cc04723c */ /* 0x082ff00000001804 */
[C---:B------:R-:W-:Y:S08]  /*5a90*/  HMMA.16816.F32 R8, R220.reuse, R208, R8 ;  /* 0x000000d0dc08723c */ /* 0x040ff00000001808 */
[-C--:B------:R-:W-:Y:S08]  /*5aa0*/  HMMA.16816.F32 R12, R220, R210.reuse, R12 ;  /* 0x000000d2dc0c723c */ /* 0x080ff0000000180c */
[C---:B------:R-:W-:Y:S08]  /*5ab0*/  HMMA.16816.F32 R16, R204.reuse, R210, R16 ;  /* 0x000000d2cc10723c */ /* 0x040ff00000001810 */
[-C--:B--2---:R-:W-:Y:S08]  /*5ac0*/  HMMA.16816.F32 R20, R204, R224.reuse, R20 ;  /* 0x000000e0cc14723c */ /* 0x084ff00000001814 */
[C---:B------:R-:W-:Y:S08]  /*5ad0*/  HMMA.16816.F32 R24, R220.reuse, R224, R24 ;  /* 0x000000e0dc18723c */ /* 0x040ff00000001818 */
[-C--:B------:R-:W-:Y:S08]  /*5ae0*/  HMMA.16816.F32 R28, R220, R226.reuse, R28 ;  /* 0x000000e2dc1c723c */ /* 0x080ff0000000181c */
[C---:B------:R-:W-:Y:S08]  /*5af0*/  HMMA.16816.F32 R32, R204.reuse, R226, R32 ;  /* 0x000000e2cc20723c */ /* 0x040ff00000001820 */
[-C--:B---3--:R-:W-:Y:S08]  /*5b00*/  HMMA.16816.F32 R164, R204, R216.reuse, R164 ;  /* 0x000000d8cca4723c */ /* 0x088ff000000018a4 */
[C---:B------:R-:W-:Y:S08]  /*5b10*/  HMMA.16816.F32 R168, R220.reuse, R216, R168 ;  /* 0x000000d8dca8723c */ /* 0x040ff000000018a8 */
[-C--:B------:R-:W-:Y:S08]  /*5b20*/  HMMA.16816.F32 R172, R220, R218.reuse, R172 ;  /* 0x000000dadcac723c */ /* 0x080ff000000018ac */
[C---:B------:R-:W-:Y:S08]  /*5b30*/  HMMA.16816.F32 R176, R204.reuse, R218, R176 ;  /* 0x000000daccb0723c */ /* 0x040ff000000018b0 */
[-C--:B------:R-:W-:Y:S08]  /*5b40*/  HMMA.16816.F32 R180, R204, R212.reuse, R180 ;  /* 0x000000d4ccb4723c */ /* 0x080ff000000018b4 */
[C---:B------:R-:W-:Y:S08]  /*5b50*/  HMMA.16816.F32 R184, R220.reuse, R212, R184 ;  /* 0x000000d4dcb8723c */ /* 0x040ff000000018b8 */
[-C--:B------:R-:W-:Y:S08]  /*5b60*/  HMMA.16816.F32 R188, R220, R214.reuse, R188 ;  /* 0x000000d6dcbc723c */ /* 0x080ff000000018bc */
[----:B------:R-:W-:Y:S04]  /*5b70*/  HMMA.16816.F32 R192, R204, R214, R192 ;  /* 0x000000d6ccc0723c */ /* 0x000fe800000018c0 */
[----:B----4-:R-:W-:Y:S04]  /*5b80*/  IADD3 R197, P1, R202, UR10, RZ ;  /* 0x0000000acac57c10 */ /* 0x010fe8000ff3e0ff */
[----:B------:R-:W-:Y:S04]  /*5b90*/  LEA.HI.X.SX32 R198, R198, R201, 0x1, P1 ;  /* 0x000000c9c6c67211 */ /* 0x000fe800008f0eff */
        /* <DEDUP_REMOVED lines=133> */
.L_x_696:
[----:B------:R-:W-:Y:S05]  /*63f0*/  @P1 BRA `(.L_x_708) ;  /* 0x00001d1000001947 */ /* 0x000fea0003800000 */
[----:B------:R-:W-:Y:S01]  /*6400*/  SHF.R.S32.HI R5, RZ, 0x1f, R248 ;  /* 0x0000001fff057819 */ /* 0x000fe200000114f8 */
[----:B------:R-:W-:Y:S01]  /*6410*/  BAR.SYNC.DEFER_BLOCKING 0x1, 0x100 ;  /* 0x0044000000007b1d */ /* 0x000fe20000010000 */
[----:B------:R-:W-:Y:S02]  /*6420*/  F2FP.PACK_AB R107, R37, R36 ;  /* 0x00000024256b723e */ /* 0x000fe400000000ff */
[----:B------:R-:W-:Y:S02]  /*6430*/  LEA.HI R3, R5, R248, RZ, 0x2 ;  /* 0x000000f805037211 */ /* 0x000fe400078f10ff */
[----:B------:R-:W-:Y:S01]  /*6440*/  F2FP.PACK_AB R39, R39, R38 ;  /* 0x000000262727723e */ /* 0x000fe200000000ff */
[----:B------:R-:W-:Y:S01]  /*6450*/  ULDC UR4, c[0x0][0x2f0] ;  /* 0x0000bc0000047ab9 */ /* 0x000fe20000000800 */
[--C-:B------:R-:W-:Y:S01]  /*6460*/  SHF.R.S32.HI R4, RZ, 0x2, R3.reuse ;  /* 0x00000002ff047819 */ /* 0x100fe20000011403 */
[----:B------:R-:W-:Y:S01]  /*6470*/  UIADD3 UR4, -UR15, UR4, URZ ;  /* 0x000000040f047290 */ /* 0x000fe2000fffe13f */
[----:B------:R-:W-:Y:S01]  /*6480*/  SHF.R.S32.HI R0, RZ, 0x1f, R3 ;  /* 0x0000001fff007819 */ /* 0x000fe20000011403 */
[----:B------:R-:W-:Y:S01]  /*6490*/  BSSY B0, `(.L_x_709) ;  /* 0x00000d2000007945 */ /* 0x000fe20003800000 */
[----:B------:R-:W-:Y:S01]  /*64a0*/  LOP3.LUT R6, R3, 0x3ffffffc, RZ, 0xc0, !PT ;  /* 0x3ffffffc03067812 */ /* 0x000fe200078ec0ff */
[----:B------:R-:W-:Y:S01]  /*64b0*/  UISETP.LT.AND UP0, UPT, UR4, 0x40, UPT ;  /* 0x000000400400788c */ /* 0x000fe2000bf01270 */
[----:B------:R-:W-:-:S02]  /*64c0*/  LEA.HI R2, R0, R4, RZ, 0x3 ;  /* 0x0000000400027211 */ /* 0x000fc400078f18ff */
[----:B------:R-:W-:Y:S01]  /*64d0*/  LEA.HI R0, R5, R248, RZ, 0x5 ;  /* 0x000000f805007211 */ /* 0x000fe200078f28ff */
[----:B------:R-:W-:Y:S01]  /*64e0*/  USEL UR4, UR4, 0x40, UP0 ;  /* 0x0000004004047887 */ /* 0x000fe20008000000 */
[----:B------:R-:W-:Y:S02]  /*64f0*/  LOP3.LUT R2, R2, 0xfffffff8, RZ, 0xc0, !PT ;  /* 0xfffffff802027812 */ /* 0x000fe400078ec0ff */
[----:B------:R-:W-:Y:S02]  /*6500*/  SHF.R.S32.HI R8, RZ, 0x5, R0 ;  /* 0x00000005ff087819 */ /* 0x000fe40000011400 */
[----:B------:R-:W-:Y:S01]  /*6510*/  F2FP.PACK_AB R48, R49, R48 ;  /* 0x000000303130723e */ /* 0x000fe200000000ff */
[----:B------:R-:W-:Y:S01]  /*6520*/  IMAD.IADD R9, R4, 0x1, -R2 ;  /* 0x0000000104097824 */ /* 0x000fe200078e0a02 */
[----:B------:R-:W-:Y:S02]  /*6530*/  LEA.HI R2, R5, R248, RZ, 0x6 ;  /* 0x000000f805027211 */ /* 0x000fe400078f30ff */
[----:B------:R-:W-:Y:S01]  /*6540*/  LEA.HI R4, R0, R8, RZ, 0x1 ;  /* 0x0000000800047211 */ /* 0x000fe200078f08ff */
[----:B------:R-:W-:Y:S01]  /*6550*/  IMAD.SHL.U32 R5, R9, 0x40, RZ ;  /* 0x0000004009057824 */ /* 0x000fe200078e00ff */
[----:B------:R-:W-:-:S02]  /*6560*/  SHF.R.U32.HI R7, RZ, 0x3, R2 ;  /* 0x00000003ff077819 */ /* 0x000fc40000011602 */
        /* <DEDUP_REMOVED lines=9> */
[----:B------:R-:W-:Y:S01]  /*6600*/  LOP3.LUT P0, RZ, R9, 0x4, RZ, 0xc0, !PT ;  /* 0x0000000409ff7812 */ /* 0x000fe2000780c0ff */
[----:B------:R-:W-:Y:S01]  /*6610*/  IMAD R4, R4, 0x200, R5 ;  /* 0x0000020004047824 */ /* 0x000fe200078e0205 */
[----:B------:R-:W-:-:S02]  /*6620*/  LOP3.LUT R0, R7, R3, RZ, 0x3c, !PT ;  /* 0x0000000307007212 */ /* 0x000fc400078e3cff */
[----:B------:R-:W-:Y:S02]  /*6630*/  SHF.R.S32.HI R3, RZ, 0x1f, R2 ;  /* 0x0000001fff037819 */ /* 0x000fe40000011402 */
[----:B------:R-:W-:Y:S01]  /*6640*/  LOP3.LUT R7, R6, 0x1c0, RZ, 0xc0, !PT ;  /* 0x000001c006077812 */ /* 0x000fe200078ec0ff */
[----:B------:R-:W-:Y:S01]  /*6650*/  IMAD.U32 R0, R4, 0x2, R0 ;  /* 0x0000000204007824 */ /* 0x000fe200078e0000 */
[----:B------:R-:W-:Y:S01]  /*6660*/  LEA.HI R3, R3, R2, RZ, 0x3 ;  /* 0x0000000203037211 */ /* 0x000fe200078f18ff */
[----:B------:R-:W-:Y:S01]  /*6670*/  IMAD.SHL.U32 R6, R2, 0x8, RZ ;  /* 0x0000000802067824 */ /* 0x000fe200078e00ff */
[----:B------:R-:W-:Y:S01]  /*6680*/  F2FP.PACK_AB R50, R51, R50 ;  /* 0x000000323332723e */ /* 0x000fe200000000ff */
[----:B------:R-:W-:Y:S01]  /*6690*/  IMAD.SHL.U32 R0, R0, 0x2, RZ ;  /* 0x0000000200007824 */ /* 0x000fe200078e00ff */
[----:B------:R-:W-:Y:S02]  /*66a0*/  F2FP.PACK_AB R40, R41, R40 ;  /* 0x000000282928723e */ /* 0x000fe400000000ff */
[----:B------:R-:W-:-:S02]  /*66b0*/  F2FP.PACK_AB R42, R43, R42 ;  /* 0x0000002a2b2a723e */ /* 0x000fc400000000ff */
[C---:B------:R-:W-:Y:S01]  /*66c0*/  IADD3 R2, R0.reuse, 0x40, RZ ;  /* 0x0000004000027810 */ /* 0x040fe20007ffe0ff */
[----:B------:R-:W-:Y:S01]  /*66d0*/  STS [R0+0x8080], R107 ;  /* 0x0080806b00007388 */ /* 0x000fe20000000800 */
[----:B------:R-:W-:Y:S02]  /*66e0*/  @P0 IADD3 R2, R0, -0x40, RZ ;  /* 0xffffffc000020810 */ /* 0x000fe40007ffe0ff */
        /* <DEDUP_REMOVED lines=58> */
[----:B------:R1:W-:Y:S01]  /*6a90*/  STS [R0+0xd080], R72 ;  /* 0x00d0804800007388 */ /* 0x0003e20000000800 */
[----:B------:R-:W-:-:S02]  /*6aa0*/  F2FP.PACK_AB R27, R27, R122 ;  /* 0x0000007a1b1b723e */ /* 0x000fc400000000ff */
[----:B------:R-:W-:Y:S01]  /*6ab0*/  F2FP.PACK_AB R24, R24, R124 ;  /* 0x0000007c1818723e */ /* 0x000fe200000000ff */
[----:B------:R2:W-:Y:S01]  /*6ac0*/  STS [R0+0xd480], R74 ;  /* 0x00d4804a00007388 */ /* 0x0005e20000000800 */
        /* <DEDUP_REMOVED lines=10> */
[----:B------:R-:W-:Y:S01]  /*6b70*/  LOP3.LUT R5, R7, 0x38, R6, 0xf8, !PT ;  /* 0x0000003807057812 */ /* 0x000fe200078ef806 */
[----:B------:R-:W-:Y:S01]  /*6b80*/  STS [R0+0xe480], R86 ;  /* 0x00e4805600007388 */ /* 0x000fe20000000800 */
[----:B------:R-:W-:Y:S01]  /*6b90*/  SHF.R.U32.HI R9, RZ, 0x3, R7 ;  /* 0x00000003ff097819 */ /* 0x000fe20000011607 */
[----:B------:R-:W-:Y:S01]  /*6ba0*/  IMAD.SHL.U32 R7, R3, 0x200, RZ ;  /* 0x0000020003077824 */ /* 0x000fe200078e00ff */
        /* <DEDUP_REMOVED lines=12> */
[----:B------:R-:W-:Y:S01]  /*6c70*/  LOP3.LUT R9, R5, R9, RZ, 0x3c, !PT ;  /* 0x0000000905097212 */ /* 0x000fe200078e3cff */
[----:B------:R-:W-:Y:S01]  /*6c80*/  STS [R2+0xf080], R92 ;  /* 0x00f0805c02007388 */ /* 0x000fe20000000800 */
[----:B------:R-:W-:Y:S02]  /*6c90*/  F2FP.PACK_AB R3, R157, R156 ;  /* 0x0000009c9d03723e */ /* 0x000fe400000000ff */
[----:B------:R-:W-:Y:S01]  /*6ca0*/  F2FP.PACK_AB R5, R159, R158 ;  /* 0x0000009e9f05723e */ /* 0x000fe200000000ff */
[----:B------:R-:W-:Y:S01]  /*6cb0*/  STS [R2+0xf480], R94 ;  /* 0x00f4805e02007388 */ /* 0x000fe20000000800 */
[----:B------:R-:W-:Y:S02]  /*6cc0*/  LOP3.LUT R7, R9, 0x7ffff000, R7, 0xf8, !PT ;  /* 0x7ffff00009077812 */ /* 0x000fe400078ef807 */
[----:B------:R-:W-:Y:S01]  /*6cd0*/  ISETP.GE.AND P1, PT, R8, UR4, PT ;  /* 0x0000000408007c0c */ /* 0x000fe2000bf26270 */
[----:B------:R-:W-:Y:S01]  /*6ce0*/  STS [R0+0x80], R38 ;  /* 0x0000802600007388 */ /* 0x000fe20000000800 */
[----:B------:R-:W-:-:S02]  /*6cf0*/  SHF.R.S32.HI R9, RZ, 0x1f, R8 ;  /* 0x0000001fff097819 */ /* 0x000fc40000011408 */
[----:B------:R-:W-:Y:S01]  /*6d00*/  ISETP.GE.OR P0, PT, R6, c[0x0][0x324], P1 ;  /* 0x0000c90006007a0c */ /* 0x000fe20000f06670 */
        /* <DEDUP_REMOVED lines=32> */
[----:B--2---:R-:W2:Y:S04]  /*6f10*/  S2R R74, SR_CTAID.Y ;  /* 0x00000000004a7919 */ /* 0x004ea80000002600 */
[----:B------:R-:W4:Y:S01]  /*6f20*/  S2R R73, SR_CTAID.Z ;  /* 0x0000000000497919 */ /* 0x000f220000002700 */
[----:B-1----:R-:W-:-:S03]  /*6f30*/  IMAD.SHL.U32 R0, R7, 0x2, RZ ;  /* 0x0000000207007824 */ /* 0x002fc600078e00ff */
[----:B------:R-:W-:Y:S01]  /*6f40*/  BAR.SYNC.DEFER_BLOCKING 0x1, 0x100 ;  /* 0x0044000000007b1d */ /* 0x000fe20000010000 */
[----:B------:R-:W-:Y:S01]  /*6f50*/  SHF.R.S32.HI R7, RZ, 0x1f, R6 ;  /* 0x0000001fff077819 */ /* 0x000fe20000011406 */
[----:B---3--:R-:W-:Y:S01]  /*6f60*/  IMAD.U32 R5, RZ, RZ, UR11 ;  /* 0x0000000bff057e24 */ /* 0x008fe2000f8e00ff */
[----:B--2---:R-:W-:-:S03]  /*6f70*/  SHF.R.S32.HI R75, RZ, 0x1f, R74 ;  /* 0x0000001fff4b7819 */ /* 0x004fc6000001144a */
[----:B------:R-:W-:Y:S01]  /*6f80*/  IMAD.WIDE.U32 R2, R74, c[0x0][0x338], R6 ;  /* 0x0000ce004a027a25 */ /* 0x000fe200078e0006 */
[----:B----4-:R-:W-:-:S03]  /*6f90*/  SHF.R.S32.HI R84, RZ, 0x1f, R73 ;  /* 0x0000001fff547819 */ /* 0x010fc60000011449 */
        /* <DEDUP_REMOVED lines=33> */
.L_x_710:
[----:B--234-:R-:W-:Y:S05]  /*71b0*/  BSYNC B0 ;  /* 0x0000000000007941 */ /* 0x01cfea0003800000 */
.L_x_709:
        /* <DEDUP_REMOVED lines=17> */
.L_x_712:
[----:B------:R-:W-:Y:S05]  /*72d0*/  BSYNC B0 ;  /* 0x0000000000007941 */ /* 0x000fea0003800000 */
.L_x_711:
        /* <DEDUP_REMOVED lines=16> */
.L_x_714:
[----:B------:R-:W-:Y:S05]  /*73e0*/  BSYNC B0 ;  /* 0x0000000000007941 */ /* 0x000fea0003800000 */
.L_x_713:
        /* <DEDUP_REMOVED lines=16> */
.L_x_716:
[----:B------:R-:W-:Y:S05]  /*74f0*/  BSYNC B0 ;  /* 0x0000000000007941 */ /* 0x000fea0003800000 */
.L_x_715:
        /* <DEDUP_REMOVED lines=16> */
.L_x_718:
[----:B------:R-:W-:Y:S05]  /*7600*/  BSYNC B0 ;  /* 0x0000000000007941 */ /* 0x000fea0003800000 */
.L_x_717:
        /* <DEDUP_REMOVED lines=16> */
.L_x_720:
[----:B------:R-:W-:Y:S05]  /*7710*/  BSYNC B0 ;  /* 0x0000000000007941 */ /* 0x000fea0003800000 */
.L_x_719:
        /* <DEDUP_REMOVED lines=16> */
.L_x_722:
[----:B------:R-:W-:Y:S05]  /*7820*/  BSYNC B0 ;  /* 0x0000000000007941 */ /* 0x000fea0003800000 */
.L_x_721:
        /* <DEDUP_REMOVED lines=15> */
.L_x_724:
[----:B------:R-:W-:Y:S05]  /*7920*/  BSYNC B0 ;  /* 0x0000000000007941 */ /* 0x000fea0003800000 */
.L_x_723:
        /* <DEDUP_REMOVED lines=20> */
.L_x_726:
[----:B------:R-:W-:Y:S05]  /*7a70*/  BSYNC B0 ;  /* 0x0000000000007941 */ /* 0x000fea0003800000 */
.L_x_725:
        /* <DEDUP_REMOVED lines=15> */
.L_x_728:
[----:B------:R-:W-:Y:S05]  /*7b70*/  BSYNC B0 ;  /* 0x0000000000007941 */ /* 0x000fea0003800000 */
.L_x_727:
        /* <DEDUP_REMOVED lines=14> */
.L_x_730:
[----:B------:R-:W-:Y:S05]  /*7c60*/  BSYNC B0 ;  /* 0x0000000000007941 */ /* 0x000fea0003800000 */
.L_x_729:
        /* <DEDUP_REMOVED lines=14> */
.L_x_732:
[----:B------:R-:W-:Y:S05]  /*7d50*/  BSYNC B0 ;  /* 0x0000000000007941 */ /* 0x000fea0003800000 */
.L_x_731:
        /* <DEDUP_REMOVED lines=14> */
.L_x_734:
[----:B------:R-:W-:Y:S05]  /*7e40*/  BSYNC B0 ;  /* 0x0000000000007941 */ /* 0x000fea0003800000 */
.L_x_733:
        /* <DEDUP_REMOVED lines=14> */
.L_x_736:
[----:B------:R-:W-:Y:S05]  /*7f30*/  BSYNC B0 ;  /* 0x0000000000007941 */ /* 0x000fea0003800000 */
.L_x_735:
        /* <DEDUP_REMOVED lines=14> */
.L_x_738:
[----:B------:R-:W-:Y:S05]  /*8020*/  BSYNC B0 ;  /* 0x0000000000007941 */ /* 0x000fea0003800000 */
.L_x_737:
        /* <DEDUP_REMOVED lines=14> */
.L_x_708:
[----:B------:R-:W1:Y:S01]  /*8110*/  S2R R18, SR_CTAID.Y ;  /* 0x0000000000127919 */ /* 0x000e620000002600 */
[----:B------:R-:W-:Y:S01]  /*8120*/  SHF.R.S32.HI R0, RZ, 0x1f, R248 ;  /* 0x0000001fff007819 */ /* 0x000fe200000114f8 */
[----:B------:R-:W-:Y:S01]  /*8130*/  ULDC UR4, c[0x0][0x2f0] ;  /* 0x0000bc0000047ab9 */ /* 0x000fe20000000800 */
[----:B------:R-:W-:Y:S01]  /*8140*/  BSSY B0, `(.L_x_739) ;  /* 0x0000022000007945 */ /* 0x000fe20003800000 */
[----:B------:R-:W2:Y:S01]  /*8150*/  S2R R19, SR_CTAID.Z ;  /* 0x0000000000137919 */ /* 0x000ea20000002700 */
[----:B------:R-:W-:Y:S01]  /*8160*/  LEA.HI R0, R0, R248, RZ, 0x5 ;  /* 0x000000f800007211 */ /* 0x000fe200078f28ff */
[----:B------:R-:W-:-:S03]  /*8170*/  UIADD3 UR4, -UR15, UR4, URZ ;  /* 0x000000040f047290 */ /* 0x000fc6000fffe13f */
[----:B------:R-:W-:Y:S02]  /*8180*/  LOP3.LUT R10, R0, 0x1fffffe0, RZ, 0xc0, !PT ;  /* 0x1fffffe0000a7812 */ /* 0x000fe400078ec0ff */
[----:B------:R-:W-:-:S03]  /*8190*/  SHF.R.S32.HI R4, RZ, 0x5, R0 ;  /* 0x00000005ff047819 */ /* 0x000fc60000011400 */
[----:B------:R-:W-:Y:S01]  /*81a0*/  IMAD.IADD R10, R248, 0x1, -R10 ;  /* 0x00000001f80a7824 */ /* 0x000fe200078e0a0a */
[----:B------:R-:W-:Y:S02]  /*81b0*/  ISETP.GE.AND P0, PT, R4, UR4, PT ;  /* 0x0000000404007c0c */ /* 0x000fe4000bf06270 */
[----:B------:R-:W-:Y:S01]  /*81c0*/  SHF.R.S32.HI R5, RZ, 0x1f, R4 ;  /* 0x0000001fff057819 */ /* 0x000fe20000011404 */
[----:B------:R-:W-:Y:S01]  /*81d0*/  IMAD.SHL.U32 R10, R10, 0x8, RZ ;  /* 0x000000080a0a7824 */ /* 0x000fe200078e00ff */
[----:B------:R-:W-:-:S04]  /*81e0*/  P2R R16, PR, RZ, 0x1 ;  /* 0x00000001ff107803 */ /* 0x000fc80000000000 */
[----:B------:R-:W-:Y:S02]  /*81f0*/  SHF.R.S32.HI R11, RZ, 0x1f, R10 ;  /* 0x0000001fff0b7819 */ /* 0x000fe4000001140a */
[----:B-1----:R-:W-:Y:S02]  /*8200*/  SHF.R.S32.HI R20, RZ, 0x1f, R18 ;  /* 0x0000001fff147819 */ /* 0x002fe40000011412 */
[----:B------:R-:W-:Y:S01]  /*8210*/  ISETP.GE.OR P0, PT, R10, c[0x0][0x2f4], P0 ;  /* 0x0000bd000a007a0c */ /* 0x000fe20000706670 */
[----:B------:R-:W-:Y:S01]  /*8220*/  IMAD.WIDE.U32 R8, R18, c[0x0][0x308], R10 ;  /* 0x0000c20012087a25 */ /* 0x000fe200078e000a */
[----:B--2---:R-:W-:-:S03]  /*8230*/  SHF.R.S32.HI R21, RZ, 0x1f, R19 ;  /* 0x0000001fff157819 */ /* 0x004fc60000011413 */
[----:B------:R-:W-:Y:S02]  /*8240*/  IMAD R2, R20, c[0x0][0x308], RZ ;  /* 0x0000c20014027a24 */ /* 0x000fe400078e02ff */
[----:B------:R-:W-:Y:S02]  /*8250*/  IMAD R6, R21, c[0x0][0x310], RZ ;  /* 0x0000c40015067a24 */ /* 0x000fe400078e02ff */
[----:B------:R-:W-:Y:S02]  /*8260*/  IMAD R2, R18, c[0x0][0x30c], R2 ;  /* 0x0000c30012027a24 */ /* 0x000fe400078e0202 */
[----:B------:R-:W-:-:S03]  /*8270*/  IMAD R6, R19, c[0x0][0x314], R6 ;  /* 0x0000c50013067a24 */ /* 0x000fc600078e0206 */
        /* <DEDUP_REMOVED lines=14> */
.L_x_740:
[----:B------:R-:W-:Y:S05]  /*8360*/  BSYNC B0 ;  /* 0x0000000000007941 */ /* 0x000fea0003800000 */
.L_x_739:
        /* <DEDUP_REMOVED lines=17> */
.L_x_742:
[----:B------:R-:W-:Y:S05]  /*8480*/  BSYNC B0 ;  /* 0x0000000000007941 */ /* 0x000fea0003800000 */
.L_x_741:
        /* <DEDUP_REMOVED lines=16> */
.L_x_744:
[----:B------:R-:W-:Y:S05]  /*8590*/  BSYNC B0 ;  /* 0x0000000000007941 */ /* 0x000fea0003800000 */
.L_x_743:
        /* <DEDUP_REMOVED lines=16> */
.L_x_746:
[----:B------:R-:W-:Y:S05]  /*86a0*/  BSYNC B0 ;  /* 0x0000000000007941 */ /* 0x000fea0003800000 */
.L_x_745:
        /* <DEDUP_REMOVED lines=16> */
.L_x_748:
[----:B------:R-:W-:Y:S05]  /*87b0*/  BSYNC B0 ;  /* 0x0000000000007941 */ /* 0x000fea0003800000 */
.L_x_747:
        /* <DEDUP_REMOVED lines=16> */
.L_x_750:
[----:B------:R-:W-:Y:S05]  /*88c0*/  BSYNC B0 ;  /* 0x0000000000007941 */ /* 0x000fea0003800000 */
.L_x_749:
        /* <DEDUP_REMOVED lines=16> */
.L_x_752:
[----:B------:R-:W-:Y:S05]  /*89d0*/  BSYNC B0 ;  /* 0x0000000000007941 */ /* 0x000fea0003800000 */
.L_x_751:
        /* <DEDUP_REMOVED lines=15> */
.L_x_754:
[----:B------:R-:W-:Y:S05]  /*8ad0*/  BSYNC B0 ;  /* 0x0000000000007941 */ /* 0x000fea0003800000 */
.L_x_753:
        /* <DEDUP_REMOVED lines=20> */
.L_x_756:
[----:B------:R-:W-:Y:S05]  /*8c20*/  BSYNC B0 ;  /* 0x0000000000007941 */ /* 0x000fea0003800000 */
.L_x_755:
        /* <DEDUP_REMOVED lines=15> */
.L_x_758:
[----:B------:R-:W-:Y:S05]  /*8d20*/  BSYNC B0 ;  /* 0x0000000000007941 */ /* 0x000fea0003800000 */
.L_x_757:
        /* <DEDUP_REMOVED lines=14> */
.L_x_760:
[----:B------:R-:W-:Y:S05]  /*8e10*/  BSYNC B0 ;  /* 0x0000000000007941 */ /* 0x000fea0003800000 */
.L_x_759:
        /* <DEDUP_REMOVED lines=14> */
.L_x_762:
[----:B------:R-:W-:Y:S05]  /*8f00*/  BSYNC B0 ;  /* 0x0000000000007941 */ /* 0x000fea0003800000 */
.L_x_761:
        /* <DEDUP_REMOVED lines=14> */
.L_x_764:
[----:B------:R-:W-:Y:S05]  /*8ff0*/  BSYNC B0 ;  /* 0x0000000000007941 */ /* 0x000fea0003800000 */
.L_x_763:
        /* <DEDUP_REMOVED lines=14> */
.L_x_766:
[----:B------:R-:W-:Y:S05]  /*90e0*/  BSYNC B0 ;  /* 0x0000000000007941 */ /* 0x000fea0003800000 */
.L_x_765:
        /* <DEDUP_REMOVED lines=14> */
.L_x_768:
[----:B------:R-:W-:Y:S05]  /*91d0*/  BSYNC B0 ;  /* 0x0000000000007941 */ /* 0x000fea0003800000 */
.L_x_767:
        /* <DEDUP_REMOVED lines=12> */
[----:B------:R-:W-:Y:S01]  /*92a0*/  STG.E.128 [R2.64], RZ ;  /* 0x000000ff02007986 */ /* 0x000fe2000c101d16 */
[----:B------:R-:W-:Y:S05]  /*92b0*/  EXIT ;  /* 0x000000000000794d */ /* 0x000fea0003800000 */
.L_x_769:
        /* <DEDUP_REMOVED lines=12> */
.L_x_1165:


//--------------------- .text._ZN7cutlass13device_kernelIN5flash19enable_sm80_to_sm89INS1_16FlashAttnBwdSm80INS1_25CollectiveMainloopBwdSm80ILi1ELi1EN4cute5tupleIJNS5_1CILi64EEES8_NS7_ILi256EEEEEENS_6half_tEfNS_4arch4Sm80ELb0ELb1ELb0ELb0ELb0ELb0ELb0ELb0ELi2ELi4ELi2ELi2ELb0EEENS1_24CollectiveEpilogueBwdGQAISA_fSD_Li256ELb0ELb0EEENS1_19SingleTileSchedulerILb0ELb0ELb0ELi64EEEEEEEEEvNT_6ParamsE --------------------------
	.section	.text._ZN7cutlass13device_kernelIN5flash19enable_sm80_to_sm89INS1_16FlashAttnBwdSm80INS1_25CollectiveMainloopBwdSm80ILi1ELi1EN4cute5tupleIJNS5_1CILi64EEES8_NS7_ILi256EEEEEENS_6half_tEfNS_4arch4Sm80ELb0ELb1ELb0ELb0ELb0ELb0ELb0ELb0ELi2ELi4ELi2ELi2ELb0EEENS1_24CollectiveEpilogueBwdGQAISA_fSD_Li256ELb0ELb0EEENS1_19SingleTileSchedulerILb0ELb0ELb0ELi64EEEEEEEEEvNT_6ParamsE,"ax",@progbits
	.sectioninfo	@"SHI_REGISTERS=255"
	.align	128
.text._ZN7cutlass13device_kernelIN5flash19enable_sm80_to_sm89INS1_16FlashAttnBwdSm80INS1_25CollectiveMainloopBwdSm80ILi1ELi1EN4cute5tupleIJNS5_1CILi64EEES8_NS7_ILi256EEEEEENS_6half_tEfNS_4arch4Sm80ELb0ELb1ELb0ELb0ELb0ELb0ELb0ELb0ELi2ELi4ELi2ELi2ELb0EEENS1_24CollectiveEpilogueBwdGQAISA_fSD_Li256ELb0ELb0EEENS1_19SingleTileSchedulerILb0ELb0ELb0ELi64EEEEEEEEEvNT_6ParamsE:
        .type           _ZN7cutlass13device_kernelIN5flash19enable_sm80_to_sm89INS1_16FlashAttnBwdSm80INS1_25CollectiveMainloopBwdSm80ILi1ELi1EN4cute5tupleIJNS5_1CILi64EEES8_NS7_ILi256EEEEEENS_6half_tEfNS_4arch4Sm80ELb0ELb1ELb0ELb0ELb0ELb0ELb0ELb0ELi2ELi4ELi2ELi2ELb0EEENS1_24CollectiveEpilogueBwdGQAISA_fSD_Li256ELb0ELb0EEENS1_19SingleTileSchedulerILb0ELb0ELb0ELi64EEEEEEEEEvNT_6ParamsE,@function
        .size           _ZN7cutlass13device_kernelIN5flash19enable_sm80_to_sm89INS1_16FlashAttnBwdSm80INS1_25CollectiveMainloopBwdSm80ILi1ELi1EN4cute5tupleIJNS5_1CILi64EEES8_NS7_ILi256EEEEEENS_6half_tEfNS_4arch4Sm80ELb0ELb1ELb0ELb0ELb0ELb0ELb0ELb0ELi2ELi4ELi2ELi2ELb0EEENS1_24CollectiveEpilogueBwdGQAISA_fSD_Li256ELb0ELb0EEENS1_19SingleTileSchedulerILb0ELb0ELb0ELi64EEEEEEEEEvNT_6ParamsE,(.L_x_1166 - _ZN7cutlass13device_kernelIN5flash19enable_sm80_to_sm89INS1_16FlashAttnBwdSm80INS1_25CollectiveMainloopBwdSm80ILi1ELi1EN4cute5tupleIJNS5_1CILi64EEES8_NS7_ILi256EEEEEENS_6half_tEfNS_4arch4Sm80ELb0ELb1ELb0ELb0ELb0ELb0ELb0ELb0ELi2ELi4ELi2ELi2ELb0EEENS1_24CollectiveEpilogueBwdGQAISA_fSD_Li256ELb0ELb0EEENS1_19SingleTileSchedulerILb0ELb0ELb0ELi64EEEEEEEEEvNT_6ParamsE)
        .other          _ZN7cutlass13device_kernelIN5flash19enable_sm80_to_sm89INS1_16FlashAttnBwdSm80INS1_25CollectiveMainloopBwdSm80ILi1ELi1EN4cute5tupleIJNS5_1CILi64EEES8_NS7_ILi256EEEEEENS_6half_tEfNS_4arch4Sm80ELb0ELb1ELb0ELb0ELb0ELb0ELb0ELb0ELi2ELi4ELi2ELi2ELb0EEENS1_24CollectiveEpilogueBwdGQAISA_fSD_Li256ELb0ELb0EEENS1_19SingleTileSchedulerILb0ELb0ELb0ELi64EEEEEEEEEvNT_6ParamsE,@"STO_CUDA_ENTRY STV_DEFAULT"
_ZN7cutlass13device_kernelIN5flash19enable_sm80_to_sm89INS1_16FlashAttnBwdSm80INS1_25CollectiveMainloopBwdSm80ILi1ELi1EN4cute5tupleIJNS5_1CILi64EEES8_NS7_ILi256EEEEEENS_6half_tEfNS_4arch4Sm80ELb0ELb1ELb0ELb0ELb0ELb0ELb0ELb0ELi2ELi4ELi2ELi2ELb0EEENS1_24CollectiveEpilogueBwdGQAISA_fSD_Li256ELb0ELb0EEENS1_19SingleTileSchedulerILb0ELb0ELb0ELi64EEEEEEEEEvNT_6ParamsE:
        /* <DEDUP_REMOVED lines=27> */
.L_x_770:
        /* <DEDUP_REMOVED lines=249> */
[----:B------:R3:W-:Y:S01]  /*1140*/  STL.64 [R1+0x18], R34 ;  /* 0x0000182201007387 */ /* 0x0007e20000100a00 */
[----:B------:R-:W-:Y:S01]  /*1150*/  IADD3 R23, R35, UR4, RZ ;  /* 0x0000000423177c10 */ /* 0x000fe2000fffe0ff */
[----:B------:R-:W-:Y:S01]  /*1160*/  ULDC.64 UR6, c[0x0][0x208] ;  /* 0x0000820000067ab9 */ /* 0x000fe20000000a00 */
[----:B------:R-:W-:Y:S01]  /*1170*/  SHF.R.S32.HI R13, RZ, 0x1f, R17 ;  /* 0x0000001fff0d7819 */ /* 0x000fe20000011411 */
        /* <DEDUP_REMOVED lines=99> */
[----:B------:R-:W-:Y:S01]  /*17b0*/  ISETP.GE.AND P3, PT, R2, c[0x0][0x1fc], PT ;  /* 0x00007f0002007a0c */ /* 0x000fe20003f66270 */
[----:B------:R-:W-:Y:S01]  /*17c0*/  IMAD.IADD R19, R0, 0x1, -R14 ;  /* 0x0000000100137824 */ /* 0x000fe200078e0a0e */
[----:B------:R-:W-:Y:S01]  /*17d0*/  CS2R R70, SRZ ;  /* 0x0000000000467805 */ /* 0x000fe2000001ff00 */
[----:B------:R2:W-:Y:S01]  /*17e0*/  LDGSTS.E.BYPASS.LTC128B.128 [R240+0x11080], [R8.64], !P6 ;  /* 0x1108000008f07fae */ /* 0x0005e2000f101d56 */
[----:B------:R-:W-:Y:S01]  /*17f0*/  ISETP.GE.AND P6, PT, R2, c[0x0][0x1fc], PT ;  /* 0x00007f0002007a0c */ /* 0x000fe20003fc6270 */
[----:B------:R-:W-:Y:S01]  /*1800*/  IMAD.WIDE.U32 R2, R250, c[0x0][0x208], R2 ;  /* 0x00008200fa027a25 */ /* 0x000fe200078e0002 */
[----:B---3--:R-:W-:Y:S01]  /*1810*/  SEL R34, RZ, 0x1, P3 ;  /* 0x00000001ff227807 */ /* 0x008fe20001800000 */
[----:B------:R2:W-:Y:S01]  /*1820*/  LDGSTS.E.BYPASS.LTC128B.128 [R240+0x13080], [R8.64+0x80], !P2 ;  /* 0x1308008008f07fae */ /* 0x0005e2000d101d56 */
[----:B------:R-:W-:Y:S01]  /*1830*/  ISETP.GE.AND P3, PT, R24, c[0x0][0x16c], PT ;  /* 0x00005b0018007a0c */ /* 0x000fe20003f66270 */
[----:B------:R-:W-:Y:S01]  /*1840*/  CS2R R68, SRZ ;  /* 0x0000000000447805 */ /* 0x000fe2000001ff00 */
[----:B------:R-:W-:Y:S01]  /*1850*/  CS2R R66, SRZ ;  /* 0x0000000000427805 */ /* 0x000fe2000001ff00 */
[----:B------:R2:W-:Y:S01]  /*1860*/  LDGSTS.E.BYPASS.LTC128B.128 [R240+0x15080], [R8.64+0x100], !P5 ;  /* 0x1508010008f07fae */ /* 0x0005e2000e901d56 */
[----:B------:R-:W-:Y:S01]  /*1870*/  SEL R243, RZ, 0x8, P3 ;  /* 0x00000008fff37807 */ /* 0x000fe20001800000 */
[----:B------:R-:W-:Y:S01]  /*1880*/  CS2R R64, SRZ ;  /* 0x0000000000407805 */ /* 0x000fe2000001ff00 */
[----:B------:R-:W-:Y:S01]  /*1890*/  ISETP.GE.AND P3, PT, R21, c[0x0][0x1fc], PT ;  /* 0x00007f0015007a0c */ /* 0x000fe20003f66270 */
[----:B------:R2:W-:Y:S01]  /*18a0*/  LDGSTS.E.BYPASS.LTC128B.128 [R240+0x17080], [R8.64+0x180], !P4 ;  /* 0x1708018008f07fae */ /* 0x0005e2000e101d56 */
[C---:B------:R-:W-:Y:S01]  /*18b0*/  ISETP.GE.AND P4, PT, R20.reuse, c[0x0][0x16c], PT ;  /* 0x00005b0014007a0c */ /* 0x040fe20003f86270 */
[----:B------:R-:W-:Y:S01]  /*18c0*/  CS2R R62, SRZ ;  /* 0x00000000003e7805 */ /* 0x000fe2000001ff00 */
        /* <DEDUP_REMOVED lines=17> */
[----:B------:R-:W-:Y:S01]  /*19e0*/  CS2R R38, SRZ ;  /* 0x0000000000267805 */ /* 0x000fe2000001ff00 */
[----:B------:R-:W-:Y:S01]  /*19f0*/  LEA.HI R11, R0, R0, RZ, 0x1 ;  /* 0x00000000000b7211 */ /* 0x000fe200078f08ff */
[----:B------:R-:W-:-:S02]  /*1a00*/  USHF.L.U64.HI UR7, UR6, 0x5, UR7 ;  /* 0x0000000506077899 */ /* 0x000fc40008010207 */
[----:B------:R-:W-:Y:S01]  /*1a10*/  IMAD.IADD R236, R5, 0x1, -R12 ;  /* 0x0000000105ec7824 */ /* 0x000fe200078e0a0c */
[----:B------:R-:W-:Y:S01]  /*1a20*/  LOP3.LUT R11, R11, 0xfffffffe, RZ, 0xc0, !PT ;  /* 0xfffffffe0b0b7812 */ /* 0x000fe200078ec0ff */
[----:B------:R-:W-:Y:S01]  /*1a30*/  IMAD R5, R251, c[0x0][0x208], RZ ;  /* 0x00008200fb057a24 */ /* 0x000fe200078e02ff */
[----:B------:R-:W-:Y:S01]  /*1a40*/  LOP3.LUT R12, R13, 0xfffffff8, RZ, 0xc0, !PT ;  /* 0xfffffff80d0c7812 */ /* 0x000fe200078ec0ff */
[----:B------:R-:W-:Y:S02]  /*1a50*/  UISETP.GT.AND UP1, UPT, UR11, -0x1, UPT ;  /* 0xffffffff0b00788c */ /* 0x000fe4000bf24270 */
[----:B------:R-:W-:Y:S02]  /*1a60*/  IMAD R5, R250, c[0x0][0x20c], R5 ;  /* 0x00008300fa057a24 */ /* 0x000fe400078e0205 */
[----:B-1----:R-:W-:Y:S02]  /*1a70*/  IMAD.IADD R23, R0, 0x1, -R11 ;  /* 0x0000000100177824 */ /* 0x002fe400078e0a0b */
[----:B------:R-:W-:-:S02]  /*1a80*/  IMAD.IADD R3, R3, 0x1, R5 ;  /* 0x0000000103037824 */ /* 0x000fc400078e0205 */
[----:B------:R-:W-:Y:S01]  /*1a90*/  IMAD R0, R30, c[0x0][0x210], RZ ;  /* 0x000084001e007a24 */ /* 0x000fe200078e02ff */
[----:B------:R-:W-:Y:S01]  /*1aa0*/  SEL R30, RZ, 0x4, P3 ;  /* 0x00000004ff1e7807 */ /* 0x000fe20001800000 */
[C---:B------:R-:W-:Y:S01]  /*1ab0*/  IMAD.WIDE.U32 R2, R31.reuse, c[0x0][0x210], R2 ;  /* 0x000084001f027a25 */ /* 0x040fe200078e0002 */
[C---:B------:R-:W-:Y:S02]  /*1ac0*/  ISETP.LT.OR P3, PT, R10.reuse, 0x1, P6 ;  /* 0x000000010a00780c */ /* 0x040fe40003761670 */
[----:B------:R-:W-:Y:S01]  /*1ad0*/  ISETP.LT.OR P6, PT, R10, 0x21, P6 ;  /* 0x000000210a00780c */ /* 0x000fe200037c1670 */
[----:B------:R-:W-:Y:S02]  /*1ae0*/  IMAD R0, R31, c[0x0][0x214], R0 ;  /* 0x000085001f007a24 */ /* 0x000fe400078e0200 */
[----:B------:R-:W-:Y:S01]  /*1af0*/  IMAD.IADD R22, R4, 0x1, -R12 ;  /* 0x0000000104167824 */ /* 0x000fe200078e0a0c */
[----:B------:R-:W-:Y:S01]  /*1b00*/  @!P0 LEA R12, P2, R25, c[0x0][0x258], 0x2 ;  /* 0x00009600190c8a11 */ /* 0x000fe200078410ff */
[----:B------:R-:W-:-:S02]  /*1b10*/  IMAD.IADD R3, R3, 0x1, R0 ;  /* 0x0000000103037824 */ /* 0x000fc400078e0200 */
[----:B------:R-:W-:Y:S01]  /*1b20*/  IMAD.U32 R0, RZ, RZ, UR17 ;  /* 0x00000011ff007e24 */ /* 0x000fe2000f8e00ff */
[----:B------:R-:W-:Y:S01]  /*1b30*/  @!P0 LEA.HI.X R13, R25, c[0x0][0x25c], R28, 0x2, P2 ;  /* 0x00009700190d8a11 */ /* 0x000fe200010f141c */
[----:B------:R-:W-:Y:S01]  /*1b40*/  IMAD.WIDE.U32 R36, R33, c[0x0][0x218], R2 ;  /* 0x0000860021247a25 */ /* 0x000fe200078e0002 */
[----:B------:R-:W-:Y:S02]  /*1b50*/  SEL R33, RZ, 0x1, P1 ;  /* 0x00000001ff217807 */ /* 0x000fe40000800000 */
[----:B------:R-:W-:Y:S01]  /*1b60*/  SEL R28, RZ, 0xffffffff, P4 ;  /* 0xffffffffff1c7807 */ /* 0x000fe20002000000 */
[----:B------:R-:W-:Y:S01]  /*1b70*/  IMAD.U32 R2, RZ, RZ, UR24 ;  /* 0x00000018ff027e24 */ /* 0x000fe2000f8e00ff */
[----:B------:R-:W-:Y:S01]  /*1b80*/  IADD3 R35, R37, UR4, RZ ;  /* 0x0000000425237c10 */ /* 0x000fe2000fffe0ff */
[----:B------:R-:W-:Y:S01]  /*1b90*/  IMAD.U32 R3, RZ, RZ, UR25 ;  /* 0x00000019ff037e24 */ /* 0x000fe2000f8e00ff */
[----:B------:R-:W-:Y:S01]  /*1ba0*/  ISETP.GE.AND P4, PT, R21, c[0x0][0x16c], PT ;  /* 0x00005b0015007a0c */ /* 0x000fe20003f86270 */
[----:B------:R-:W-:Y:S01]  /*1bb0*/  ULDC.64 UR4, c[0x0][0x240] ;  /* 0x0000900000047ab9 */ /* 0x000fe20000000a00 */
[----:B------:R-:W-:Y:S01]  /*1bc0*/  LEA R3, P1, R2, R36, 0x6 ;  /* 0x0000002402037211 */ /* 0x000fe200078230ff */
[----:B------:R-:W-:Y:S01]  /*1bd0*/  UIMAD UR4, UR10, UR4, URZ ;  /* 0x000000040a0472a4 */ /* 0x000fe2000f8e023f */
[----:B------:R-:W-:Y:S01]  /*1be0*/  ISETP.GE.AND P2, PT, R20, c[0x0][0x1fc], PT ;  /* 0x00007f0014007a0c */ /* 0x000fe20003f46270 */
[----:B------:R1:W-:Y:S01]  /*1bf0*/  STL.64 [R1+0x10], R36 ;  /* 0x0000102401007387 */ /* 0x0003e20000100a00 */
        /* <DEDUP_REMOVED lines=8> */
[----:B------:R-:W-:Y:S01]  /*1c80*/  SEL R31, RZ, 0x4, P4 ;  /* 0x00000004ff1f7807 */ /* 0x000fe20002000000 */
[----:B------:R-:W-:Y:S01]  /*1c90*/  IMAD.U32 R3, RZ, RZ, UR6 ;  /* 0x00000006ff037e24 */ /* 0x000fe2000f8e00ff */
[----:B------:R-:W-:Y:S01]  /*1ca0*/  ISETP.GE.AND P1, PT, R24, c[0x0][0x1fc], PT ;  /* 0x00007f0018007a0c */ /* 0x000fe20003f26270 */
[----:B------:R-:W-:Y:S01]  /*1cb0*/  UIADD3 UR5, -UR15, UR5, UR10 ;  /* 0x000000050f057290 */ /* 0x000fe2000fffe10a */
[----:B------:R3:W-:Y:S01]  /*1cc0*/  @!P0 LDGSTS.E.BYPASS.LTC128B.128 [R0+0x20080], [R12.64] ;  /* 0x200800000c008fae */ /* 0x0007e2000b901d56 */
[----:B------:R-:W-:Y:S01]  /*1cd0*/  ISETP.GE.AND P4, PT, R21, c[0x0][0x1fc], PT ;  /* 0x00007f0015007a0c */ /* 0x000fe20003f86270 */
[----:B------:R-:W-:Y:S01]  /*1ce0*/  ULDC UR4, c[0x0][0x2a0] ;  /* 0x0000a80000047ab9 */ /* 0x000fe20000000800 */
[----:B------:R-:W-:Y:S01]  /*1cf0*/  SEL R25, RZ, 0xffffffff, P2 ;  /* 0xffffffffff197807 */ /* 0x000fe20001000000 */
[----:B------:R-:W0:Y:S01]  /*1d00*/  LDGDEPBAR ;  /* 0x00000000000079af */ /* 0x000e220000000000 */
[----:B------:R-:W-:Y:S01]  /*1d10*/  SEL R242, RZ, 0x8, P1 ;  /* 0x00000008fff27807 */ /* 0x000fe20000800000 */
[----:B------:R-:W-:Y:S01]  /*1d20*/  ULOP3.LUT UR4, URZ, UR4, URZ, 0x33, !UPT ;  /* 0x000000043f047292 */ /* 0x000fe2000f8e333f */
[C---:B------:R-:W-:Y:S01]  /*1d30*/  ISETP.LT.OR P2, PT, R10.reuse, 0x1, P5 ;  /* 0x000000010a00780c */ /* 0x040fe20002f41670 */
[----:B------:R4:W-:Y:S01]  /*1d40*/  LDGSTS.E.BYPASS.LTC128B.128 [R240+0x18080], [R4.64], !P3 ;  /* 0x1808000004f07fae */ /* 0x0009e2000d901d56 */
[C---:B------:R-:W-:Y:S01]  /*1d50*/  ISETP.LT.OR P1, PT, R10.reuse, 0x1, P4 ;  /* 0x000000010a00780c */ /* 0x040fe20002721670 */
[----:B------:R-:W-:Y:S01]  /*1d60*/  USHF.L.U32 UR6, UR6, 0x5, URZ ;  /* 0x0000000506067899 */ /* 0x000fe2000800063f */
[C---:B------:R-:W-:Y:S01]  /*1d70*/  ISETP.LT.OR P5, PT, R10.reuse, 0x21, P5 ;  /* 0x000000210a00780c */ /* 0x040fe20002fa1670 */
[----:B------:R5:W-:Y:S01]  /*1d80*/  STL [R1+0x24], R35 ;  /* 0x0000242301007387 */ /* 0x000be20000100800 */
[----:B------:R-:W-:Y:S01]  /*1d90*/  ISETP.LT.OR P4, PT, R10, 0x21, P4 ;  /* 0x000000210a00780c */ /* 0x000fe20002781670 */
[----:B-1----:R-:W-:-:S06]  /*1da0*/  CS2R R36, SRZ ;  /* 0x0000000000247805 */ /* 0x002fcc000001ff00 */
[----:B------:R4:W-:Y:S01]  /*1db0*/  LDGSTS.E.BYPASS.LTC128B.128 [R240+0x1a080], [R4.64+0x80], !P2 ;  /* 0x1a08008004f07fae */ /* 0x0009e2000d101d56 */
[----:B------:R-:W-:-:S03]  /*1dc0*/  LEA R20, P2, R27, c[0x0][0x280], 0x2 ;  /* 0x0000a0001b147a11 */ /* 0x000fc600078410ff */
[----:B------:R4:W-:Y:S01]  /*1dd0*/  LDGSTS.E.BYPASS.LTC128B.128 [R240+0x1c080], [R4.64+0x100], !P1 ;  /* 0x1c08010004f07fae */ /* 0x0009e2000c901d56 */
[----:B------:R-:W-:Y:S01]  /*1de0*/  LEA.HI.X R21, R27, c[0x0][0x284], R32, 0x2, P2 ;  /* 0x0000a1001b157a11 */ /* 0x000fe200010f1420 */
[----:B---3--:R-:W-:Y:S01]  /*1df0*/  IMAD.IADD R0, R248, 0x1, -R2 ;  /* 0x00000001f8007824 */ /* 0x008fe200078e0a02 */
        /* <DEDUP_REMOVED lines=52> */
[----:B-----5:R-:W-:Y:S01]  /*2140*/  IMAD.SHL.U32 R35, R14, 0x2, RZ ;  /* 0x000000020e237824 */ /* 0x020fe200078e00ff */
        /* <DEDUP_REMOVED lines=9> */
[----:B----4-:R-:W-:Y:S01]  /*21e0*/  IMAD.IADD R4, R248, 0x1, -R0 ;  /* 0x00000001f8047824 */ /* 0x010fe200078e0a00 */
        /* <DEDUP_REMOVED lines=58> */
.L_x_782:
        /* <DEDUP_REMOVED lines=138> */
.L_x_774:
[----:B------:R-:W-:Y:S11]  /*2e30*/  ISETP.NE.AND P1, PT, R174, c[0x0][0x2a8], PT ;  /* 0x0000aa00ae007a0c */ /* 0x000ff60003f25270 */
[----:B------:R-:W-:Y:S02]  /*2e40*/  @!UPT UIADD3 URZ, URZ, URZ, URZ ;  /* 0x0000003f3f3ff290 */ /* 0x000fe4000fffe03f */
[----:B------:R-:W-:Y:S05]  /*2e50*/  @P1 IMAD.HI.U32 R22, R20, c[0x0][0x2ac], RZ ;  /* 0x0000ab0014161a27 */ /* 0x000fea00078e00ff */
[----:B------:R-:W-:Y:S02]  /*2e60*/  @P1 SHF.R.U32.HI R20, RZ, c[0x0][0x2b0], R22 ;  /* 0x0000ac00ff141a19 */ /* 0x000fe40000011616 */
.L_x_775:
[----:B------:R-:W-:Y:S05]  /*2e70*/  BSYNC B0 ;  /* 0x0000000000007941 */ /* 0x000fea0003800000 */
.L_x_773:
[----:B------:R-:W2:Y:S01]  /*2e80*/  LDL R23, [R1+0x8] ;  /* 0x0000080001177983 */ /* 0x000ea20000100800 */
[----:B------:R-:W-:Y:S04]  /*2e90*/  IMAD.MOV.U32 R22, RZ, RZ, c[0x0][0x2a8] ;  /* 0x0000aa00ff167624 */ /* 0x000fe800078e00ff */
[----:B------:R-:W-:Y:S04]  /*2ea0*/  IMAD R20, R20, R22, -UR15 ;  /* 0x8000000f14147e24 */ /* 0x000fe8000f8e0216 */
[----:B--2---:R-:W-:Y:S05]  /*2eb0*/  IMAD.IADD R20, R20, 0x1, -R23 ;  /* 0x0000000114147824 */ /* 0x004fea00078e0a17 */
[----:B------:R-:W-:Y:S02]  /*2ec0*/  IADD3 R22, R20, c[0x0][0x2a8], RZ ;  /* 0x0000aa0014167a10 */ /* 0x000fe40007ffe0ff */
[----:B------:R-:W-:Y:S02]  /*2ed0*/  IMNMX R196, R196, R20, !PT ;  /* 0x00000014c4c47217 */ /* 0x000fe40007800200 */
[----:B------:R-:W-:Y:S02]  /*2ee0*/  IMNMX R197, R197, R22, PT ;  /* 0x00000016c5c57217 */ /* 0x000fe40003800200 */
.L_x_772:
        /* <DEDUP_REMOVED lines=18> */
.L_x_778:
[----:B------:R-:W-:Y:S11]  /*3010*/  ISETP.NE.AND P1, PT, R22, c[0x0][0x2a8], PT ;  /* 0x0000aa0016007a0c */ /* 0x000ff60003f25270 */
[----:B------:R-:W-:Y:S02]  /*3020*/  @!UPT UIADD3 URZ, URZ, URZ, URZ ;  /* 0x0000003f3f3ff290 */ /* 0x000fe4000fffe03f */
[----:B------:R-:W-:Y:S05]  /*3030*/  @P1 IMAD.HI.U32 R21, R20, c[0x0][0x2ac], RZ ;  /* 0x0000ab0014151a27 */ /* 0x000fea00078e00ff */
[----:B------:R-:W-:Y:S02]  /*3040*/  @P1 SHF.R.U32.HI R20, RZ, c[0x0][0x2b0], R21 ;  /* 0x0000ac00ff141a19 */ /* 0x000fe40000011615 */
.L_x_779:
[----:B------:R-:W-:Y:S05]  /*3050*/  BSYNC B0 ;  /* 0x0000000000007941 */ /* 0x000fea0003800000 */
.L_x_777:
[----:B------:R-:W2:Y:S01]  /*3060*/  LDL R22, [R1+0x8] ;  /* 0x0000080001167983 */ /* 0x000ea20000100800 */
[----:B------:R-:W-:Y:S04]  /*3070*/  IMAD.MOV.U32 R21, RZ, RZ, c[0x0][0x2a8] ;  /* 0x0000aa00ff157624 */ /* 0x000fe800078e00ff */
[----:B------:R-:W-:Y:S04]  /*3080*/  IMAD R20, R20, R21, -UR15 ;  /* 0x8000000f14147e24 */ /* 0x000fe8000f8e0215 */
[----:B--2---:R-:W-:Y:S05]  /*3090*/  IMAD.IADD R20, R20, 0x1, -R22 ;  /* 0x0000000114147824 */ /* 0x004fea00078e0a16 */
[----:B------:R-:W-:Y:S02]  /*30a0*/  IADD3 R21, R20, c[0x0][0x2a8], RZ ;  /* 0x0000aa0014157a10 */ /* 0x000fe40007ffe0ff */
[----:B------:R-:W-:Y:S02]  /*30b0*/  IMNMX R198, R198, R20, !PT ;  /* 0x00000014c6c67217 */ /* 0x000fe40007800200 */
[----:B------:R-:W-:Y:S02]  /*30c0*/  IMNMX R199, R199, R21, PT ;  /* 0x00000015c7c77217 */ /* 0x000fe40003800200 */
.L_x_776:
        /* <DEDUP_REMOVED lines=431> */
.L_x_780:
        /* <DEDUP_REMOVED lines=157> */
.L_x_781:
        /* <DEDUP_REMOVED lines=217> */
.L_x_771:
[----:B------:R-:W-:Y:S05]  /*6320*/  @P1 EXIT ;  /* 0x000000000000194d */ /* 0x000fea0003800000 */
[----:B------:R-:W2:Y:S01]  /*6330*/  S2R R0, SR_CTAID.Y ;  /* 0x0000000000007919 */ /* 0x000ea20000002600 */
[----:B------:R-:W-:Y:S01]  /*6340*/  MOV R2, 0x1 ;  /* 0x0000000100027802 */ /* 0x000fe20000000f00 */
[----:B------:R-:W-:Y:S02]  /*6350*/  USHF.L.U32 UR5, UR11, 0xe, URZ ;  /* 0x0000000e0b057899 */ /* 0x000fe4000800063f */
[----:B-1----:R-:W1:Y:S04]  /*6360*/  S2R R11, SR_CTAID.Z ;  /* 0x00000000000b7919 */ /* 0x002e680000002700 */
[----:B------:R-:W-:Y:S01]  /*6370*/  BAR.SYNC.DEFER_BLOCKING 0x1, 0x100 ;  /* 0x0044000000007b1d */ /* 0x000fe20000010000 */
[----:B------:R-:W-:Y:S01]  /*6380*/  ISETP.NE.AND P1, PT, R2, c[0x0][0x338], PT ;  /* 0x0000ce0002007a0c */ /* 0x000fe20003f25270 */
[----:B------:R-:W-:Y:S01]  /*6390*/  USHF.R.S32.HI UR4, URZ, 0x1f, UR5 ;  /* 0x0000001f3f047899 */ /* 0x000fe20008011405 */
[----:B------:R-:W-:-:S11]  /*63a0*/  IADD3 R2, P0, R248, UR5, RZ ;  /* 0x00000005f8027c10 */ /* 0x000fd6000ff1e0ff */
[----:B--2---:R-:W-:-:S05]  /*63b0*/  @P1 IMAD.HI.U32 R3, R0, c[0x0][0x33c], RZ ;  /* 0x0000cf0000031a27 */ /* 0x004fca00078e00ff */
[----:B------:R-:W-:Y:S02]  /*63c0*/  @P1 SHF.R.U32.HI R0, RZ, c[0x0][0x340], R3 ;  /* 0x0000d000ff001a19 */ /* 0x000fe40000011603 */
        /* <DEDUP_REMOVED lines=8> */
[----:B-1----:R-:W-:Y:S02]  /*6450*/  SHF.R.S32.HI R7, RZ, 0x1f, R11 ;  /* 0x0000001fff077819 */ /* 0x002fe4000001140b */
        /* <DEDUP_REMOVED lines=143> */
.L_x_783:
        /* <DEDUP_REMOVED lines=11> */
.L_x_1166:


//--------------------- .text._ZN7cutlass13device_kernelIN5flash19enable_sm80_to_sm89INS1_16FlashAttnBwdSm80INS1_25CollectiveMainloopBwdSm80ILi1ELi1EN4cute5tupleIJNS5_1CILi64EEES8_NS7_ILi256EEEEEENS_6half_tEfNS_4arch4Sm80ELb0ELb1ELb0ELb1ELb0ELb0ELb0ELb0ELi2ELi4ELi2ELi2ELb0EEENS1_21CollectiveEpilogueBwdISA_SB_SD_Li256ELb1ELb0ELi4EEENS1_19SingleTileSchedulerILb1ELb0ELb0ELi64EEEEEEEEEvNT_6ParamsE --------------------------
	.section	.text._ZN7cutlass13device_kernelIN5flash19enable_sm80_to_sm89INS1_16FlashAttnBwdSm80INS1_25CollectiveMainloopBwdSm80ILi1ELi1EN4cute5tupleIJNS5_1CILi64EEES8_NS7_ILi256EEEEEENS_6half_tEfNS_4arch4Sm80ELb0ELb1ELb0ELb1ELb0ELb0ELb0ELb0ELi2ELi4ELi2ELi2ELb0EEENS1_21CollectiveEpilogueBwdISA_SB_SD_Li256ELb1ELb0ELi4EEENS1_19SingleTileSchedulerILb1ELb0ELb0ELi64EEEEEEEEEvNT_6ParamsE,"ax",@progbits
	.sectioninfo	@"SHI_REGISTERS=255"
	.align	128
.text._ZN7cutlass13device_kernelIN5flash19enable_sm80_to_sm89INS1_16FlashAttnBwdSm80INS1_25CollectiveMainloopBwdSm80ILi1ELi1EN4cute5tupleIJNS5_1CILi64EEES8_NS7_ILi256EEEEEENS_6half_tEfNS_4arch4Sm80ELb0ELb1ELb0ELb1ELb0ELb0ELb0ELb0ELi2ELi4ELi2ELi2ELb0EEENS1_21CollectiveEpilogueBwdISA_SB_SD_Li256ELb1ELb0ELi4EEENS1_19SingleTileSchedulerILb1ELb0ELb0ELi64EEEEEEEEEvNT_6ParamsE:
        .type           _ZN7cutlass13device_kernelIN5flash19enable_sm80_to_sm89INS1_16FlashAttnBwdSm80INS1_25CollectiveMainloopBwdSm80ILi1ELi1EN4cute5tupleIJNS5_1CILi64EEES8_NS7_ILi256EEEEEENS_6half_tEfNS_4arch4Sm80ELb0ELb1ELb0ELb1ELb0ELb0ELb0ELb0ELi2ELi4ELi2ELi2ELb0EEENS1_21CollectiveEpilogueBwdISA_SB_SD_Li256ELb1ELb0ELi4EEENS1_19SingleTileSchedulerILb1ELb0ELb0ELi64EEEEEEEEEvNT_6ParamsE,@function
        .size           _ZN7cutlass13device_kernelIN5flash19enable_sm80_to_sm89INS1_16FlashAttnBwdSm80INS1_25CollectiveMainloopBwdSm80ILi1ELi1EN4cute5tupleIJNS5_1CILi64EEES8_NS7_ILi256EEEEEENS_6half_tEfNS_4arch4Sm80ELb0ELb1ELb0ELb1ELb0ELb0ELb0ELb0ELi2ELi4ELi2ELi2ELb0EEENS1_21CollectiveEpilogueBwdISA_SB_SD_Li256ELb1ELb0ELi4EEENS1_19SingleTileSchedulerILb1ELb0ELb0ELi64EEEEEEEEEvNT_6ParamsE,(.L_x_1167 - _ZN7cutlass13device_kernelIN5flash19enable_sm80_to_sm89INS1_16FlashAttnBwdSm80INS1_25CollectiveMainloopBwdSm80ILi1ELi1EN4cute5tupleIJNS5_1CILi64EEES8_NS7_ILi256EEEEEENS_6half_tEfNS_4arch4Sm80ELb0ELb1ELb0ELb1ELb0ELb0ELb0ELb0ELi2ELi4ELi2ELi2ELb0EEENS1_21CollectiveEpilogueBwdISA_SB_SD_Li256ELb1ELb0ELi4EEENS1_19SingleTileSchedulerILb1ELb0ELb0ELi64EEEEEEEEEvNT_6ParamsE)
        .other          _ZN7cutlass13device_kernelIN5flash19enable_sm80_to_sm89INS1_16FlashAttnBwdSm80INS1_25CollectiveMainloopBwdSm80ILi1ELi1EN4cute5tupleIJNS5_1CILi64EEES8_NS7_ILi256EEEEEENS_6half_tEfNS_4arch4Sm80ELb0ELb1ELb0ELb1ELb0ELb0ELb0ELb0ELi2ELi4ELi2ELi2ELb0EEENS1_21CollectiveEpilogueBwdISA_SB_SD_Li256ELb1ELb0ELi4EEENS1_19SingleTileSchedulerILb1ELb0ELb0ELi64EEEEEEEEEvNT_6ParamsE,@"STO_CUDA_ENTRY STV_DEFAULT"
_ZN7cutlass13device_kernelIN5flash19enable_sm80_to_sm89INS1_16FlashAttnBwdSm80INS1_25CollectiveMainloopBwdSm80ILi1ELi1EN4cute5tupleIJNS5_1CILi64EEES8_NS7_ILi256EEEEEENS_6half_tEfNS_4arch4Sm80ELb0ELb1ELb0ELb1ELb0ELb0ELb0ELb0ELi2ELi4ELi2ELi2ELb0EEENS1_21CollectiveEpilogueBwdISA_SB_SD_Li256ELb1ELb0ELi4EEENS1_19SingleTileSchedulerILb1ELb0ELb0ELi64EEEEEEEEEvNT_6ParamsE:
        /* <DEDUP_REMOVED lines=18> */
.L_x_785:
        /* <DEDUP_REMOVED lines=8> */
.L_x_787:
[----:B------:R-:W-:Y:S02]  /*01a0*/  MOV R0, c[0x0][0x3a4] ;  /* 0x0000e90000007a02 */ /* 0x000fe40000000f00 */
.L_x_786:
[----:B------:R-:W-:-:S06]  /*01b0*/  USHF.L.U32 UR14, UR10, 0x6, URZ ;  /* 0x000000060a0e7899 */ /* 0x000fcc000800063f */
[----:B-----5:R-:W-:-:S04]  /*01c0*/  ISETP.LE.AND P0, PT, R0, UR14, PT ;  /* 0x0000000e00007c0c */ /* 0x020fc8000bf03270 */
[----:B------:R-:W-:-:S05]  /*01d0*/  SEL R0, R5, 0xffffffff, !P0 ;  /* 0xffffffff05007807 */ /* 0x000fca0004000000 */
[----:B------:R2:W-:Y:S01]  /*01e0*/  STL [R1+0x3c], R0 ;  /* 0x00003c0001007387 */ /* 0x0005e20000100800 */
[----:B------:R-:W-:Y:S05]  /*01f0*/  BRA `(.L_x_788) ;  /* 0x0000012000007947 */ /* 0x000fea0003800000 */
.L_x_784:
[----:B--2-4-:R-:W-:-:S04]  /*0200*/  ISETP.NE.U32.AND P0, PT, RZ, c[0x0][0x3c0], PT ;  /* 0x0000f000ff007a0c */ /* 0x014fc80003f05070 */
[----:B------:R-:W-:-:S13]  /*0210*/  ISETP.NE.AND.EX P0, PT, RZ, c[0x0][0x3c4], PT, P0 ;  /* 0x0000f100ff007a0c */ /* 0x000fda0003f05300 */
[----:B------:R-:W-:Y:S05]  /*0220*/  @!P0 BRA `(.L_x_789) ;  /* 0x0000002000008947 */ /* 0x000fea0003800000 */
[----:B------:R1:W5:Y:S01]  /*0230*/  LDG.E R0, [R2.64] ;  /* 0x0000001002007981 */ /* 0x000362000c1e1900 */
[----:B------:R-:W-:Y:S05]  /*0240*/  BRA `(.L_x_790) ;  /* 0x0000009000007947 */ /* 0x000fea0003800000 */
.L_x_789:
        /* <DEDUP_REMOVED lines=8> */
.L_x_791:
[----:B------:R-:W-:Y:S02]  /*02d0*/  MOV R0, c[0x0][0x3a4] ;  /* 0x0000e90000007a02 */ /* 0x000fe40000000f00 */
.L_x_790:
[----:B------:R-:W-:-:S06]  /*02e0*/  USHF.L.U32 UR14, UR10, 0x6, URZ ;  /* 0x000000060a0e7899 */ /* 0x000fcc000800063f */
[----:B-----5:R-:W-:-:S04]  /*02f0*/  ISETP.LE.AND P0, PT, R0, UR14, PT ;  /* 0x0000000e00007c0c */ /* 0x020fc8000bf03270 */
[----:B------:R-:W-:-:S05]  /*0300*/  SEL R0, R5, 0xffffffff, !P0 ;  /* 0xffffffff05007807 */ /* 0x000fca0004000000 */
[----:B------:R2:W-:Y:S04]  /*0310*/  STL [R1+0x3c], R0 ;  /* 0x00003c0001007387 */ /* 0x0005e80000100800 */
.L_x_788:
        /* <DEDUP_REMOVED lines=15> */
[C---:B------:R-:W-:Y:S01]  /*0410*/  IMAD.WIDE R4, R107.reuse, R8, c[0x0][0x2d0] ;  /* 0x0000b4006b047625 */ /* 0x040fe200078e0208 */
[----:B------:R-:W-:Y:S01]  /*0420*/  ULDC UR13, c[0x0][0x168] ;  /* 0x00005a00000d7ab9 */ /* 0x000fe20000000800 */
[----:B------:R1:W5:Y:S01]  /*0430*/  @P3 LDG.E R16, [R6.64] ;  /* 0x0000001006103981 */ /* 0x000362000c1e1900 */
[----:B------:R-:W-:Y:S01]  /*0440*/  ULDC UR7, c[0x0][0x198] ;  /* 0x0000660000077ab9 */ /* 0x000fe20000000800 */
[----:B------:R-:W-:Y:S01]  /*0450*/  IMAD.MOV.U32 R27, RZ, RZ, RZ ;  /* 0x000000ffff1b7224 */ /* 0x000fe200078e00ff */
[----:B------:R-:W-:Y:S01]  /*0460*/  P2R R101, PR, RZ, 0x8 ;  /* 0x00000008ff657803 */ /* 0x000fe20000000000 */
[----:B------:R1:W5:Y:S01]  /*0470*/  @P2 LDG.E R13, [R4.64] ;  /* 0x00000010040d2981 */ /* 0x000362000c1e1900 */
        /* <DEDUP_REMOVED lines=12> */
.L_x_792:
[----:B-1-3--:R-:W-:-:S04]  /*0540*/  ISETP.NE.U32.AND P0, PT, RZ, c[0x0][0x2e0], PT ;  /* 0x0000b800ff007a0c */ /* 0x00afc80003f05070 */
[----:B------:R-:W-:-:S13]  /*0550*/  ISETP.NE.AND.EX P0, PT, RZ, c[0x0][0x2e4], PT, P0 ;  /* 0x0000b900ff007a0c */ /* 0x000fda0003f05300 */
[----:B------:R-:W-:Y:S05]  /*0560*/  @!P0 BRA `(.L_x_793) ;  /* 0x0000004000008947 */ /* 0x000fea0003800000 */
[----:B------:R-:W-:-:S05]  /*0570*/  IMAD.WIDE R2, R107, R8, c[0x0][0x2e0] ;  /* 0x0000b8006b027625 */ /* 0x000fca00078e0208 */
[----:B------:R-:W2:Y:S02]  /*0580*/  LDG.E R0, [R2.64] ;  /* 0x0000001002007981 */ /* 0x000ea4000c1e1900 */
[----:B--2---:R1:W2:Y:S02]  /*0590*/  R2UR UR7, R0 ;  /* 0x00000000000773c2 */ /* 0x0042a400000e0000 */
[----:B-12---:R-:W-:Y:S05]  /*05a0*/  BRA `(.L_x_794) ;  /* 0x0000006000007947 */ /* 0x006fea0003800000 */
.L_x_793:
[----:B------:R-:W-:Y:S05]  /*05b0*/  @!P2 BRA `(.L_x_794) ;  /* 0x000000500000a947 */ /* 0x000fea0003800000 */
[----:B------:R-:W2:Y:S04]  /*05c0*/  LDG.E R2, [R4.64] ;  /* 0x0000001004027981 */ /* 0x000ea8000c1e1900 */
[----:B------:R-:W3:Y:S01]  /*05d0*/  LDG.E R0, [R4.64+0x4] ;  /* 0x0000041004007981 */ /* 0x000ee2000c1e1900 */
[----:B--2---:R-:W1:Y:S08]  /*05e0*/  R2UR UR7, R2 ;  /* 0x00000000020773c2 */ /* 0x004e7000000e0000 */
[----:B---3--:R-:W1:Y:S02]  /*05f0*/  R2UR UR4, R0 ;  /* 0x00000000000473c2 */ /* 0x008e6400000e0000 */
[----:B-1----:R-:W-:-:S06]  /*0600*/  UIADD3 UR7, -UR7, UR4, URZ ;  /* 0x0000000407077290 */ /* 0x002fcc000fffe13f */
.L_x_794:
        /* <DEDUP_REMOVED lines=15> */
.L_x_795:
[----:B------:R-:W-:Y:S01]  /*0700*/  UIADD3 UR4, UR14, UR13, -UR7 ;  /* 0x0000000d0e047290 */ /* 0x000fe2000fffe807 */
[----:B------:R-:W-:Y:S01]  /*0710*/  PLOP3.LUT P0, PT, PT, PT, PT, 0x80, 0x0 ;  /* 0x000000000000781c */ /* 0x000fe20003f0f070 */
[----:B------:R-:W-:Y:S01]  /*0720*/  ULDC UR5, c[0x0][0x2a4] ;  /* 0x0000a90000057ab9 */ /* 0x000fe20000000800 */
[----:B------:R-:W-:Y:S01]  /*0730*/  CS2R R10, SRZ ;  /* 0x00000000000a7805 */ /* 0x000fe2000001ff00 */
[----:B------:R-:W-:Y:S01]  /*0740*/  UIADD3 UR5, UR4, -UR5, URZ ;  /* 0x8000000504057290 */ /* 0x000fe2000fffe03f */
[----:B------:R-:W-:Y:S01]  /*0750*/  IMAD.MOV.U32 R158, RZ, RZ, RZ ;  /* 0x000000ffff9e7224 */ /* 0x000fe200078e00ff */
[----:B------:R-:W-:Y:S01]  /*0760*/  CS2R R162, SRZ ;  /* 0x0000000000a27805 */ /* 0x000fe2000001ff00 */
[----:B------:R-:W-:Y:S01]  /*0770*/  IMAD.MOV.U32 R156, RZ, RZ, RZ ;  /* 0x000000ffff9c7224 */ /* 0x000fe200078e00ff */
[----:B------:R-:W-:Y:S01]  /*0780*/  USHF.R.S32.HI UR4, URZ, 0x1f, UR5 ;  /* 0x0000001f3f047899 */ /* 0x000fe20008011405 */
[----:B------:R-:W-:Y:S01]  /*0790*/  CS2R R160, SRZ ;  /* 0x0000000000a07805 */ /* 0x000fe2000001ff00 */
[----:B------:R-:W-:Y:S01]  /*07a0*/  MOV R12, RZ ;  /* 0x000000ff000c7202 */ /* 0x000fe20000000f00 */
[----:B------:R-:W-:Y:S01]  /*07b0*/  IMAD.MOV.U32 R154, RZ, RZ, RZ ;  /* 0x000000ffff9a7224 */ /* 0x000fe200078e00ff */
[----:B------:R-:W-:Y:S01]  /*07c0*/  ULEA.HI UR4, UR4, UR5, URZ, 0x6 ;  /* 0x0000000504047291 */ /* 0x000fe2000f8f303f */
[----:B------:R-:W-:Y:S01]  /*07d0*/  CS2R R152, SRZ ;  /* 0x0000000000987805 */ /* 0x000fe2000001ff00 */
[----:B------:R-:W-:Y:S01]  /*07e0*/  CS2R R150, SRZ ;  /* 0x0000000000967805 */ /* 0x000fe2000001ff00 */
[----:B------:R-:W-:Y:S01]  /*07f0*/  MOV R7, RZ ;  /* 0x000000ff00077202 */ /* 0x000fe20000000f00 */
[----:B------:R-:W-:Y:S01]  /*0800*/  USHF.R.S32.HI UR6, URZ, 0x6, UR4 ;  /* 0x000000063f067899 */ /* 0x000fe20008011404 */
[----:B------:R-:W-:Y:S01]  /*0810*/  IMAD.MOV.U32 R148, RZ, RZ, RZ ;  /* 0x000000ffff947224 */ /* 0x000fe200078e00ff */
[----:B------:R-:W-:Y:S01]  /*0820*/  CS2R R8, SRZ ;  /* 0x0000000000087805 */ /* 0x000fe2000001ff00 */
[----:B------:R-:W-:Y:S01]  /*0830*/  MOV R142, RZ ;  /* 0x000000ff008e7202 */ /* 0x000fe20000000f00 */
[----:B------:R-:W-:Y:S01]  /*0840*/  UISETP.LT.AND UP0, UPT, URZ, UR6, UPT ;  /* 0x000000063f00728c */ /* 0x000fe2000bf01270 */
[----:B------:R-:W-:Y:S01]  /*0850*/  IMAD.MOV.U32 R140, RZ, RZ, RZ ;  /* 0x000000ffff8c7224 */ /* 0x000fe200078e00ff */
[----:B------:R-:W-:Y:S01]  /*0860*/  CS2R R146, SRZ ;  /* 0x0000000000927805 */ /* 0x000fe2000001ff00 */
        /* <DEDUP_REMOVED lines=70> */
[----:B------:R-:W-:Y:S01]  /*0cd0*/  UIADD3 UR11, -UR14, UR7, URZ ;  /* 0x000000070e0b7290 */ /* 0x000fe2000fffe13f */
[----:B------:R-:W-:Y:S01]  /*0ce0*/  SHF.R.S32.HI R21, RZ, 0x1f, R107 ;  /* 0x0000001fff157819 */ /* 0x000fe2000001146b */
[----:B------:R-:W-:Y:S01]  /*0cf0*/  USHF.R.S32.HI UR8, URZ, 0x1f, UR6 ;  /* 0x0000001f3f087899 */ /* 0x000fe20008011406 */
[----:B------:R-:W-:Y:S01]  /*0d00*/  ISETP.NE.AND P0, PT, R0, 0x1, PT ;  /* 0x000000010000780c */ /* 0x000fe20003f05270 */
[--C-:B------:R-:W-:Y:S01]  /*0d10*/  IMAD.MOV.U32 R0, RZ, RZ, R103.reuse ;  /* 0x000000ffff007224 */ /* 0x100fe200078e0067 */
[----:B------:R-:W-:Y:S01]  /*0d20*/  LEA.HI R10, R35, R105, RZ, 0x3 ;  /* 0x00000069230a7211 */ /* 0x000fe200078f18ff */
[----:B------:R-:W-:Y:S01]  /*0d30*/  ULDC.64 UR4, c[0x0][0x178] ;  /* 0x00005e0000047ab9 */ /* 0x000fe20000000a00 */
[----:B------:R-:W-:Y:S01]  /*0d40*/  SEL R11, R107, RZ, !P2 ;  /* 0x000000ff6b0b7207 */ /* 0x000fe20005000000 */
[C---:B------:R-:W-:Y:S01]  /*0d50*/  IMAD.SHL.U32 R19, R105.reuse, 0x4, RZ ;  /* 0x0000000469137824 */ /* 0x040fe200078e00ff */
[----:B------:R-:W-:Y:S01]  /*0d60*/  LOP3.LUT R2, R10, 0xfffffff8, RZ, 0xc0, !PT ;  /* 0xfffffff80a027812 */ /* 0x000fe200078ec0ff */
[----:B------:R-:W-:Y:S01]  /*0d70*/  UIMAD UR9, UR8, UR4, URZ ;  /* 0x00000004080972a4 */ /* 0x000fe2000f8e023f */
[----:B------:R-:W-:Y:S01]  /*0d80*/  SHF.R.S32.HI R248, RZ, 0x3, R10 ;  /* 0x00000003fff87819 */ /* 0x000fe2000001140a */
[----:B------:R-:W-:Y:S01]  /*0d90*/  UIMAD.WIDE.U32 UR18, UR6, UR4, URZ ;  /* 0x00000004061272a5 */ /* 0x000fe2000f8e003f */
[----:B------:R-:W-:Y:S01]  /*0da0*/  SHF.R.S32.HI R36, RZ, 0x1f, R103 ;  /* 0x0000001fff247819 */ /* 0x000fe20000011467 */
[----:B------:R-:W-:Y:S01]  /*0db0*/  IMAD.IADD R28, R105, 0x1, -R2 ;  /* 0x00000001691c7824 */ /* 0x000fe200078e0a02 */
[----:B------:R-:W-:Y:S01]  /*0dc0*/  SHF.R.S32.HI R17, RZ, 0x1f, R248 ;  /* 0x0000001fff117819 */ /* 0x000fe200000114f8 */
[----:B------:R-:W-:Y:S01]  /*0dd0*/  @P0 IMAD.HI.U32 R3, R103, c[0x0][0x24c], RZ ;  /* 0x0000930067030a27 */ /* 0x000fe200078e00ff */
[----:B------:R-:W-:Y:S01]  /*0de0*/  UIMAD UR5, UR6, UR5, UR9 ;  /* 0x00000005060572a4 */ /* 0x000fe2000f8e0209 */
[----:B------:R-:W-:Y:S01]  /*0df0*/  CS2R R162, SRZ ;  /* 0x0000000000a27805 */ /* 0x000fe2000001ff00 */
[----:B------:R-:W-:Y:S01]  /*0e00*/  USHF.L.U32 UR15, UR6, 0x6, URZ ;  /* 0x00000006060f7899 */ /* 0x000fe2000800063f */
[----:B------:R-:W-:Y:S01]  /*0e10*/  IMAD.SHL.U32 R2, R28, 0x8, RZ ;  /* 0x000000081c027824 */ /* 0x000fe200078e00ff */
[----:B------:R-:W-:Y:S01]  /*0e20*/  @P0 SHF.R.U32.HI R0, RZ, c[0x0][0x250], R3 ;  /* 0x00009400ff000a19 */ /* 0x000fe20000011603 */
[----:B------:R-:W-:Y:S01]  /*0e30*/  UIADD3 UR5, UR19, UR5, URZ ;  /* 0x0000000513057290 */ /* 0x000fe2000fffe03f */
[----:B-----5:R-:W-:Y:S01]  /*0e40*/  IADD3 R10, P0, R248, R13, RZ ;  /* 0x0000000df80a7210 */ /* 0x020fe20007f1e0ff */
[----:B------:R-:W-:Y:S01]  /*0e50*/  USHF.R.S32.HI UR9, URZ, 0x1f, UR15 ;  /* 0x0000001f3f097899 */ /* 0x000fe2000801140f */
[----:B------:R-:W-:Y:S01]  /*0e60*/  SHF.R.S32.HI R4, RZ, 0x1f, R0 ;  /* 0x0000001fff047819 */ /* 0x000fe20000011400 */
[----:B------:R-:W-:Y:S01]  /*0e70*/  IMAD.MOV.U32 R246, RZ, RZ, 0x20 ;  /* 0x00000020fff67424 */ /* 0x000fe200078e00ff */
[----:B------:R-:W-:Y:S01]  /*0e80*/  SHF.R.S32.HI R3, RZ, 0x1f, R2 ;  /* 0x0000001fff037819 */ /* 0x000fe20000011402 */
[----:B------:R-:W-:Y:S01]  /*0e90*/  IMAD.U32 R20, RZ, RZ, UR5 ;  /* 0x00000005ff147e24 */ /* 0x000fe2000f8e00ff */
[----:B------:R-:W-:Y:S01]  /*0ea0*/  ISETP.GE.AND P3, PT, R2, c[0x0][0x1cc], PT ;  /* 0x0000730002007a0c */ /* 0x000fe20003f66270 */
[----:B------:R-:W-:Y:S01]  /*0eb0*/  IMAD R5, R4, c[0x0][0x1e0], RZ ;  /* 0x0000780004057a24 */ /* 0x000fe200078e02ff */
[----:B------:R-:W-:Y:S01]  /*0ec0*/  IADD3 R24, R2, 0x40, RZ ;  /* 0x0000004002187810 */ /* 0x000fe20007ffe0ff */
[----:B------:R-:W-:Y:S01]  /*0ed0*/  IMAD R4, R4, c[0x0][0x1b0], RZ ;  /* 0x00006c0004047a24 */ /* 0x000fe200078e02ff */
[----:B------:R-:W-:Y:S01]  /*0ee0*/  IADD3 R25, R2, 0x80, RZ ;  /* 0x0000008002197810 */ /* 0x000fe20007ffe0ff */
[----:B------:R-:W-:Y:S01]  /*0ef0*/  IMAD R8, R0, c[0x0][0x1e4], R5 ;  /* 0x0000790000087a24 */ /* 0x000fe200078e0205 */
[----:B------:R-:W-:Y:S01]  /*0f00*/  IADD3 R26, R2, 0xc0, RZ ;  /* 0x000000c0021a7810 */ /* 0x000fe20007ffe0ff */
[C---:B------:R-:W-:Y:S01]  /*0f10*/  IMAD R9, R0.reuse, c[0x0][0x1b4], R4 ;  /* 0x00006d0000097a24 */ /* 0x040fe200078e0204 */
[----:B------:R-:W-:Y:S01]  /*0f20*/  ISETP.GE.AND P5, PT, R25, c[0x0][0x1cc], PT ;  /* 0x0000730019007a0c */ /* 0x000fe20003fa6270 */
[C-C-:B------:R-:W-:Y:S01]  /*0f30*/  IMAD.WIDE.U32 R6, R0.reuse, c[0x0][0x1e0], R2.reuse ;  /* 0x0000780000067a25 */ /* 0x140fe200078e0002 */
[----:B------:R-:W-:Y:S01]  /*0f40*/  ULDC.64 UR4, c[0x0][0x208] ;  /* 0x0000820000047ab9 */ /* 0x000fe20000000a00 */
[----:B------:R-:W-:Y:S01]  /*0f50*/  CS2R R160, SRZ ;  /* 0x0000000000a07805 */ /* 0x000fe2000001ff00 */
[----:B------:R-:W-:Y:S01]  /*0f60*/  UIMAD UR8, UR8, UR4, URZ ;  /* 0x00000004080872a4 */ /* 0x000fe2000f8e023f */
[----:B------:R-:W-:Y:S01]  /*0f70*/  IMAD.WIDE.U32 R4, R0, c[0x0][0x1b0], R2 ;  /* 0x00006c0000047a25 */ /* 0x000fe200078e0002 */
[----:B------:R-:W-:Y:S01]  /*0f80*/  SEL R0, R21, RZ, !P2 ;  /* 0x000000ff15007207 */ /* 0x000fe20005000000 */
[----:B------:R-:W-:Y:S01]  /*0f90*/  CS2R R158, SRZ ;  /* 0x00000000009e7805 */ /* 0x000fe2000001ff00 */
[----:B------:R-:W-:Y:S01]  /*0fa0*/  UIMAD UR8, UR6, UR5, UR8 ;  /* 0x00000005060872a4 */ /* 0x000fe2000f8e0208 */
[----:B------:R-:W-:Y:S01]  /*0fb0*/  IMAD.IADD R7, R7, 0x1, R8 ;  /* 0x0000000107077824 */ /* 0x000fe200078e0208 */
[----:B------:R-:W-:Y:S01]  /*0fc0*/  CS2R R156, SRZ ;  /* 0x00000000009c7805 */ /* 0x000fe2000001ff00 */
[C---:B------:R-:W-:Y:S01]  /*0fd0*/  IMAD R8, R0.reuse, c[0x0][0x1e8], RZ ;  /* 0x00007a0000087a24 */ /* 0x040fe200078e02ff */
        /* <DEDUP_REMOVED lines=11> */
[C---:B------:R-:W-:Y:S01]  /*1090*/  IMAD R0, R11.reuse, c[0x0][0x1bc], R0 ;  /* 0x00006f000b007a24 */ /* 0x040fe200078e0200 */
[----:B------:R-:W-:Y:S01]  /*10a0*/  CS2R R140, SRZ ;  /* 0x00000000008c7805 */ /* 0x000fe2000001ff00 */
[----:B------:R-:W-:Y:S01]  /*10b0*/  IMAD.WIDE.U32 R6, R11, c[0x0][0x1b8], R4 ;  /* 0x00006e000b067a25 */ /* 0x000fe200078e0004 */
[-C--:B------:R-:W-:Y:S01]  /*10c0*/  LEA.HI.X.SX32 R11, R13, R17.reuse, 0x1, P0 ;  /* 0x000000110d0b7211 */ /* 0x080fe200000f0eff */
[----:B------:R-:W-:Y:S01]  /*10d0*/  CS2R R138, SRZ ;  /* 0x00000000008a7805 */ /* 0x000fe2000001ff00 */
[----:B------:R-:W-:Y:S01]  /*10e0*/  IADD3 R14, P0, R248, R16, RZ ;  /* 0x00000010f80e7210 */ /* 0x000fe20007f1e0ff */
[----:B------:R-:W-:Y:S01]  /*10f0*/  IMAD.U32 R4, RZ, RZ, UR10 ;  /* 0x0000000aff047e24 */ /* 0x000fe2000f8e00ff */
[----:B------:R-:W-:Y:S01]  /*1100*/  CS2R R136, SRZ ;  /* 0x0000000000887805 */ /* 0x000fe2000001ff00 */
[----:B------:R-:W-:Y:S01]  /*1110*/  IMAD.IADD R7, R7, 0x1, R0 ;  /* 0x0000000107077824 */ /* 0x000fe200078e0200 */
[----:B------:R-:W-:Y:S01]  /*1120*/  LEA.HI.X.SX32 R16, R16, R17, 0x1, P0 ;  /* 0x0000001110107211 */ /* 0x000fe200000f0eff */
[----:B------:R-:W-:Y:S01]  /*1130*/  IMAD.SHL.U32 R0, R248, 0x40, RZ ;  /* 0x00000040f8007824 */ /* 0x000fe200078e00ff */
[----:B------:R-:W-:Y:S01]  /*1140*/  SHF.R.S32.HI R17, RZ, 0x1f, R27 ;  /* 0x0000001fff117819 */ /* 0x000fe2000001141b */
[----:B------:R-:W-:Y:S01]  /*1150*/  IMAD.WIDE R4, R4, 0x40, R10 ;  /* 0x0000004004047825 */ /* 0x000fe200078e020a */
[----:B------:R-:W-:Y:S01]  /*1160*/  CS2R R134, SRZ ;  /* 0x0000000000867805 */ /* 0x000fe2000001ff00 */
[----:B------:R-:W-:Y:S01]  /*1170*/  CS2R R132, SRZ ;  /* 0x0000000000847805 */ /* 0x000fe2000001ff00 */
[----:B------:R-:W-:Y:S01]  /*1180*/  LOP3.LUT R0, R0, 0x1c0, RZ, 0xc0, !PT ;  /* 0x000001c000007812 */ /* 0x000fe200078ec0ff */
[C---:B------:R-:W-:Y:S01]  /*1190*/  IMAD R11, R5.reuse, c[0x0][0x1d8], RZ ;  /* 0x00007600050b7a24 */ /* 0x040fe200078e02ff */
[----:B------:R-:W-:Y:S01]  /*11a0*/  CS2R R130, SRZ ;  /* 0x0000000000827805 */ /* 0x000fe2000001ff00 */
[----:B------:R-:W-:Y:S01]  /*11b0*/  IMAD R10, R5, c[0x0][0x1a8], RZ ;  /* 0x00006a00050a7a24 */ /* 0x000fe200078e02ff */
[----:B------:R-:W-:Y:S01]  /*11c0*/  LOP3.LUT R5, R0, 0x38, R2, 0xf8, !PT ;  /* 0x0000003800057812 */ /* 0x000fe200078ef802 */
[----:B------:R-:W-:Y:S01]  /*11d0*/  IMAD.IADD R9, R9, 0x1, R12 ;  /* 0x0000000109097824 */ /* 0x000fe200078e020c */
[----:B------:R-:W-:Y:S01]  /*11e0*/  SHF.R.U32.HI R0, RZ, 0x3, R0 ;  /* 0x00000003ff007819 */ /* 0x000fe20000011600 */
[C---:B------:R-:W-:Y:S01]  /*11f0*/  IMAD R15, R4.reuse, c[0x0][0x1dc], R11 ;  /* 0x00007700040f7a24 */ /* 0x040fe200078e020b */
[----:B------:R-:W-:Y:S01]  /*1200*/  CS2R R128, SRZ ;  /* 0x0000000000807805 */ /* 0x000fe2000001ff00 */
[C---:B------:R-:W-:Y:S01]  /*1210*/  IMAD R12, R4.reuse, c[0x0][0x1ac], R10 ;  /* 0x00006b00040c7a24 */ /* 0x040fe200078e020a */
[----:B------:R-:W-:Y:S01]  /*1220*/  LOP3.LUT R13, R5, R0, RZ, 0x3c, !PT ;  /* 0x00000000050d7212 */ /* 0x000fe200078e3cff */
        /* <DEDUP_REMOVED lines=8> */
[----:B------:R-:W-:Y:S01]  /*12b0*/  IMAD.IADD R0, R11, 0x1, R15 ;  /* 0x000000010b007824 */ /* 0x000fe200078e020f */
[----:B------:R-:W-:Y:S01]  /*12c0*/  LEA R6, P0, R8, c[0x0][0x190], 0x1 ;  /* 0x0000640008067a11 */ /* 0x000fe200078008ff */
[----:B------:R-:W-:Y:S01]  /*12d0*/  IMAD.IADD R7, R9, 0x1, R12 ;  /* 0x0000000109077824 */ /* 0x000fe200078e020c */
[----:B------:R-:W-:Y:S01]  /*12e0*/  CS2R R116, SRZ ;  /* 0x0000000000747805 */ /* 0x000fe2000001ff00 */
[----:B------:R-:W-:Y:S01]  /*12f0*/  IMAD.MOV.U32 R9, RZ, RZ, c[0x0][0x1d8] ;  /* 0x00007600ff097624 */ /* 0x000fe200078e00ff */
[----:B------:R-:W-:Y:S01]  /*1300*/  LEA.HI.X R5, R10, c[0x0][0x1c4], R0, 0x1, P1 ;  /* 0x000071000a057a11 */ /* 0x000fe200008f0c00 */
[----:B------:R-:W-:Y:S01]  /*1310*/  IMAD.MOV.U32 R11, RZ, RZ, c[0x0][0x1dc] ;  /* 0x00007700ff0b7624 */ /* 0x000fe200078e00ff */
[----:B------:R-:W-:Y:S01]  /*1320*/  LEA.HI.X R7, R8, c[0x0][0x194], R7, 0x1, P0 ;  /* 0x0000650008077a11 */ /* 0x000fe200000f0c07 */
[----:B------:R-:W-:Y:S01]  /*1330*/  IMAD.MOV.U32 R15, RZ, RZ, c[0x0][0x1a8] ;  /* 0x00006a00ff0f7624 */ /* 0x000fe200078e00ff */
[----:B------:R-:W-:Y:S01]  /*1340*/  LEA R8, P0, R9, R4, 0x6 ;  /* 0x0000000409087211 */ /* 0x000fe200078030ff */
[----:B------:R-:W-:Y:S01]  /*1350*/  CS2R R114, SRZ ;  /* 0x0000000000727805 */ /* 0x000fe2000001ff00 */
[----:B------:R-:W-:Y:S01]  /*1360*/  LEA.HI R10, R35, R105, RZ, 0x6 ;  /* 0x00000069230a7211 */ /* 0x000fe200078f30ff */
[----:B------:R-:W-:Y:S01]  /*1370*/  CS2R R112, SRZ ;  /* 0x0000000000707805 */ /* 0x000fe2000001ff00 */
[----:B------:R-:W-:Y:S01]  /*1380*/  IADD3 R0, -R248, UR11, RZ ;  /* 0x0000000bf8007c10 */ /* 0x000fe2000fffe1ff */
[----:B------:R-:W-:Y:S01]  /*1390*/  CS2R R110, SRZ ;  /* 0x00000000006e7805 */ /* 0x000fe2000001ff00 */
[----:B------:R-:W-:Y:S01]  /*13a0*/  LEA.HI.X R9, R9, R5, R11, 0x6, P0 ;  /* 0x0000000509097211 */ /* 0x000fe200000f340b */
[----:B------:R-:W-:Y:S01]  /*13b0*/  CS2R R108, SRZ ;  /* 0x00000000006c7805 */ /* 0x000fe2000001ff00 */
[----:B------:R-:W-:Y:S01]  /*13c0*/  SHF.R.S32.HI R29, RZ, 0x6, R10 ;  /* 0x00000006ff1d7819 */ /* 0x000fe2000001140a */
[----:B------:R-:W-:Y:S01]  /*13d0*/  IMAD R10, R16, c[0x0][0x178], RZ ;  /* 0x00005e00100a7a24 */ /* 0x000fe200078e02ff */
[----:B------:R-:W-:Y:S01]  /*13e0*/  ISETP.LT.OR P0, PT, R0, 0x1, P3 ;  /* 0x000000010000780c */ /* 0x000fe20001f01670 */
[----:B------:R-:W-:Y:S01]  /*13f0*/  IMAD R16, R16, c[0x0][0x208], RZ ;  /* 0x0000820010107a24 */ /* 0x000fe200078e02ff */
[----:B------:R-:W-:Y:S01]  /*1400*/  ISETP.GE.AND P1, PT, R24, c[0x0][0x1cc], PT ;  /* 0x0000730018007a0c */ /* 0x000fe20003f26270 */
[----:B------:R-:W-:Y:S01]  /*1410*/  IMAD R13, R29, 0x200, R13 ;  /* 0x000002001d0d7824 */ /* 0x000fe200078e020d */
[----:B------:R-:W-:Y:S01]  /*1420*/  ISETP.LT.OR P2, PT, R0, 0x1, P5 ;  /* 0x000000010000780c */ /* 0x000fe20002f41670 */
[----:B------:R-:W-:Y:S01]  /*1430*/  IMAD R12, R14, c[0x0][0x17c], R10 ;  /* 0x00005f000e0c7a24 */ /* 0x000fe200078e020a */
[C---:B------:R-:W-:Y:S01]  /*1440*/  ISETP.LT.OR P4, PT, R0.reuse, 0x1, P1 ;  /* 0x000000010000780c */ /* 0x040fe20000f81670 */
[----:B------:R-:W-:Y:S01]  /*1450*/  IMAD.SHL.U32 R240, R13, 0x2, RZ ;  /* 0x000000020df07824 */ /* 0x000fe200078e00ff */
[----:B------:R-:W-:Y:S01]  /*1460*/  ISETP.LT.OR P3, PT, R0, 0x21, P3 ;  /* 0x000000210000780c */ /* 0x000fe20001f61670 */
[----:B------:R-:W-:Y:S01]  /*1470*/  IMAD.WIDE.U32 R10, R14, c[0x0][0x178], R2 ;  /* 0x00005e000e0a7a25 */ /* 0x000fe200078e0002 */
[----:B------:R-:W-:Y:S01]  /*1480*/  CS2R R98, SRZ ;  /* 0x0000000000627805 */ /* 0x000fe2000001ff00 */
[----:B------:R-:W-:Y:S01]  /*1490*/  CS2R R96, SRZ ;  /* 0x0000000000607805 */ /* 0x000fe2000001ff00 */
[----:B------:R-:W-:Y:S01]  /*14a0*/  CS2R R94, SRZ ;  /* 0x00000000005e7805 */ /* 0x000fe2000001ff00 */
[----:B------:R-:W-:Y:S01]  /*14b0*/  IMAD.IADD R11, R11, 0x1, R12 ;  /* 0x000000010b0b7824 */ /* 0x000fe200078e020c */
[----:B------:R-:W-:Y:S01]  /*14c0*/  @!PT LDS RZ, [RZ] ;  /* 0x00000000fffff984 */ /* 0x000fe20000000800 */
[----:B------:R-:W-:Y:S01]  /*14d0*/  @!PT LDS RZ, [RZ] ;  /* 0x00000000fffff984 */ /* 0x000fe20000000800 */
[----:B------:R-:W-:Y:S01]  /*14e0*/  @!PT LDS RZ, [RZ] ;  /* 0x00000000fffff984 */ /* 0x000fe20000000800 */
[----:B------:R1:W-:Y:S01]  /*14f0*/  LDGSTS.E.BYPASS.LTC128B.128 [R240+0x8080], [R4.64], !P0 ;  /* 0x0808000004f07fae */ /* 0x0003e2000c101d50 */
[----:B------:R-:W-:Y:S01]  /*1500*/  IMAD.MOV.U32 R13, RZ, RZ, c[0x0][0x1ac] ;  /* 0x00006b00ff0d7624 */ /* 0x000fe200078e00ff */
[----:B------:R-:W-:Y:S01]  /*1510*/  LEA R12, P0, R15, R6, 0x6 ;  /* 0x000000060f0c7211 */ /* 0x000fe200078030ff */
[----:B------:R-:W-:Y:S01]  /*1520*/  IMAD.WIDE.U32 R10, R103, c[0x0][0x180], R10 ;  /* 0x00006000670a7a25 */ /* 0x000fe200078e000a */
[----:B------:R-:W-:Y:S01]  /*1530*/  CS2R R92, SRZ ;  /* 0x00000000005c7805 */ /* 0x000fe2000001ff00 */
[----:B------:R1:W-:Y:S01]  /*1540*/  LDGSTS.E.BYPASS.LTC128B.128 [R240+0xa080], [R4.64+0x80], !P4 ;  /* 0x0a08008004f07fae */ /* 0x0003e2000e101d50 */
[----:B------:R-:W-:Y:S01]  /*1550*/  LEA.HI.X R13, R15, R7, R13, 0x6, P0 ;  /* 0x000000070f0d7211 */ /* 0x000fe200000f340d */
[----:B------:R-:W-:Y:S01]  /*1560*/  IMAD R15, R36, c[0x0][0x180], RZ ;  /* 0x00006000240f7a24 */ /* 0x000fe200078e02ff */
[----:B------:R-:W-:Y:S01]  /*1570*/  ISETP.GE.AND P0, PT, R26, c[0x0][0x1cc], PT ;  /* 0x000073001a007a0c */ /* 0x000fe20003f06270 */
[----:B------:R1:W-:Y:S01]  /*1580*/  LDGSTS.E.BYPASS.LTC128B.128 [R240+0xc080], [R4.64+0x100], !P2 ;  /* 0x0c08010004f07fae */ /* 0x0003e2000d101d50 */
[C---:B------:R-:W-:Y:S01]  /*1590*/  ISETP.LT.OR P2, PT, R0.reuse, 0x21, P1 ;  /* 0x000000210000780c */ /* 0x040fe20000f41670 */
[----:B------:R-:W-:Y:S01]  /*15a0*/  IMAD R15, R103, c[0x0][0x184], R15 ;  /* 0x00006100670f7a24 */ /* 0x000fe200078e020f */
[----:B------:R-:W-:Y:S01]  /*15b0*/  ISETP.LT.OR P6, PT, R0, 0x1, P0 ;  /* 0x000000010000780c */ /* 0x000fe200007c1670 */
[----:B------:R-:W-:Y:S01]  /*15c0*/  IMAD R22, R14, c[0x0][0x20c], R16 ;  /* 0x000083000e167a24 */ /* 0x000fe200078e0210 */
[C---:B------:R-:W-:Y:S01]  /*15d0*/  ISETP.LT.OR P1, PT, R0.reuse, 0x21, P5 ;  /* 0x000000210000780c */ /* 0x040fe20002f21670 */
[----:B------:R-:W-:Y:S01]  /*15e0*/  IMAD.IADD R11, R11, 0x1, R15 ;  /* 0x000000010b0b7824 */ /* 0x000fe200078e020f */
[----:B------:R-:W-:Y:S01]  /*15f0*/  ISETP.LT.OR P0, PT, R0, 0x21, P0 ;  /* 0x000000210000780c */ /* 0x000fe20000701670 */
[----:B------:R-:W-:Y:S01]  /*1600*/  IMAD.WIDE.U32 R14, R14, c[0x0][0x208], R2 ;  /* 0x000082000e0e7a25 */ /* 0x000fe200078e0002 */
[----:B------:R-:W-:Y:S01]  /*1610*/  ISETP.NE.AND P5, PT, R101, RZ, PT ;  /* 0x000000ff6500720c */ /* 0x000fe20003fa5270 */
[----:B------:R-:W-:Y:S01]  /*1620*/  CS2R R90, SRZ ;  /* 0x00000000005a7805 */ /* 0x000fe2000001ff00 */
[----:B------:R-:W-:Y:S01]  /*1630*/  IADD3 R18, P4, R19, R27, RZ ;  /* 0x0000001b13127210 */ /* 0x000fe20007f9e0ff */
[----:B------:R-:W-:Y:S01]  /*1640*/  CS2R R100, SRZ ;  /* 0x0000000000647805 */ /* 0x000fe2000001ff00 */
[----:B------:R-:W-:Y:S01]  /*1650*/  SEL R21, R21, RZ, !P5 ;  /* 0x000000ff15157207 */ /* 0x000fe20006800000 */
[----:B------:R-:W-:Y:S01]  /*1660*/  CS2R R88, SRZ ;  /* 0x0000000000587805 */ /* 0x000fe2000001ff00 */
[----:B------:R-:W-:Y:S01]  /*1670*/  SEL R16, R107, RZ, !P5 ;  /* 0x000000ff6b107207 */ /* 0x000fe20006800000 */
[----:B------:R1:W-:Y:S01]  /*1680*/  LDGSTS.E.BYPASS.LTC128B.128 [R240+0xe080], [R4.64+0x180], !P6 ;  /* 0x0e08018004f07fae */ /* 0x0003e2000f101d50 */
[----:B------:R-:W-:Y:S01]  /*1690*/  LEA.HI.X.SX32 R19, R19, R17, 0x1, P4 ;  /* 0x0000001113137211 */ /* 0x000fe200020f0eff */
[----:B------:R-:W-:Y:S01]  /*16a0*/  IMAD R3, R21, c[0x0][0x188], RZ ;  /* 0x0000620015037a24 */ /* 0x000fe200078e02ff */
[----:B------:R-:W-:Y:S01]  /*16b0*/  CS2R R106, SRZ ;  /* 0x00000000006a7805 */ /* 0x000fe2000001ff00 */
[----:B------:R2:W-:Y:S01]  /*16c0*/  LDGSTS.E.BYPASS.LTC128B.128 [R240+0x9080], [R8.64], !P3 ;  /* 0x0908000008f07fae */ /* 0x0005e2000d901d50 */
[----:B------:R-:W-:Y:S01]  /*16d0*/  IMAD.WIDE.U32 R30, R16, c[0x0][0x188], R10 ;  /* 0x00006200101e7a25 */ /* 0x000fe200078e000a */
[----:B------:R-:W-:Y:S01]  /*16e0*/  CS2R R86, SRZ ;  /* 0x0000000000567805 */ /* 0x000fe2000001ff00 */
[----:B------:R-:W-:Y:S01]  /*16f0*/  CS2R R84, SRZ ;  /* 0x0000000000547805 */ /* 0x000fe2000001ff00 */
[----:B------:R2:W-:Y:S01]  /*1700*/  LDGSTS.E.BYPASS.LTC128B.128 [R240+0xb080], [R8.64+0x80], !P2 ;  /* 0x0b08008008f07fae */ /* 0x0005e2000d101d50 */
[----:B------:R-:W-:Y:S01]  /*1710*/  ISETP.GE.AND P2, PT, R24, c[0x0][0x19c], PT ;  /* 0x0000670018007a0c */ /* 0x000fe20003f46270 */
[----:B------:R-:W-:Y:S01]  /*1720*/  IMAD R3, R16, c[0x0][0x18c], R3 ;  /* 0x0000630010037a24 */ /* 0x000fe200078e0203 */
[----:B------:R-:W-:Y:S01]  /*1730*/  CS2R R82, SRZ ;  /* 0x0000000000527805 */ /* 0x000fe2000001ff00 */
[----:B------:R2:W-:Y:S01]  /*1740*/  LDGSTS.E.BYPASS.LTC128B.128 [R240+0xd080], [R8.64+0x100], !P1 ;  /* 0x0d08010008f07fae */ /* 0x0005e2000c901d50 */
[----:B------:R-:W-:Y:S01]  /*1750*/  ISETP.LT.OR P5, PT, R0, 0x1, P2 ;  /* 0x000000010000780c */ /* 0x000fe200017a1670 */
[----:B------:R-:W-:Y:S01]  /*1760*/  IMAD.IADD R23, R31, 0x1, R3 ;  /* 0x000000011f177824 */ /* 0x000fe200078e0203 */
[----:B------:R-:W-:Y:S01]  /*1770*/  ISETP.GE.AND P1, PT, R25, c[0x0][0x19c], PT ;  /* 0x0000670019007a0c */ /* 0x000fe20003f26270 */
[----:B------:R2:W-:Y:S01]  /*1780*/  LDGSTS.E.BYPASS.LTC128B.128 [R240+0xf080], [R8.64+0x180], !P0 ;  /* 0x0f08018008f07fae */ /* 0x0005e2000c101d50 */
[----:B------:R-:W-:Y:S01]  /*1790*/  ISETP.GE.AND P0, PT, R2, c[0x0][0x19c], PT ;  /* 0x0000670002007a0c */ /* 0x000fe20003f06270 */
[----:B------:R-:W-:Y:S01]  /*17a0*/  IMAD R17, R36, c[0x0][0x270], RZ ;  /* 0x00009c0024117a24 */ /* 0x000fe200078e02ff */
[C---:B------:R-:W-:Y:S01]  /*17b0*/  ISETP.LT.OR P6, PT, R0.reuse, 0x21, P2 ;  /* 0x000000210000780c */ /* 0x040fe200017c1670 */
[----:B------:R3:W-:Y:S01]  /*17c0*/  STL.64 [R1+0x8], R30 ;  /* 0x0000081e01007387 */ /* 0x0007e20000100a00 */
[C---:B------:R-:W-:Y:S01]  /*17d0*/  ISETP.LT.OR P3, PT, R0.reuse, 0x1, P0 ;  /* 0x000000010000780c */ /* 0x040fe20000761670 */
[----:B------:R-:W-:Y:S01]  /*17e0*/  IMAD R17, R103, c[0x0][0x274], R17 ;  /* 0x00009d0067117a24 */ /* 0x000fe200078e0211 */
[C---:B------:R-:W-:Y:S01]  /*17f0*/  ISETP.LT.OR P4, PT, R0.reuse, 0x21, P0 ;  /* 0x000000210000780c */ /* 0x040fe20000781670 */
[----:B------:R-:W-:Y:S01]  /*1800*/  IMAD.IADD R11, R15, 0x1, R22 ;  /* 0x000000010f0b7824 */ /* 0x000fe200078e0216 */
[----:B------:R-:W-:Y:S01]  /*1810*/  ISETP.LT.OR P2, PT, R0, 0x1, P1 ;  /* 0x000000010000780c */ /* 0x000fe20000f41670 */
[----:B------:R4:W-:Y:S01]  /*1820*/  STL [R1+0x14], R23 ;  /* 0x0000141701007387 */ /* 0x0009e20000100800 */
[----:B-1----:R-:W-:Y:S01]  /*1830*/  IMAD.U32 R4, RZ, RZ, UR18 ;  /* 0x00000012ff047e24 */ /* 0x002fe2000f8e00ff */
[----:B------:R-:W-:Y:S01]  /*1840*/  ISETP.GE.AND P0, PT, R26, c[0x0][0x19c], PT ;  /* 0x000067001a007a0c */ /* 0x000fe20003f06270 */
[----:B------:R-:W-:Y:S01]  /*1850*/  IMAD.U32 R5, RZ, RZ, UR19 ;  /* 0x00000013ff057e24 */ /* 0x000fe2000f8e00ff */
[----:B------:R-:W-:Y:S01]  /*1860*/  P2R R5, PR, RZ, 0x10 ;  /* 0x00000010ff057803 */ /* 0x000fe20000000000 */
[----:B------:R-:W-:Y:S01]  /*1870*/  UIMAD.WIDE.U32 UR18, UR6, UR4, URZ ;  /* 0x00000004061272a5 */ /* 0x000fe2000f8e003f */
[----:B------:R-:W-:Y:S01]  /*1880*/  ISETP.LT.OR P4, PT, R0, 0x21, P1 ;  /* 0x000000210000780c */ /* 0x000fe20000f81670 */
[----:B------:R-:W-:Y:S01]  /*1890*/  CS2R R80, SRZ ;  /* 0x0000000000507805 */ /* 0x000fe2000001ff00 */
[----:B------:R-:W-:Y:S01]  /*18a0*/  LEA R3, P1, R4, R30, 0x6 ;  /* 0x0000001e04037211 */ /* 0x000fe200078230ff */
[----:B------:R1:W-:Y:S01]  /*18b0*/  LDGSTS.E.BYPASS.LTC128B.128 [R240+0x80], [R6.64], !P3 ;  /* 0x0008000006f07fae */ /* 0x0003e2000d901d50 */
[----:B------:R-:W-:Y:S01]  /*18c0*/  P2R R10, PR, RZ, 0x4 ;  /* 0x00000004ff0a7803 */ /* 0x000fe20000000000 */
[----:B------:R-:W-:Y:S01]  /*18d0*/  UIADD3 UR8, UR19, UR8, URZ ;  /* 0x0000000813087290 */ /* 0x000fe2000fffe03f */
[----:B------:R-:W-:Y:S01]  /*18e0*/  ISETP.LT.OR P3, PT, R0, 0x1, P0 ;  /* 0x000000010000780c */ /* 0x000fe20000761670 */
[----:B------:R1:W-:Y:S01]  /*18f0*/  LDGSTS.E.BYPASS.LTC128B.128 [R240+0x2080], [R6.64+0x80], !P5 ;  /* 0x0208008006f07fae */ /* 0x0003e2000e901d50 */
[----:B------:R-:W-:Y:S01]  /*1900*/  ISETP.NE.AND P5, PT, R5, RZ, PT ;  /* 0x000000ff0500720c */ /* 0x000fe20003fa5270 */
[----:B------:R-:W-:Y:S01]  /*1910*/  CS2R R78, SRZ ;  /* 0x00000000004e7805 */ /* 0x000fe2000001ff00 */
[----:B------:R-:W-:Y:S01]  /*1920*/  LEA.HI.X R5, R4, R23, R20, 0x6, P1 ;  /* 0x0000001704057211 */ /* 0x000fe200008f3414 */
[----:B--2---:R-:W-:Y:S01]  /*1930*/  IMAD.WIDE.U32 R8, R103, c[0x0][0x270], R18 ;  /* 0x00009c0067087a25 */ /* 0x004fe200078e0012 */
[----:B------:R-:W-:Y:S01]  /*1940*/  ISETP.NE.AND P1, PT, R10, RZ, PT ;  /* 0x000000ff0a00720c */ /* 0x000fe20003f25270 */
[----:B------:R-:W-:Y:S01]  /*1950*/  CS2R R76, SRZ ;  /* 0x00000000004c7805 */ /* 0x000fe2000001ff00 */
[----:B------:R-:W-:Y:S01]  /*1960*/  ISETP.LT.OR P2, PT, R0, 0x21, P0 ;  /* 0x000000210000780c */ /* 0x000fe20000741670 */
[----:B------:R-:W-:Y:S01]  /*1970*/  IMAD.U32 R0, RZ, RZ, UR15 ;  /* 0x0000000fff007e24 */ /* 0x000fe2000f8e00ff */
[----:B------:R-:W-:Y:S01]  /*1980*/  LEA R4, P0, R3, c[0x0][0x160], 0x1 ;  /* 0x0000580003047a11 */ /* 0x000fe200078008ff */
[----:B------:R-:W-:Y:S01]  /*1990*/  IMAD.IADD R9, R9, 0x1, R17 ;  /* 0x0000000109097824 */ /* 0x000fe200078e0211 */
[----:B------:R-:W-:Y:S01]  /*19a0*/  CS2R R74, SRZ ;  /* 0x00000000004a7805 */ /* 0x000fe2000001ff00 */
[----:B------:R-:W-:Y:S01]  /*19b0*/  IMAD.MOV.U32 R10, RZ, RZ, R14 ;  /* 0x000000ffff0a7224 */ /* 0x000fe200078e000e */
[----:B------:R-:W-:Y:S01]  /*19c0*/  LEA.HI.X R5, R3, c[0x0][0x164], R5, 0x1, P0 ;  /* 0x0000590003057a11 */ /* 0x000fe200000f0c05 */
[----:B------:R-:W-:Y:S01]  /*19d0*/  IMAD.MOV.U32 R3, RZ, RZ, c[0x0][0x178] ;  /* 0x00005e00ff037624 */ /* 0x000fe200078e00ff */
[----:B------:R-:W-:Y:S01]  /*19e0*/  ISETP.GT.AND P0, PT, R105, 0xf, PT ;  /* 0x0000000f6900780c */ /* 0x000fe20003f04270 */
[----:B---3--:R-:W-:Y:S01]  /*19f0*/  IMAD.WIDE.U32 R30, R16, c[0x0][0x278], R8 ;  /* 0x00009e00101e7a25 */ /* 0x008fe200078e0008 */
[----:B------:R-:W-:Y:S01]  /*1a00*/  CS2R R72, SRZ ;  /* 0x0000000000487805 */ /* 0x000fe2000001ff00 */
[----:B------:R1:W-:Y:S01]  /*1a10*/  LDGSTS.E.BYPASS.LTC128B.128 [R240+0x4080], [R6.64+0x100], !P1 ;  /* 0x0408010006f07fae */ /* 0x0003e2000c901d50 */
[----:B------:R-:W-:Y:S01]  /*1a20*/  CS2R R70, SRZ ;  /* 0x0000000000467805 */ /* 0x000fe2000001ff00 */
[----:B------:R-:W-:Y:S01]  /*1a30*/  IMAD.WIDE.U32 R8, R103, c[0x0][0x210], R10 ;  /* 0x0000840067087a25 */ /* 0x000fe200078e000a */
[----:B------:R-:W-:Y:S01]  /*1a40*/  CS2R R68, SRZ ;  /* 0x0000000000447805 */ /* 0x000fe2000001ff00 */
        /* <DEDUP_REMOVED lines=17> */
[----:B------:R-:W-:Y:S01]  /*1b60*/  CS2R R50, SRZ ;  /* 0x0000000000327805 */ /* 0x000fe2000001ff00 */
[----:B------:R-:W-:Y:S01]  /*1b70*/  CS2R R48, SRZ ;  /* 0x0000000000307805 */ /* 0x000fe2000001ff00 */
[----:B------:R-:W-:Y:S01]  /*1b80*/  CS2R R46, SRZ ;  /* 0x00000000002e7805 */ /* 0x000fe2000001ff00 */
[----:B------:R-:W0:Y:S01]  /*1b90*/  LDGDEPBAR ;  /* 0x00000000000079af */ /* 0x000e220000000000 */
[----:B------:R-:W-:Y:S01]  /*1ba0*/  CS2R R44, SRZ ;  /* 0x00000000002c7805 */ /* 0x000fe2000001ff00 */
[----:B------:R-:W-:Y:S01]  /*1bb0*/  CS2R R42, SRZ ;  /* 0x00000000002a7805 */ /* 0x000fe2000001ff00 */
[----:B------:R-:W-:Y:S01]  /*1bc0*/  CS2R R40, SRZ ;  /* 0x0000000000287805 */ /* 0x000fe2000001ff00 */
[----:B------:R3:W-:Y:S01]  /*1bd0*/  STL.64 [R1+0x20], R30 ;  /* 0x0000201e01007387 */ /* 0x0007e20000100a00 */
[----:B------:R-:W-:Y:S01]  /*1be0*/  CS2R R38, SRZ ;  /* 0x0000000000267805 */ /* 0x000fe2000001ff00 */
[----:B------:R-:W-:Y:S01]  /*1bf0*/  UISETP.GT.AND UP1, UPT, UR10, -0x1, UPT ;  /* 0xffffffff0a00788c */ /* 0x000fe2000bf24270 */
[----:B-1----:R-:W-:Y:S01]  /*1c00*/  IMAD.MOV.U32 R7, RZ, RZ, c[0x0][0x17c] ;  /* 0x00005f00ff077624 */ /* 0x002fe200078e00ff */
[----:B--2---:R-:W-:Y:S01]  /*1c10*/  IADD3 R12, -R0, UR13, -R248 ;  /* 0x0000000d000c7c10 */ /* 0x004fe2000fffe9f8 */
[----:B------:R-:W-:-:S02]  /*1c20*/  IMAD R0, R21, c[0x0][0x278], RZ ;  /* 0x00009e0015007a24 */ /* 0x000fc400078e02ff */
[----:B------:R-:W-:Y:S01]  /*1c30*/  IMAD R13, R36, c[0x0][0x210], RZ ;  /* 0x00008400240d7a24 */ /* 0x000fe200078e02ff */
[----:B------:R-:W-:Y:S01]  /*1c40*/  ISETP.LT.OR P1, PT, R12, 0x1, P3 ;  /* 0x000000010c00780c */ /* 0x000fe20001f21670 */
[----:B------:R-:W-:Y:S01]  /*1c50*/  IMAD R0, R16, c[0x0][0x27c], R0 ;  /* 0x00009f0010007a24 */ /* 0x000fe200078e0200 */
[C---:B------:R-:W-:Y:S01]  /*1c60*/  ISETP.LT.OR P0, PT, R12.reuse, 0x1, P4 ;  /* 0x000000010c00780c */ /* 0x040fe20002701670 */
[----:B------:R-:W-:Y:S01]  /*1c70*/  IMAD R13, R103, c[0x0][0x214], R13 ;  /* 0x00008500670d7a24 */ /* 0x000fe200078e020d */
[----:B------:R-:W-:Y:S01]  /*1c80*/  ISETP.LT.OR P2, PT, R12, 0x1, P6 ;  /* 0x000000010c00780c */ /* 0x000fe20003741670 */
[----:B------:R-:W-:Y:S02]  /*1c90*/  IMAD.IADD R17, R31, 0x1, R0 ;  /* 0x000000011f117824 */ /* 0x000fe400078e0200 */
[----:B------:R-:W-:-:S03]  /*1ca0*/  IMAD.IADD R9, R9, 0x1, R13 ;  /* 0x0000000109097824 */ /* 0x000fc600078e020d */
[----:B------:R-:W-:Y:S01]  /*1cb0*/  STL [R1+0x38], R17 ;  /* 0x0000381101007387 */ /* 0x000fe20000100800 */
[----:B----4-:R-:W-:-:S03]  /*1cc0*/  IMAD.WIDE.U32 R22, R16, c[0x0][0x218], R8 ;  /* 0x0000860010167a25 */ /* 0x010fc600078e0008 */
[----:B------:R1:W-:Y:S01]  /*1cd0*/  LDGSTS.E.BYPASS.LTC128B.128 [R240+0x10080], [R4.64], !P1 ;  /* 0x1008000004f07fae */ /* 0x0003e2000c901d50 */
[----:B------:R-:W-:-:S03]  /*1ce0*/  LEA R6, P1, R3, R4, 0x6 ;  /* 0x0000000403067211 */ /* 0x000fc600078230ff */
[----:B------:R1:W-:Y:S01]  /*1cf0*/  LDGSTS.E.BYPASS.LTC128B.128 [R240+0x12080], [R4.64+0x80], !P0 ;  /* 0x1208008004f07fae */ /* 0x0003e2000c101d50 */
[----:B------:R-:W-:Y:S02]  /*1d00*/  LEA.HI.X R7, R3, R5, R7, 0x6, P1 ;  /* 0x0000000503077211 */ /* 0x000fe400008f3407 */
[----:B------:R-:W-:Y:S01]  /*1d10*/  ISETP.LT.OR P1, PT, R12, 0x1, P5 ;  /* 0x000000010c00780c */ /* 0x000fe20002f21670 */
[----:B------:R1:W-:Y:S01]  /*1d20*/  LDGSTS.E.BYPASS.LTC128B.128 [R240+0x14080], [R4.64+0x100], !P2 ;  /* 0x1408010004f07fae */ /* 0x0003e2000d101d50 */
[----:B------:R-:W-:-:S03]  /*1d30*/  ISETP.GT.AND P2, PT, R105, 0xf, PT ;  /* 0x0000000f6900780c */ /* 0x000fc60003f44270 */
[----:B------:R2:W-:Y:S08]  /*1d40*/  STL.64 [R1], R22 ;  /* 0x0000001601007387 */ /* 0x0005f00000100a00 */
[----:B------:R1:W-:Y:S01]  /*1d50*/  LDGSTS.E.BYPASS.LTC128B.128 [R240+0x16080], [R4.64+0x180], !P1 ;  /* 0x1608018004f07fae */ /* 0x0003e2000c901d50 */
[----:B------:R-:W-:Y:S02]  /*1d60*/  ISETP.LT.OR P1, PT, R12, 0x21, P5 ;  /* 0x000000210c00780c */ /* 0x000fe40002f21670 */
[----:B------:R-:W-:-:S02]  /*1d70*/  @!P2 IADD3 R0, P0, R30, UR15, RZ ;  /* 0x0000000f1e00ac10 */ /* 0x000fc4000ff1e0ff */
[----:B------:R-:W-:Y:S02]  /*1d80*/  ISETP.GE.AND P5, PT, R2, c[0x0][0x16c], PT ;  /* 0x00005b0002007a0c */ /* 0x000fe40003fa6270 */
[----:B------:R-:W-:Y:S02]  /*1d90*/  @!P2 IADD3.X R3, R17, UR9, RZ, P0, !PT ;  /* 0x000000091103ac10 */ /* 0x000fe400087fe4ff */
[C---:B------:R-:W-:Y:S02]  /*1da0*/  @!P2 LEA R10, P0, R0.reuse, c[0x0][0x258], 0x2 ;  /* 0x00009600000aaa11 */ /* 0x040fe400078010ff */
[----:B------:R-:W-:Y:S02]  /*1db0*/  SEL R33, RZ, 0x1, P5 ;  /* 0x00000001ff217807 */ /* 0x000fe40002800000 */
[----:B------:R-:W-:Y:S01]  /*1dc0*/  @!P2 LEA.HI.X R11, R0, c[0x0][0x25c], R3, 0x2, P0 ;  /* 0x00009700000baa11 */ /* 0x000fe200000f1403 */
[----:B------:R-:W-:Y:S01]  /*1dd0*/  IMAD R0, R21, c[0x0][0x218], RZ ;  /* 0x0000860015007a24 */ /* 0x000fe200078e02ff */
[C---:B------:R-:W-:Y:S01]  /*1de0*/  ISETP.LT.OR P0, PT, R12.reuse, 0x21, P3 ;  /* 0x000000210c00780c */ /* 0x040fe20001f01670 */
[----:B------:R-:W-:Y:S01]  /*1df0*/  IMAD.U32 R3, RZ, RZ, UR8 ;  /* 0x00000008ff037e24 */ /* 0x000fe2000f8e00ff */
[----:B------:R-:W-:Y:S01]  /*1e00*/  ISETP.LT.OR P3, PT, R12, 0x21, P4 ;  /* 0x000000210c00780c */ /* 0x000fe20002761670 */
[----:B------:R-:W-:Y:S01]  /*1e10*/  IMAD R0, R16, c[0x0][0x21c], R0 ;  /* 0x0000870010007a24 */ /* 0x000fe200078e0200 */
[----:B------:R-:W-:Y:S01]  /*1e20*/  ISETP.LT.OR P2, PT, R12, 0x21, P6 ;  /* 0x000000210c00780c */ /* 0x000fe20003741670 */
[----:B------:R-:W-:Y:S01]  /*1e30*/  USHF.L.U64.HI UR8, UR4, 0x5, UR5 ;  /* 0x0000000504087899 */ /* 0x000fe20008010205 */
[----:B------:R-:W-:Y:S01]  /*1e40*/  ISETP.GT.AND P6, PT, R105, 0xf, PT ;  /* 0x0000000f6900780c */ /* 0x000fe20003fc4270 */
[----:B------:R-:W-:Y:S01]  /*1e50*/  IMAD.IADD R14, R23, 0x1, R0 ;  /* 0x00000001170e7824 */ /* 0x000fe200078e0200 */
[----:B------:R-:W-:-:S02]  /*1e60*/  ISETP.GE.AND P4, PT, R2, c[0x0][0x1fc], PT ;  /* 0x00007f0002007a0c */ /* 0x000fc40003f86270 */
[----:B------:R-:W-:Y:S01]  /*1e70*/  ISETP.GE.AND P5, PT, R24, c[0x0][0x1fc], PT ;  /* 0x00007f0018007a0c */ /* 0x000fe20003fa6270 */
[----:B-1----:R-:W-:Y:S02]  /*1e80*/  IMAD.U32 R4, RZ, RZ, UR18 ;  /* 0x00000012ff047e24 */ /* 0x002fe4000f8e00ff */
[----:B------:R1:W-:Y:S01]  /*1e90*/  LDGSTS.E.BYPASS.LTC128B.128 [R240+0x11080], [R6.64], !P0 ;  /* 0x1108000006f07fae */ /* 0x0003e2000c101d50 */
[----:B------:R-:W-:Y:S01]  /*1ea0*/  SEL R34, RZ, 0x1, P4 ;  /* 0x00000001ff227807 */ /* 0x000fe20002000000 */
[----:B------:R-:W-:Y:S01]  /*1eb0*/  IMAD.U32 R5, RZ, RZ, UR19 ;  /* 0x00000013ff057e24 */ /* 0x000fe2000f8e00ff */
[----:B------:R-:W-:Y:S01]  /*1ec0*/  ISETP.GE.AND P4, PT, R25, c[0x0][0x1fc], PT ;  /* 0x00007f0019007a0c */ /* 0x000fe20003f86270 */
[----:B------:R1:W-:Y:S01]  /*1ed0*/  LDGSTS.E.BYPASS.LTC128B.128 [R240+0x13080], [R6.64+0x80], !P3 ;  /* 0x1308008006f07fae */ /* 0x0003e2000d901d50 */
[----:B------:R-:W-:Y:S02]  /*1ee0*/  LEA R0, P0, R4, R22, 0x6 ;  /* 0x0000001604007211 */ /* 0x000fe400078030ff */
[----:B------:R-:W-:Y:S01]  /*1ef0*/  ISETP.GE.AND P3, PT, R2, c[0x0][0x1fc], PT ;  /* 0x00007f0002007a0c */ /* 0x000fe20003f66270 */
[----:B------:R1:W-:Y:S01]  /*1f00*/  LDGSTS.E.BYPASS.LTC128B.128 [R240+0x15080], [R6.64+0x100], !P2 ;  /* 0x1508010006f07fae */ /* 0x0003e2000d101d50 */
[----:B------:R-:W-:-:S02]  /*1f10*/  LEA.HI.X R4, R4, R14, R3, 0x6, P0 ;  /* 0x0000000e04047211 */ /* 0x000fc400000f3403 */
[----:B------:R-:W-:Y:S01]  /*1f20*/  ISETP.GE.AND P0, PT, R25, c[0x0][0x16c], PT ;  /* 0x00005b0019007a0c */ /* 0x000fe20003f06270 */
[----:B------:R1:W-:Y:S01]  /*1f30*/  LDGSTS.E.BYPASS.LTC128B.128 [R240+0x17080], [R6.64+0x180], !P1 ;  /* 0x1708018006f07fae */ /* 0x0003e2000c901d50 */
[----:B------:R-:W-:Y:S02]  /*1f40*/  P2R R13, PR, RZ, 0x8 ;  /* 0x00000008ff0d7803 */ /* 0x000fe40000000000 */
[----:B------:R-:W-:Y:S01]  /*1f50*/  SEL R32, RZ, 0x4, P0 ;  /* 0x00000004ff207807 */ /* 0x000fe20000000000 */
[----:B------:R4:W-:Y:S01]  /*1f60*/  STL [R1+0x10], R14 ;  /* 0x0000100e01007387 */ /* 0x0009e20000100800 */
[----:B------:R-:W-:Y:S02]  /*1f70*/  ISETP.NE.AND P2, PT, R13, RZ, PT ;  /* 0x000000ff0d00720c */ /* 0x000fe40003f45270 */
[----:B------:R-:W-:Y:S02]  /*1f80*/  LEA R2, P0, R0, c[0x0][0x1f0], 0x1 ;  /* 0x00007c0000027a11 */ /* 0x000fe400078008ff */
[----:B------:R-:W-:-:S02]  /*1f90*/  ISETP.LT.OR P2, PT, R12, 0x1, P2 ;  /* 0x000000010c00780c */ /* 0x000fc40001741670 */
[----:B------:R-:W-:Y:S01]  /*1fa0*/  LEA.HI.X R3, R0, c[0x0][0x1f4], R4, 0x1, P0 ;  /* 0x00007d0000037a11 */ /* 0x000fe200000f0c04 */
[----:B------:R-:W-:Y:S01]  /*1fb0*/  @!P6 IMAD.SHL.U32 R0, R105, 0x10, RZ ;  /* 0x000000106900e824 */ /* 0x000fe200078e00ff */
[----:B------:R-:W-:Y:S01]  /*1fc0*/  ISETP.LT.OR P0, PT, R12, 0x1, P5 ;  /* 0x000000010c00780c */ /* 0x000fe20002f01670 */
[----:B------:R-:W-:Y:S01]  /*1fd0*/  IMAD.WIDE.U32 R4, R103, c[0x0][0x288], R18 ;  /* 0x0000a20067047a25 */ /* 0x000fe200078e0012 */
[C---:B------:R-:W-:Y:S02]  /*1fe0*/  ISETP.GE.AND P1, PT, R24.reuse, c[0x0][0x16c], PT ;  /* 0x00005b0018007a0c */ /* 0x040fe40003f26270 */
[----:B------:R-:W-:Y:S01]  /*1ff0*/  ISETP.GE.AND P3, PT, R24, c[0x0][0x1fc], PT ;  /* 0x00007f0018007a0c */ /* 0x000fe20003f66270 */
[----:B------:R2:W-:Y:S01]  /*2000*/  @!P6 LDGSTS.E.BYPASS.LTC128B.128 [R0+0x20080], [R10.64] ;  /* 0x200800000a00efae */ /* 0x0005e2000b901d50 */
[----:B---3--:R-:W-:Y:S02]  /*2010*/  SEL R30, RZ, 0xffffffff, P1 ;  /* 0xffffffffff1e7807 */ /* 0x008fe40000800000 */
[----:B------:R-:W-:Y:S01]  /*2020*/  ISETP.GE.AND P1, PT, R26, c[0x0][0x16c], PT ;  /* 0x00005b001a007a0c */ /* 0x000fe20003f26270 */
[----:B------:R-:W0:Y:S01]  /*2030*/  LDGDEPBAR ;  /* 0x00000000000079af */ /* 0x000e220000000000 */
[----:B------:R-:W-:-:S02]  /*2040*/  SEL R31, RZ, 0xffffffff, P3 ;  /* 0xffffffffff1f7807 */ /* 0x000fc40001800000 */
[----:B------:R-:W-:Y:S01]  /*2050*/  ISETP.GE.AND P3, PT, R26, c[0x0][0x1fc], PT ;  /* 0x00007f001a007a0c */ /* 0x000fe20003f66270 */
[----:B------:R3:W-:Y:S01]  /*2060*/  LDGSTS.E.BYPASS.LTC128B.128 [R240+0x18080], [R2.64], !P2 ;  /* 0x1808000002f07fae */ /* 0x0007e2000d101d50 */
[----:B------:R-:W-:Y:S01]  /*2070*/  SEL R243, RZ, 0x8, P1 ;  /* 0x00000008fff37807 */ /* 0x000fe20000800000 */
[----:B-1----:R-:W-:Y:S01]  /*2080*/  IMAD.U32 R7, RZ, RZ, UR4 ;  /* 0x00000004ff077e24 */ /* 0x002fe2000f8e00ff */
[C---:B------:R-:W-:Y:S01]  /*2090*/  ISETP.LT.OR P1, PT, R12.reuse, 0x1, P4 ;  /* 0x000000010c00780c */ /* 0x040fe20002721670 */
[----:B------:R3:W-:Y:S01]  /*20a0*/  LDGSTS.E.BYPASS.LTC128B.128 [R240+0x1a080], [R2.64+0x80], !P0 ;  /* 0x1a08008002f07fae */ /* 0x0007e2000c101d50 */
[----:B------:R-:W-:-:S11]  /*20b0*/  ISETP.LT.OR P0, PT, R12, 0x1, P3 ;  /* 0x000000010c00780c */ /* 0x000fd60001f01670 */
[----:B------:R3:W-:Y:S01]  /*20c0*/  LDGSTS.E.BYPASS.LTC128B.128 [R240+0x1c080], [R2.64+0x100], !P1 ;  /* 0x1c08010002f07fae */ /* 0x0007e2000c901d50 */
[----:B------:R-:W-:Y:S01]  /*20d0*/  ISETP.GE.AND P1, PT, R25, c[0x0][0x1fc], PT ;  /* 0x00007f0019007a0c */ /* 0x000fe20003f26270 */
[----:B--2---:R-:W-:Y:S01]  /*20e0*/  IMAD R0, R36, c[0x0][0x288], RZ ;  /* 0x0000a20024007a24 */ /* 0x004fe200078e02ff */
[----:B------:R-:W-:Y:S01]  /*20f0*/  LEA.HI R10, R35, R105, RZ, 0x4 ;  /* 0x00000069230a7211 */ /* 0x000fe200078f20ff */
[----:B------:R3:W-:Y:S01]  /*2100*/  LDGSTS.E.BYPASS.LTC128B.128 [R240+0x1e080], [R2.64+0x180], !P0 ;  /* 0x1e08018002f07fae */ /* 0x0007e2000c101d50 */
[----:B------:R-:W-:Y:S01]  /*2110*/  LEA R18, P0, R7, R2, 0x6 ;  /* 0x0000000207127211 */ /* 0x000fe200078030ff */
[----:B------:R-:W-:Y:S01]  /*2120*/  IMAD R0, R103, c[0x0][0x28c], R0 ;  /* 0x0000a30067007a24 */ /* 0x000fe200078e0200 */
[----:B------:R-:W-:Y:S01]  /*2130*/  LOP3.LUT R6, R10, 0xfffffff0, RZ, 0xc0, !PT ;  /* 0xfffffff00a067812 */ /* 0x000fe200078ec0ff */
[----:B------:R-:W-:Y:S02]  /*2140*/  IMAD R11, R36, c[0x0][0x238], RZ ;  /* 0x00008e00240b7a24 */ /* 0x000fe400078e02ff */
[----:B------:R-:W-:Y:S01]  /*2150*/  IMAD.IADD R5, R5, 0x1, R0 ;  /* 0x0000000105057824 */ /* 0x000fe200078e0200 */
[----:B------:R-:W-:Y:S01]  /*2160*/  CS2R R36, SRZ ;  /* 0x0000000000247805 */ /* 0x000fe2000001ff00 */
[----:B------:R-:W-:Y:S01]  /*2170*/  IMAD.U32 R0, RZ, RZ, UR5 ;  /* 0x00000005ff007e24 */ /* 0x000fe2000f8e00ff */
[----:B------:R-:W-:Y:S01]  /*2180*/  UIADD3 UR5, UR7, 0x1, -UR14 ;  /* 0x0000000107057890 */ /* 0x000fe2000fffe80e */
[----:B------:R-:W-:Y:S01]  /*2190*/  IMAD.IADD R6, R105, 0x1, -R6 ;  /* 0x0000000169067824 */ /* 0x000fe200078e0a06 */
[----:B------:R-:W-:Y:S01]  /*21a0*/  UIADD3 UR7, UR7, -UR13, URZ ;  /* 0x8000000d07077290 */ /* 0x000fe2000fffe03f */
[----:B------:R-:W-:Y:S01]  /*21b0*/  IMAD.WIDE.U32 R22, R16, c[0x0][0x290], R4 ;  /* 0x0000a40010167a25 */ /* 0x000fe200078e0004 */
[----:B------:R-:W-:-:S02]  /*21c0*/  LEA.HI.X R19, R7, R3, R0, 0x6, P0 ;  /* 0x0000000307137211 */ /* 0x000fc400000f3400 */
[----:B------:R-:W-:Y:S01]  /*21d0*/  SHF.R.S32.HI R7, RZ, 0x1f, R6 ;  /* 0x0000001fff077819 */ /* 0x000fe20000011406 */
[----:B------:R-:W-:Y:S01]  /*21e0*/  IMAD.SHL.U32 R0, R27, 0x100, RZ ;  /* 0x000001001b007824 */ /* 0x000fe200078e00ff */
[----:B------:R-:W-:Y:S01]  /*21f0*/  SEL R27, RZ, 0x4, P1 ;  /* 0x00000004ff1b7807 */ /* 0x000fe20000800000 */
[----:B------:R1:W-:Y:S01]  /*2200*/  STL.64 [R1+0x18], R22 ;  /* 0x0000181601007387 */ /* 0x0003e20000100a00 */
[----:B------:R-:W-:Y:S01]  /*2210*/  LEA.HI R230, R7, R6, RZ, 0x3 ;  /* 0x0000000607e67211 */ /* 0x000fe200078f18ff */
[----:B------:R-:W-:Y:S01]  /*2220*/  IMAD R11, R103, c[0x0][0x23c], R11 ;  /* 0x00008f00670b7a24 */ /* 0x000fe200078e020b */
[----:B------:R-:W-:Y:S01]  /*2230*/  IADD3 R8, P0, R0, R105, RZ ;  /* 0x0000006900087210 */ /* 0x000fe20007f1e0ff */
[----:B---3--:R-:W-:-:S04]  /*2240*/  IMAD R2, R21, c[0x0][0x290], RZ ;  /* 0x0000a40015027a24 */ /* 0x008fc800078e02ff */
[----:B------:R-:W-:Y:S01]  /*2250*/  IMAD R3, R16, c[0x0][0x294], R2 ;  /* 0x0000a50010037a24 */ /* 0x000fe200078e0202 */
[----:B------:R-:W-:Y:S02]  /*2260*/  SHF.R.S32.HI R2, RZ, 0x1f, R0 ;  /* 0x0000001fff027819 */ /* 0x000fe40000011400 */
[----:B------:R-:W-:Y:S01]  /*2270*/  IADD3 R0, P1, R22, UR15, RZ ;  /* 0x0000000f16007c10 */ /* 0x000fe2000ff3e0ff */
[----:B----4-:R-:W-:Y:S01]  /*2280*/  IMAD.IADD R14, R23, 0x1, R3 ;  /* 0x00000001170e7824 */ /* 0x010fe200078e0203 */
[----:B------:R-:W-:Y:S02]  /*2290*/  LEA.HI.X.SX32 R9, R105, R2, 0x1, P0 ;  /* 0x0000000269097211 */ /* 0x000fe400000f0eff */
[C---:B------:R-:W-:Y:S01]  /*22a0*/  LOP3.LUT R3, R230.reuse, 0xfffffff8, RZ, 0xc0, !PT ;  /* 0xfffffff8e6037812 */ /* 0x040fe200078ec0ff */
[----:B------:R-:W-:Y:S01]  /*22b0*/  IMAD.SHL.U32 R230, R230, 0x40, RZ ;  /* 0x00000040e6e67824 */ /* 0x000fe200078e00ff */
[----:B------:R-:W-:Y:S01]  /*22c0*/  IADD3.X R2, R14, UR9, RZ, P1, !PT ;  /* 0x000000090e027c10 */ /* 0x000fe20008ffe4ff */
[----:B------:R2:W-:Y:S01]  /*22d0*/  STL [R1+0x30], R14 ;  /* 0x0000300e01007387 */ /* 0x0005e20000100800 */
[----:B------:R-:W-:Y:S01]  /*22e0*/  LEA R24, P0, R0, c[0x0][0x280], 0x2 ;  /* 0x0000a00000187a11 */ /* 0x000fe200078010ff */
[----:B------:R-:W-:Y:S01]  /*22f0*/  USHF.L.U32 UR9, UR4, 0x5, URZ ;  /* 0x0000000504097899 */ /* 0x000fe2000800063f */
[----:B------:R-:W-:Y:S01]  /*2300*/  ISETP.GE.AND P1, PT, R26, c[0x0][0x1fc], PT ;  /* 0x00007f001a007a0c */ /* 0x000fe20003f26270 */
[----:B-1----:R-:W-:Y:S01]  /*2310*/  IMAD.IADD R22, R6, 0x1, -R3 ;  /* 0x0000000106167824 */ /* 0x002fe200078e0a03 */
[----:B------:R-:W-:Y:S01]  /*2320*/  LEA.HI.X R25, R0, c[0x0][0x284], R2, 0x2, P0 ;  /* 0x0000a10000197a11 */ /* 0x000fe200000f1402 */
[----:B------:R-:W-:Y:S01]  /*2330*/  IMAD.MOV.U32 R3, RZ, RZ, 0x10 ;  /* 0x00000010ff037424 */ /* 0x000fe200078e00ff */
[----:B------:R-:W-:Y:S01]  /*2340*/  SHF.R.S32.HI R0, RZ, 0x4, R10 ;  /* 0x00000004ff007819 */ /* 0x000fe2000001140a */
[----:B------:R-:W-:Y:S01]  /*2350*/  IMAD.MOV.U32 R6, RZ, RZ, c[0x0][0x2a8] ;  /* 0x0000aa00ff067624 */ /* 0x000fe200078e00ff */
[----:B------:R-:W-:Y:S01]  /*2360*/  ISETP.NE.AND P0, PT, R13, RZ, PT ;  /* 0x000000ff0d00720c */ /* 0x000fe20003f05270 */
[----:B------:R-:W-:Y:S01]  /*2370*/  ULDC UR4, c[0x0][0x2a0] ;  /* 0x0000a80000047ab9 */ /* 0x000fe20000000800 */
[----:B------:R-:W-:Y:S01]  /*2380*/  SEL R242, RZ, 0x8, P1 ;  /* 0x00000008fff27807 */ /* 0x000fe20000800000 */
[----:B------:R-:W-:Y:S01]  /*2390*/  ULOP3.LUT UR4, URZ, UR4, URZ, 0x33, !UPT ;  /* 0x000000043f047292 */ /* 0x000fe2000f8e333f */
[----:B------:R-:W-:-:S02]  /*23a0*/  LEA.HI R2, R10, R0, RZ, 0x1 ;  /* 0x000000000a027211 */ /* 0x000fc400078f08ff */
[----:B------:R-:W-:Y:S02]  /*23b0*/  R2P PR, R22, 0x6 ;  /* 0x0000000616007804 */ /* 0x000fe40000000000 */
[----:B------:R-:W-:Y:S02]  /*23c0*/  LOP3.LUT R2, R2, 0xfffffffe, RZ, 0xc0, !PT ;  /* 0xfffffffe02027812 */ /* 0x000fe400078ec0ff */
[----:B------:R-:W-:Y:S02]  /*23d0*/  LEA.HI R10, R35, R105, RZ, 0x5 ;  /* 0x00000069230a7211 */ /* 0x000fe400078f28ff */
[----:B------:R-:W-:Y:S01]  /*23e0*/  SEL R5, R3, 0xfffffff0, !P1 ;  /* 0xfffffff003057807 */ /* 0x000fe20004800000 */
[----:B------:R-:W-:Y:S01]  /*23f0*/  IMAD.IADD R13, R0, 0x1, -R2 ;  /* 0x00000001000d7824 */ /* 0x000fe200078e0a02 */
[----:B------:R-:W-:Y:S02]  /*2400*/  SEL R4, R246, 0xffffffe0, !P2 ;  /* 0xffffffe0f6047807 */ /* 0x000fe40005000000 */
[----:B------:R-:W-:-:S02]  /*2410*/  R2P PR, R28, 0x6 ;  /* 0x000000061c007804 */ /* 0x000fc40000000000 */
[----:B------:R-:W-:Y:S01]  /*2420*/  ISETP.GE.AND P6, PT, R6, 0x1, PT ;  /* 0x000000010600780c */ /* 0x000fe20003fc6270 */
[----:B------:R-:W-:Y:S01]  /*2430*/  IMAD.WIDE.U32 R6, R103, c[0x0][0x238], R8 ;  /* 0x00008e0067067a25 */ /* 0x000fe200078e0008 */
[--C-:B------:R-:W-:Y:S01]  /*2440*/  SHF.R.S32.HI R0, RZ, 0x5, R10.reuse ;  /* 0x00000005ff007819 */ /* 0x100fe2000001140a */
[----:B------:R-:W-:Y:S01]  /*2450*/  CS2R R102, SRZ ;  /* 0x0000000000667805 */ /* 0x000fe2000001ff00 */
[----:B------:R-:W-:Y:S01]  /*2460*/  SHF.R.S32.HI R2, RZ, 0x1f, R10 ;  /* 0x0000001fff027819 */ /* 0x000fe2000001140a */
[----:B------:R-:W-:Y:S01]  /*2470*/  IMAD.IADD R7, R7, 0x1, R11 ;  /* 0x0000000107077824 */ /* 0x000fe200078e020b */
[----:B------:R-:W-:Y:S01]  /*2480*/  LOP3.LUT R9, R10, 0xffffffe0, RZ, 0xc0, !PT ;  /* 0xffffffe00a097812 */ /* 0x000fe200078ec0ff */
[----:B------:R-:W-:Y:S01]  /*2490*/  IMAD.SHL.U32 R11, R29, 0x8, RZ ;  /* 0x000000081d0b7824 */ /* 0x000fe200078e00ff */
[----:B------:R-:W-:Y:S01]  /*24a0*/  LEA.HI R10, R2, R0, RZ, 0x2 ;  /* 0x00000000020a7211 */ /* 0x000fe200078f10ff */
[----:B------:R-:W-:Y:S01]  /*24b0*/  IMAD.WIDE.U32 R164, R16, c[0x0][0x240], R6 ;  /* 0x0000900010a47a25 */ /* 0x000fe200078e0006 */
[----:B------:R-:W-:-:S02]  /*24c0*/  LEA.HI R23, R35, R105, RZ, 0x2 ;  /* 0x0000006923177211 */ /* 0x000fc400078f10ff */
[----:B--2---:R-:W-:Y:S01]  /*24d0*/  LEA.HI R14, R0, R0, RZ, 0x1 ;  /* 0x00000000000e7211 */ /* 0x004fe200078f08ff */
[----:B------:R-:W-:Y:S01]  /*24e0*/  IMAD.IADD R2, R105, 0x1, -R9 ;  /* 0x0000000169027824 */ /* 0x000fe200078e0a09 */
[--C-:B------:R-:W-:Y:S01]  /*24f0*/  SHF.R.S32.HI R20, RZ, 0x2, R23.reuse ;  /* 0x00000002ff147819 */ /* 0x100fe20000011417 */
[----:B------:R-:W-:Y:S01]  /*2500*/  IMAD.SHL.U32 R6, R248, 0x8, RZ ;  /* 0x00000008f8067824 */ /* 0x000fe200078e00ff */
[----:B------:R-:W-:Y:S01]  /*2510*/  SHF.R.S32.HI R8, RZ, 0x1f, R23 ;  /* 0x0000001fff087819 */ /* 0x000fe20000011417 */
[----:B------:R-:W-:Y:S01]  /*2520*/  IMAD.SHL.U32 R7, R13, 0x20, RZ ;  /* 0x000000200d077824 */ /* 0x000fe200078e00ff */
[----:B------:R-:W-:Y:S01]  /*2530*/  LOP3.LUT R9, R14, 0xfffffffe, RZ, 0xc0, !PT ;  /* 0xfffffffe0e097812 */ /* 0x000fe200078ec0ff */
[----:B------:R1:W-:Y:S01]  /*2540*/  STL.64 [R1+0x28], R164 ;  /* 0x000028a401007387 */ /* 0x0003e20000100a00 */
[----:B------:R-:W-:Y:S02]  /*2550*/  SHF.R.S32.HI R14, RZ, 0x1f, R2 ;  /* 0x0000001fff0e7819 */ /* 0x000fe40000011402 */
[----:B------:R-:W-:Y:S01]  /*2560*/  LOP3.LUT R10, R10, 0xfffffffc, RZ, 0xc0, !PT ;  /* 0xfffffffc0a0a7812 */ /* 0x000fe200078ec0ff */
[----:B------:R-:W-:Y:S01]  /*2570*/  IMAD.IADD R236, R0, 0x1, -R9 ;  /* 0x0000000100ec7824 */ /* 0x000fe200078e0a09 */
[----:B------:R-:W-:-:S02]  /*2580*/  LEA.HI R8, R8, R20, RZ, 0x3 ;  /* 0x0000001408087211 */ /* 0x000fc400078f18ff */
[----:B------:R-:W-:Y:S01]  /*2590*/  LEA.HI R14, R14, R2, RZ, 0x2 ;  /* 0x000000020e0e7211 */ /* 0x000fe200078f10ff */
[----:B------:R-:W-:Y:S01]  /*25a0*/  IMAD.IADD R17, R0, 0x1, -R10 ;  /* 0x0000000100117824 */ /* 0x000fe200078e0a0a */
[----:B------:R-:W-:Y:S02]  /*25b0*/  LOP3.LUT R8, R8, 0xfffffff8, RZ, 0xc0, !PT ;  /* 0xfffffff808087812 */ /* 0x000fe400078ec0ff */
[----:B------:R-:W-:Y:S02]  /*25c0*/  LOP3.LUT R0, R14, 0x7ffffffc, RZ, 0xc0, !PT ;  /* 0x7ffffffc0e007812 */ /* 0x000fe400078ec0ff */
[----:B------:R-:W-:Y:S01]  /*25d0*/  SEL R3, R3, 0xfffffff0, !P1 ;  /* 0xfffffff003037807 */ /* 0x000fe20004800000 */
[----:B------:R-:W-:Y:S01]  /*25e0*/  IMAD.IADD R20, R20, 0x1, -R8 ;  /* 0x0000000114147824 */ /* 0x000fe200078e0a08 */
[C---:B------:R-:W-:Y:S01]  /*25f0*/  ISETP.LT.OR P1, PT, R12.reuse, 0x21, P0 ;  /* 0x000000210c00780c */ /* 0x040fe20000721670 */
[----:B------:R-:W-:Y:S01]  /*2600*/  IMAD R8, R21, c[0x0][0x240], RZ ;  /* 0x0000900015087a24 */ /* 0x000fe200078e02ff */
[----:B------:R-:W-:-:S02]  /*2610*/  ISETP.LT.OR P0, PT, R12, 0x21, P5 ;  /* 0x000000210c00780c */ /* 0x000fc40002f01670 */
[----:B------:R-:W-:Y:S01]  /*2620*/  ISETP.LT.OR P4, PT, R12, 0x21, P4 ;  /* 0x000000210c00780c */ /* 0x000fe20002781670 */
[----:B------:R-:W-:Y:S01]  /*2630*/  IMAD R21, R16, c[0x0][0x244], R8 ;  /* 0x0000910010157a24 */ /* 0x000fe200078e0208 */
[----:B------:R-:W-:Y:S01]  /*2640*/  ISETP.LT.OR P3, PT, R12, 0x21, P3 ;  /* 0x000000210c00780c */ /* 0x000fe20001f61670 */
[----:B------:R-:W-:Y:S01]  /*2650*/  IMAD.IADD R12, R2, 0x1, -R0 ;  /* 0x00000001020c7824 */ /* 0x000fe200078e0a00 */
[----:B------:R-:W-:Y:S01]  /*2660*/  LEA.HI R9, R35, R105, RZ, 0x7 ;  /* 0x0000006923097211 */ /* 0x000fe200078f38ff */
[----:B------:R-:W-:Y:S01]  /*2670*/  IMAD.SHL.U32 R2, R28, 0x40, RZ ;  /* 0x000000401c027824 */ /* 0x000fe200078e00ff */
[----:B------:R-:W-:Y:S01]  /*2680*/  LOP3.LUT R6, R6, 0x8, RZ, 0xc0, !PT ;  /* 0x0000000806067812 */ /* 0x000fe200078ec0ff */
[----:B------:R-:W-:Y:S01]  /*2690*/  IMAD.SHL.U32 R8, R236, 0x10, RZ ;  /* 0x00000010ec087824 */ /* 0x000fe200078e00ff */
[----:B------:R-:W-:Y:S01]  /*26a0*/  SHF.R.S32.HI R0, RZ, 0x7, R9 ;  /* 0x00000007ff007819 */ /* 0x000fe20000011409 */
[----:B------:R1:W-:Y:S01]  /*26b0*/  LDGSTS.E.BYPASS.LTC128B.128 [R240+0x19080], [R18.64], !P1 ;  /* 0x1908000012f07fae */ /* 0x0003e2000c901d50 */
[----:B------:R-:W-:-:S02]  /*26c0*/  LOP3.LUT R2, R2, 0x1c0, RZ, 0xc0, !PT ;  /* 0x000001c002027812 */ /* 0x000fc400078ec0ff */
[----:B------:R-:W-:Y:S01]  /*26d0*/  LEA.HI R16, R0, R0, RZ, 0x1 ;  /* 0x0000000000107211 */ /* 0x000fe200078f08ff */
[----:B------:R-:W-:Y:S01]  /*26e0*/  IMAD R10, R13, 0x2, R0 ;  /* 0x000000020d0a7824 */ /* 0x000fe200078e0200 */
[----:B------:R-:W-:Y:S01]  /*26f0*/  SHF.R.U32.HI R9, RZ, 0x3, R2 ;  /* 0x00000003ff097819 */ /* 0x000fe20000011602 */
[----:B------:R1:W-:Y:S01]  /*2700*/  LDGSTS.E.BYPASS.LTC128B.128 [R240+0x1b080], [R18.64+0x80], !P0 ;  /* 0x1b08008012f07fae */ /* 0x0003e2000c101d50 */
[----:B------:R-:W-:Y:S02]  /*2710*/  LOP3.LUT R8, R2, 0x10, R8, 0xf8, !PT ;  /* 0x0000001002087812 */ /* 0x000fe400078ef808 */
[C---:B------:R-:W-:Y:S01]  /*2720*/  LOP3.LUT R2, R9.reuse, R6, R2, 0x1e, !PT ;  /* 0x0000000609027212 */ /* 0x040fe200078e1e02 */
[----:B------:R1:W-:Y:S01]  /*2730*/  LDGSTS.E.BYPASS.LTC128B.128 [R240+0x1d080], [R18.64+0x100], !P4 ;  /* 0x1d08010012f07fae */ /* 0x0003e2000e101d50 */
[----:B------:R-:W-:Y:S01]  /*2740*/  LOP3.LUT R15, R9, R8, R6, 0x1e, !PT ;  /* 0x00000008090f7212 */ /* 0x000fe200078e1e06 */
[----:B------:R-:W-:Y:S01]  /*2750*/  IMAD.SHL.U32 R8, R20, 0x40, RZ ;  /* 0x0000004014087824 */ /* 0x000fe200078e00ff */
[----:B------:R-:W-:Y:S01]  /*2760*/  LOP3.LUT R7, R7, 0x20, RZ, 0xc0, !PT ;  /* 0x0000002007077812 */ /* 0x000fe200078ec0ff */
[----:B------:R-:W-:Y:S01]  /*2770*/  IMAD.SHL.U32 R9, R30, 0x2, RZ ;  /* 0x000000021e097824 */ /* 0x000fe200078e00ff */
[----:B------:R-:W-:Y:S01]  /*2780*/  LOP3.LUT R6, R16, 0x1ffffffe, RZ, 0xc0, !PT ;  /* 0x1ffffffe10067812 */ /* 0x000fe200078ec0ff */
[----:B------:R-:W-:Y:S01]  /*2790*/  IMAD.U32 R2, R10, 0x200, R2 ;  /* 0x000002000a027824 */ /* 0x000fe200078e0002 */
[----:B------:R-:W-:Y:S01]  /*27a0*/  LOP3.LUT R16, R7, 0x18, R11, 0xf8, !PT ;  /* 0x0000001807107812 */ /* 0x000fe200078ef80b */
[----:B------:R-:W-:Y:S01]  /*27b0*/  IMAD.SHL.U32 R10, R17, 0x400, RZ ;  /* 0x00000400110a7824 */ /* 0x000fe200078e00ff */
[----:B------:R-:W-:Y:S01]  /*27c0*/  SEL R228, R246, 0xffffffe0, !P2 ;  /* 0xffffffe0f6e47807 */ /* 0x000fe20005000000 */
[----:B------:R-:W-:Y:S01]  /*27d0*/  IMAD.IADD R7, R0, 0x1, -R6 ;  /* 0x0000000100077824 */ /* 0x000fe200078e0a06 */
[----:B------:R-:W-:Y:S01]  /*27e0*/  R2P PR, R20, 0x6 ;  /* 0x0000000614007804 */ /* 0x000fe20000000000 */
[----:B------:R-:W-:Y:S01]  /*27f0*/  IMAD.SHL.U32 R6, R0, 0x8, RZ ;  /* 0x0000000800067824 */ /* 0x000fe200078e00ff */
[----:B------:R-:W-:Y:S01]  /*2800*/  LOP3.LUT R0, R8, 0x1c0, RZ, 0xc0, !PT ;  /* 0x000001c008007812 */ /* 0x000fe200078ec0ff */
[----:B------:R-:W-:Y:S01]  /*2810*/  IMAD R250, R7, 0x4, R12 ;  /* 0x0000000407fa7824 */ /* 0x000fe200078e020c */
[----:B------:R-:W-:Y:S01]  /*2820*/  LOP3.LUT R12, R9, 0x2, R33, 0xe2, !PT ;  /* 0x00000002090c7812 */ /* 0x000fe200078ee221 */
[----:B------:R-:W-:Y:S01]  /*2830*/  IMAD.SHL.U32 R9, R31, 0x2, RZ ;  /* 0x000000021f097824 */ /* 0x000fe200078e00ff */
[----:B------:R-:W-:Y:S01]  /*2840*/  LOP3.LUT R7, R0, 0x8, R6, 0xf8, !PT ;  /* 0x0000000800077812 */ /* 0x000fe200078ef806 */
[----:B------:R1:W-:Y:S01]  /*2850*/  LDGSTS.E.BYPASS.LTC128B.128 [R240+0x1f080], [R18.64+0x180], !P3 ;  /* 0x1f08018012f07fae */ /* 0x0003e2000d901d50 */
[----:B------:R-:W-:Y:S01]  /*2860*/  SHF.R.U32.HI R6, RZ, 0x3, R0 ;  /* 0x00000003ff067819 */ /* 0x000fe20000011600 */
[----:B------:R-:W-:Y:S01]  /*2870*/  IMAD.SHL.U32 R250, R250, 0x2, RZ ;  /* 0x00000002fafa7824 */ /* 0x000fe200078e00ff */
[----:B------:R-:W-:Y:S01]  /*2880*/  LOP3.LUT R0, R23, 0x3ffffffc, RZ, 0xc0, !PT ;  /* 0x3ffffffc17007812 */ /* 0x000fe200078ec0ff */
[----:B------:R-:W-:Y:S01]  /*2890*/  IMAD.SHL.U32 R2, R2, 0x2, RZ ;  /* 0x0000000202027824 */ /* 0x000fe200078e00ff */
[----:B------:R-:W-:-:S02]  /*28a0*/  SHF.R.S32.HI R8, RZ, 0x2, R14 ;  /* 0x00000002ff087819 */ /* 0x000fc4000001140e */
[----:B------:R-:W-:Y:S01]  /*28b0*/  LOP3.LUT R11, R7, R6, RZ, 0x3c, !PT ;  /* 0x00000006070b7212 */ /* 0x000fe200078e3cff */
[----:B------:R-:W-:Y:S01]  /*28c0*/  IMAD.IADD R0, R105, 0x1, -R0 ;  /* 0x0000000169007824 */ /* 0x000fe200078e0a00 */
[----:B------:R-:W-:Y:S01]  /*28d0*/  LOP3.LUT R9, R9, 0x2, R34, 0xe2, !PT ;  /* 0x0000000209097812 */ /* 0x000fe200078ee222 */
[----:B------:R-:W-:Y:S01]  /*28e0*/  IMAD.SHL.U32 R6, R22, 0x40, RZ ;  /* 0x0000004016067824 */ /* 0x000fe200078e00ff */
[----:B------:R-:W-:Y:S01]  /*28f0*/  ISETP.GE.AND P0, PT, R105, 0x10, PT ;  /* 0x000000106900780c */ /* 0x000fe20003f06270 */
[----:B------:R-:W-:Y:S01]  /*2900*/  IMAD R241, R17, 0x10, R8 ;  /* 0x0000001011f17824 */ /* 0x000fe200078e0208 */
[----:B------:R-:W-:Y:S01]  /*2910*/  LOP3.LUT R242, R242, R9, R27, 0xfe, !PT ;  /* 0x00000009f2f27212 */ /* 0x000fe200078efe1b */
[----:B------:R-:W-:Y:S01]  /*2920*/  IMAD R8, R0, 0x2, R10 ;  /* 0x0000000200087824 */ /* 0x000fe200078e020a */
[----:B------:R-:W-:Y:S01]  /*2930*/  LOP3.LUT R6, R6, 0x1c0, RZ, 0xc0, !PT ;  /* 0x000001c006067812 */ /* 0x000fe200078ec0ff */
[----:B------:R-:W-:Y:S01]  /*2940*/  IMAD.SHL.U32 R9, R13, 0x8, RZ ;  /* 0x000000080d097824 */ /* 0x000fe200078e00ff */
[----:B------:R-:W-:Y:S01]  /*2950*/  LOP3.LUT R230, R230, 0xfffffe00, RZ, 0xc0, !PT ;  /* 0xfffffe00e6e67812 */ /* 0x000fe200078ec0ff */
[----:B------:R-:W-:Y:S01]  /*2960*/  IMAD.IADD R8, R11, 0x1, R8 ;  /* 0x000000010b087824 */ /* 0x000fe200078e0208 */
[--C-:B------:R-:W-:Y:S01]  /*2970*/  SHF.R.U32.HI R7, RZ, 0x3, R6.reuse ;  /* 0x00000003ff077819 */ /* 0x100fe20000011606 */
[----:B------:R-:W-:Y:S01]  /*2980*/  IMAD R0, R13, 0x200, R15 ;  /* 0x000002000d007824 */ /* 0x000fe200078e020f */
[----:B------:R-:W-:Y:S01]  /*2990*/  LOP3.LUT R9, R6, 0x8, R9, 0xf8, !PT ;  /* 0x0000000806097812 */ /* 0x000fe200078ef809 */
[----:B------:R-:W-:Y:S01]  /*29a0*/  IMAD.SHL.U32 R244, R8, 0x2, RZ ;  /* 0x0000000208f47824 */ /* 0x000fe200078e00ff */
[----:B------:R-:W-:Y:S01]  /*29b0*/  LOP3.LUT R6, R7, R16, R6, 0x1e, !PT ;  /* 0x0000001007067212 */ /* 0x000fe200078e1e06 */
[----:B------:R-:W-:Y:S01]  /*29c0*/  IMAD R236, R236, 0x400, R230 ;  /* 0x00000400ecec7824 */ /* 0x000fe200078e02e6 */
[----:B------:R-:W-:Y:S01]  /*29d0*/  LOP3.LUT R7, R9, R7, RZ, 0x3c, !PT ;  /* 0x0000000709077212 */ /* 0x000fe200078e3cff */
[----:B------:R-:W-:Y:S01]  /*29e0*/  IMAD R3, R3, 0x2, R2 ;  /* 0x0000000203037824 */ /* 0x000fe200078e0202 */
[----:B------:R-:W-:Y:S01]  /*29f0*/  IADD3 R8, R244, 0x20280, RZ ;  /* 0x00020280f4087810 */ /* 0x000fe20007ffe0ff */
[----:B------:R-:W-:Y:S01]  /*2a00*/  IMAD.IADD R232, R0, 0x1, R228 ;  /* 0x0000000100e87824 */ /* 0x000fe200078e02e4 */
[-C--:B------:R-:W-:Y:S01]  /*2a10*/  LOP3.LUT R6, R6, R230.reuse, RZ, 0xfc, !PT ;  /* 0x000000e606067212 */ /* 0x080fe200078efcff */
[C---:B------:R-:W-:Y:S01]  /*2a20*/  IMAD.IADD R236, R7.reuse, 0x1, R236 ;  /* 0x0000000107ec7824 */ /* 0x040fe200078e02ec */
[----:B------:R-:W-:Y:S01]  /*2a30*/  IADD3 R230, R7, R230, R10 ;  /* 0x000000e607e67210 */ /* 0x000fe20007ffe00a */
[----:B------:R-:W-:Y:S01]  /*2a40*/  @!P0 IMAD.SHL.U32 R7, R105, 0x10, RZ ;  /* 0x0000001069078824 */ /* 0x000fe200078e00ff */
[----:B------:R-:W-:Y:S01]  /*2a50*/  IADD3 R245, R244, 0x202c0, RZ ;  /* 0x000202c0f4f57810 */ /* 0x000fe20007ffe0ff */
[----:B------:R-:W-:Y:S01]  /*2a60*/  IMAD.SHL.U32 R235, R0, 0x2, RZ ;  /* 0x0000000200eb7824 */ /* 0x000fe200078e00ff */
[----:B------:R-:W-:Y:S01]  /*2a70*/  @P2 IADD3 R245, R8, -0x40, RZ ;  /* 0xffffffc008f52810 */ /* 0x000fe20007ffe0ff */
[----:B------:R-:W-:Y:S01]  /*2a80*/  IMAD.IADD R8, R165, 0x1, R21 ;  /* 0x00000001a5087824 */ /* 0x000fe200078e0215 */
[----:B------:R2:W-:Y:S01]  /*2a90*/  @!P0 LDGSTS.E.BYPASS.LTC128B.128 [R7+0x20180], [R24.64] ;  /* 0x2018000018078fae */ /* 0x0005e2000b901d50 */
[----:B------:R-:W-:Y:S01]  /*2aa0*/  LEA R236, R236, 0x22280, 0x1 ;  /* 0x00022280ecec7811 */ /* 0x000fe200078e08ff */
[----:B------:R-:W-:Y:S01]  /*2ab0*/  IMAD.SHL.U32 R230, R230, 0x2, RZ ;  /* 0x00000002e6e67824 */ /* 0x000fe200078e00ff */
[----:B------:R-:W-:Y:S01]  /*2ac0*/  SEL R246, R246, 0xffffffe0, !P1 ;  /* 0xffffffe0f6f67807 */ /* 0x000fe20004800000 */
[----:B------:R1:W-:Y:S01]  /*2ad0*/  STL [R1+0x34], R8 ;  /* 0x0000340801007387 */ /* 0x0003e20000100800 */
[----:B------:R-:W-:Y:S01]  /*2ae0*/  IMAD R229, R228, 0x2, R2 ;  /* 0x00000002e4e57824 */ /* 0x000fe200078e0202 */
[----:B------:R-:W-:Y:S01]  /*2af0*/  LOP3.LUT R243, R243, R12, R32, 0xfe, !PT ;  /* 0x0000000cf3f37212 */ /* 0x000fe200078efe20 */
[C---:B------:R-:W-:Y:S01]  /*2b00*/  IMAD R231, R5.reuse, 0x2, R230 ;  /* 0x0000000205e77824 */ /* 0x040fe200078e02e6 */
[----:B------:R-:W0:Y:S01]  /*2b10*/  LDGDEPBAR ;  /* 0x00000000000079af */ /* 0x000e220000000000 */
[----:B------:R-:W-:Y:S01]  /*2b20*/  IMAD R237, R5, 0x2, R236 ;  /* 0x0000000205ed7824 */ /* 0x000fe200078e02ec */
[----:B------:R-:W-:Y:S01]  /*2b30*/  CS2R R104, SRZ ;  /* 0x0000000000687805 */ /* 0x000fe2000001ff00 */
[----:B------:R-:W-:Y:S01]  /*2b40*/  IMAD.IADD R247, R244, 0x1, R246 ;  /* 0x00000001f4f77824 */ /* 0x000fe200078e02f6 */
[----:B------:R-:W-:Y:S01]  /*2b50*/  IADD3 R252, -R250, UR11, RZ ;  /* 0x0000000bfafc7c10 */ /* 0x000fe2000fffe1ff */
[----:B------:R-:W-:-:S02]  /*2b60*/  IMAD.SHL.U32 R0, R6, 0x2, RZ ;  /* 0x0000000206007824 */ /* 0x000fc400078e00ff */
[----:B------:R-:W-:Y:S02]  /*2b70*/  IMAD R228, R228, 0x2, R3 ;  /* 0x00000002e4e47824 */ /* 0x000fe400078e0203 */
[----:B------:R-:W-:Y:S02]  /*2b80*/  IMAD.SHL.U32 R232, R232, 0x2, RZ ;  /* 0x00000002e8e87824 */ /* 0x000fe400078e00ff */
[----:B------:R-:W-:Y:S02]  /*2b90*/  IMAD.IADD R246, R246, 0x1, R245 ;  /* 0x00000001f6f67824 */ /* 0x000fe400078e02f5 */
[C---:B------:R-:W-:Y:S02]  /*2ba0*/  IMAD R234, R4.reuse, 0x2, R230 ;  /* 0x0000000204ea7824 */ /* 0x040fe400078e02e6 */
[C---:B------:R-:W-:Y:S02]  /*2bb0*/  IMAD R239, R4.reuse, 0x2, R236 ;  /* 0x0000000204ef7824 */ /* 0x040fe400078e02ec */
[----:B------:R-:W-:-:S02]  /*2bc0*/  IMAD R233, R4, 0x2, R231 ;  /* 0x0000000204e97824 */ /* 0x000fc400078e02e7 */
[----:B--2---:R-:W-:Y:S02]  /*2bd0*/  IMAD.U32 R7, RZ, RZ, UR5 ;  /* 0x00000005ff077e24 */ /* 0x004fe4000f8e00ff */
[----:B------:R-:W-:-:S03]  /*2be0*/  IMAD R238, R4, 0x2, R237 ;  /* 0x0000000204ee7824 */ /* 0x000fc600078e02ed */
[----:B------:R-:W-:-:S04]  /*2bf0*/  IADD3 R7, R7, -UR13, -R250 ;  /* 0x8000000d07077c10 */ /* 0x000fc8000fffe8fa */
[C---:B------:R-:W-:Y:S02]  /*2c00*/  IADD3 R249, R7.reuse, c[0x0][0x2a4], RZ ;  /* 0x0000a90007f97a10 */ /* 0x040fe40007ffe0ff */
[----:B-1----:R-:W-:Y:S02]  /*2c10*/  IADD3 R251, R7, UR4, RZ ;  /* 0x0000000407fb7c10 */ /* 0x002fe4000fffe0ff */
.L_x_807:
[----:B------:R-:W-:Y:S04]  /*2c20*/  DEPBAR.LE SB0, 0x0 ;  /* 0x000080000000791a */ /* 0x000fe80000000000 */
[----:B------:R-:W-:Y:S06]  /*2c30*/  BAR.SYNC.DEFER_BLOCKING 0x0 ;  /* 0x0000000000007b1d */ /* 0x000fec0000010000 */
[----:B-1----:R-:W-:Y:S04]  /*2c40*/  LDSM.16.M88.4 R16, [R230+0x10080] ;  /* 0x01008000e610783b */ /* 0x002fe80000000200 */
[----:B------:R-:W1:Y:S04]  /*2c50*/  LDSM.16.M88.4 R8, [R2+0x80] ;  /* 0x000080000208783b */ /* 0x000e680000000200 */
[----:B------:R-:W2:Y:S04]  /*2c60*/  LDSM.16.M88.4 R20, [R2+0x1080] ;  /* 0x001080000214783b */ /* 0x000ea80000000200 */
[----:B------:R-:W-:Y:S04]  /*2c70*/  LDSM.16.M88.4 R24, [R231+0x10080] ;  /* 0x01008000e718783b */ /* 0x000fe80000000200 */
[----:B------:R-:W3:Y:S04]  /*2c80*/  LDSM.16.M88.4 R28, [R3+0x80] ;  /* 0x00008000031c783b */ /* 0x000ee80000000200 */
[----:B------:R-:W4:Y:S04]  /*2c90*/  LDSM.16.M88.4 R32, [R3+0x1080] ;  /* 0x001080000320783b */ /* 0x000f280000000200 */
[----:B------:R-:W-:Y:S04]  /*2ca0*/  LDSM.16.M88.4 R164, [R229+0x80] ;  /* 0x00008000e5a4783b */ /* 0x000fe80000000200 */
[----:B------:R-:W-:Y:S04]  /*2cb0*/  LDSM.16.M88.4 R168, [R229+0x1080] ;  /* 0x00108000e5a8783b */ /* 0x000fe80000000200 */
[----:B------:R-:W-:Y:S04]  /*2cc0*/  LDS R200, [R241.X4+0x20080] ;  /* 0x02008000f1c87984 */ /* 0x000fe80000004800 */
[----:B------:R-:W-:Y:S01]  /*2cd0*/  LDS R201, [R241.X4+0x200a0] ;  /* 0x0200a000f1c97984 */ /* 0x000fe20000004800 */
[C---:B-1----:R-:W-:Y:S08]  /*2ce0*/  HMMA.16816.F32 R4, R16.reuse, R8, RZ ;  /* 0x000000081004723c */ /* 0x042ff000000018ff */
        /* <DEDUP_REMOVED lines=17> */
[----:B------:R-:W4:Y:S03]  /*2e00*/  LDSM.16.M88.4 R168, [R2+0x3080] ;  /* 0x0030800002a8783b */ /* 0x000f260000000200 */
        /* <DEDUP_REMOVED lines=10> */
[C---:B----4-:R-:W-:Y:S08]  /*2eb0*/  HMMA.16816.F32 R12, R20.reuse, R168, R12 ;  /* 0x000000a8140c723c */ /* 0x050ff0000000180c */
        /* <DEDUP_REMOVED lines=68> */
[C---:B----4-:R-:W-:Y:S08]  /*3300*/  HMMA.16816.F32 R12, R20.reuse, R168, R12 ;  /* 0x000000a8140c723c */ /* 0x050ff0000000180c */
[----:B------:R-:W-:Y:S07]  /*3310*/  HMMA.16816.F32 R16, R20, R170, R16 ;  /* 0x000000aa1410723c */ /* 0x000fee0000001810 */
[----:B------:R-:W-:Y:S01]  /*3320*/  IMAD.U32 R21, RZ, RZ, UR6 ;  /* 0x00000006ff157e24 */ /* 0x000fe2000f8e00ff */
[C---:B--2---:R-:W-:Y:S05]  /*3330*/  HMMA.16816.F32 R4, R24.reuse, R28, R4 ;  /* 0x0000001c1804723c */ /* 0x044fea0000001804 */
[----:B------:R-:W-:Y:S03]  /*3340*/  IMAD R21, R21, 0x40, R241 ;  /* 0x0000004015157824 */ /* 0x000fe600078e02f1 */
[C---:B------:R-:W-:Y:S04]  /*3350*/  HMMA.16816.F32 R8, R24.reuse, R30, R8 ;  /* 0x0000001e1808723c */ /* 0x040fe80000001808 */
[-C--:B------:R-:W-:Y:S02]  /*3360*/  IADD3 R197, R249, R21.reuse, RZ ;  /* 0x00000015f9c57210 */ /* 0x080fe40007ffe0ff */
[----:B------:R-:W-:Y:S02]  /*3370*/  IADD3 R196, R251, R21, RZ ;  /* 0x00000015fbc47210 */ /* 0x000fe40007ffe0ff */
[C---:B---3--:R-:W-:Y:S04]  /*3380*/  HMMA.16816.F32 R12, R24.reuse, R32, R12 ;  /* 0x00000020180c723c */ /* 0x048fe8000000180c */
[----:B------:R-:W-:Y:S04]  /*3390*/  IMNMX R197, R252, R197, PT ;  /* 0x000000c5fcc57217 */ /* 0x000fe80003800200 */
[----:B------:R-:W-:Y:S01]  /*33a0*/  HMMA.16816.F32 R16, R24, R34, R16 ;  /* 0x000000221810723c */ /* 0x000fe20000001810 */
[----:B------:R-:W-:-:S07]  /*33b0*/  @!P6 BRA `(.L_x_797) ;  /* 0x000001900000e947 */ /* 0x000fce0003800000 */
[----:B------:R-:W-:Y:S01]  /*33c0*/  IADD3 R20, R21, UR7, RZ ;  /* 0x0000000715147c10 */ /* 0x000fe2000fffe0ff */
[----:B------:R-:W-:Y:S03]  /*33d0*/  BSSY B0, `(.L_x_798) ;  /* 0x0000011000007945 */ /* 0x000fe60003800000 */
[----:B------:R-:W-:Y:S11]  /*33e0*/  ISETP.GT.AND P0, PT, R20, -0x1, PT ;  /* 0xffffffff1400780c */ /* 0x000ff60003f04270 */
[----:B------:R-:W-:Y:S02]  /*33f0*/  @!UPT UIADD3 URZ, URZ, URZ, URZ ;  /* 0x0000003f3f3ff290 */ /* 0x000fe4000fffe03f */
[----:B------:R-:W-:-:S05]  /*3400*/  @P0 BRA `(.L_x_799) ;  /* 0x0000008000000947 */ /* 0x000fca0003800000 */
[----:B------:R-:W-:Y:S01]  /*3410*/  LOP3.LUT R20, RZ, R20, RZ, 0x33, !PT ;  /* 0x00000014ff147212 */ /* 0x000fe200078e33ff */
[----:B------:R-:W-:Y:S05]  /*3420*/  IMAD.MOV.U32 R22, RZ, RZ, c[0x0][0x2a8] ;  /* 0x0000aa00ff167624 */ /* 0x000fea00078e00ff */
[----:B------:R-:W-:Y:S11]  /*3430*/  ISETP.NE.AND P0, PT, R22, 0x1, PT ;  /* 0x000000011600780c */ /* 0x000ff60003f05270 */
[----:B------:R-:W-:Y:S02]  /*3440*/  @!UPT UIADD3 URZ, URZ, URZ, URZ ;  /* 0x0000003f3f3ff290 */ /* 0x000fe4000fffe03f */
[----:B------:R-:W-:Y:S05]  /*3450*/  @P0 IMAD.HI.U32 R22, R20, c[0x0][0x2ac], RZ ;  /* 0x0000ab0014160a27 */ /* 0x000fea00078e00ff */
[----:B------:R-:W-:Y:S04]  /*3460*/  @P0 SHF.R.U32.HI R20, RZ, c[0x0][0x2b0], R22 ;  /* 0x0000ac00ff140a19 */ /* 0x000fe80000011616 */
[----:B------:R-:W-:Y:S01]  /*3470*/  LOP3.LUT R20, RZ, R20, RZ, 0x33, !PT ;  /* 0x00000014ff147212 */ /* 0x000fe200078e33ff */
[----:B------:R-:W-:-:S05]  /*3480*/  BRA `(.L_x_800) ;  /* 0x0000005000007947 */ /* 0x000fca0003800000 */
.L_x_799:
[----:B------:R-:W-:Y:S04]  /*3490*/  MOV R22, c[0x0][0x2a8] ;  /* 0x0000aa0000167a02 */ /* 0x000fe80000000f00 */
[----:B------:R-:W-:Y:S11]  /*34a0*/  ISETP.NE.AND P0, PT, R22, 0x1, PT ;  /* 0x000000011600780c */ /* 0x000ff60003f05270 */
[----:B------:R-:W-:Y:S02]  /*34b0*/  @!UPT UIADD3 URZ, URZ, URZ, URZ ;  /* 0x0000003f3f3ff290 */ /* 0x000fe4000fffe03f */
[----:B------:R-:W-:Y:S05]  /*34c0*/  @P0 IMAD.HI.U32 R22, R20, c[0x0][0x2ac], RZ ;  /* 0x0000ab0014160a27 */ /* 0x000fea00078e00ff */
[----:B------:R-:W-:Y:S02]  /*34d0*/  @P0 SHF.R.U32.HI R20, RZ, c[0x0][0x2b0], R22 ;  /* 0x0000ac00ff140a19 */ /* 0x000fe40000011616 */
.L_x_800:
[----:B------:R-:W-:Y:S05]  /*34e0*/  BSYNC B0 ;  /* 0x0000000000007941 */ /* 0x000fea0003800000 */
.L_x_798:
[----:B------:R-:W-:Y:S04]  /*34f0*/  IMAD.MOV.U32 R22, RZ, RZ, c[0x0][0x2a8] ;  /* 0x0000aa00ff167624 */ /* 0x000fe800078e00ff */
[----:B------:R-:W-:Y:S04]  /*3500*/  IMAD R20, R20, R22, -UR14 ;  /* 0x8000000e14147e24 */ /* 0x000fe8000f8e0216 */
[----:B------:R-:W-:Y:S05]  /*3510*/  IMAD.IADD R20, R20, 0x1, -R250 ;  /* 0x0000000114147824 */ /* 0x000fea00078e0afa */
[----:B------:R-:W-:Y:S02]  /*3520*/  IADD3 R22, R20, c[0x0][0x2a8], RZ ;  /* 0x0000aa0014167a10 */ /* 0x000fe40007ffe0ff */
[----:B------:R-:W-:Y:S02]  /*3530*/  IMNMX R196, R196, R20, !PT ;  /* 0x00000014c4c47217 */ /* 0x000fe40007800200 */
[----:B------:R-:W-:Y:S02]  /*3540*/  IMNMX R197, R197, R22, PT ;  /* 0x00000016c5c57217 */ /* 0x000fe40003800200 */
.L_x_797:
[----:B------:R-:W-:Y:S05]  /*3550*/  IADD3 R20, R21, 0x8, RZ ;  /* 0x0000000815147810 */ /* 0x000fea0007ffe0ff */
[--C-:B------:R-:W-:Y:S02]  /*3560*/  IMAD.IADD R199, R249, 0x1, R20.reuse ;  /* 0x00000001f9c77824 */ /* 0x100fe400078e0214 */
[----:B------:R-:W-:Y:S03]  /*3570*/  IMAD.IADD R198, R251, 0x1, R20 ;  /* 0x00000001fbc67824 */ /* 0x000fe600078e0214 */
[----:B------:R-:W-:Y:S01]  /*3580*/  IMNMX R199, R252, R199, PT ;  /* 0x000000c7fcc77217 */ /* 0x000fe20003800200 */
[----:B------:R-:W-:-:S05]  /*3590*/  @!P6 BRA `(.L_x_801) ;  /* 0x000001900000e947 */ /* 0x000fca0003800000 */
        /* <DEDUP_REMOVED lines=13> */
.L_x_803:
[----:B------:R-:W-:Y:S04]  /*3670*/  MOV R21, c[0x0][0x2a8] ;  /* 0x0000aa0000157a02 */ /* 0x000fe80000000f00 */
[----:B------:R-:W-:Y:S11]  /*3680*/  ISETP.NE.AND P0, PT, R21, 0x1, PT ;  /* 0x000000011500780c */ /* 0x000ff60003f05270 */
[----:B------:R-:W-:Y:S02]  /*3690*/  @!UPT UIADD3 URZ, URZ, URZ, URZ ;  /* 0x0000003f3f3ff290 */ /* 0x000fe4000fffe03f */
[----:B------:R-:W-:Y:S05]  /*36a0*/  @P0 IMAD.HI.U32 R21, R20, c[0x0][0x2ac], RZ ;  /* 0x0000ab0014150a27 */ /* 0x000fea00078e00ff */
[----:B------:R-:W-:Y:S02]  /*36b0*/  @P0 SHF.R.U32.HI R20, RZ, c[0x0][0x2b0], R21 ;  /* 0x0000ac00ff140a19 */ /* 0x000fe40000011615 */
.L_x_804:
[----:B------:R-:W-:Y:S05]  /*36c0*/  BSYNC B0 ;  /* 0x0000000000007941 */ /* 0x000fea0003800000 */
.L_x_802:
[----:B------:R-:W-:Y:S04]  /*36d0*/  IMAD.MOV.U32 R21, RZ, RZ, c[0x0][0x2a8] ;  /* 0x0000aa00ff157624 */ /* 0x000fe800078e00ff */
[----:B------:R-:W-:Y:S04]  /*36e0*/  IMAD R20, R20, R21, -UR14 ;  /* 0x8000000e14147e24 */ /* 0x000fe8000f8e0215 */
[----:B------:R-:W-:Y:S05]  /*36f0*/  IMAD.IADD R20, R20, 0x1, -R250 ;  /* 0x0000000114147824 */ /* 0x000fea00078e0afa */
[----:B------:R-:W-:Y:S02]  /*3700*/  IADD3 R21, R20, c[0x0][0x2a8], RZ ;  /* 0x0000aa0014157a10 */ /* 0x000fe40007ffe0ff */
[----:B------:R-:W-:Y:S02]  /*3710*/  IMNMX R198, R198, R20, !PT ;  /* 0x00000014c6c67217 */ /* 0x000fe40007800200 */
[----:B------:R-:W-:Y:S02]  /*3720*/  IMNMX R199, R199, R21, PT ;  /* 0x00000015c7c77217 */ /* 0x000fe40003800200 */
.L_x_801:
        /* <DEDUP_REMOVED lines=13> */
[----:B------:R-:W-:Y:S02]  /*3800*/  ISETP.LT.OR P0, PT, R197, 0x2, P0 ;  /* 0x00000002c500780c */ /* 0x000fe40000701670 */
[----:B------:R-:W-:Y:S01]  /*3810*/  ISETP.GT.AND P1, PT, R198, 0x30, P2 ;  /* 0x00000030c600780c */ /* 0x000fe20001724270 */
[--C-:B------:R-:W-:Y:S01]  /*3820*/  FFMA.FTZ R16, R16, c[0x0][0x29c], -R200.reuse ;  /* 0x0000a70010107a23 */ /* 0x100fe200000108c8 */
[----:B------:R-:W-:Y:S01]  /*3830*/  FSEL R5, R5, -INF , !P0 ;  /* 0xff80000005057808 */ /* 0x000fe20004000000 */
[----:B------:R-:W-:Y:S01]  /*3840*/  LDSM.16.M88.4 R32, [R230+0x18080] ;  /* 0x01808000e620783b */ /* 0x000fe20000000200 */
[----:B------:R-:W-:Y:S02]  /*3850*/  ISETP.GT.AND P0, PT, R196, 0x10, P2 ;  /* 0x00000010c400780c */ /* 0x000fe40001704270 */
[----:B------:R-:W-:Y:S01]  /*3860*/  ISETP.LT.OR P1, PT, R199, 0x31, P1 ;  /* 0x00000031c700780c */ /* 0x000fe20000f21670 */
        /* <DEDUP_REMOVED lines=18> */
[----:B------:R-:W5:Y:S01]  /*3990*/  LDSM.16.M88.4 R184, [R229+0x8080] ;  /* 0x00808000e5b8783b */ /* 0x000f620000000200 */
        /* <DEDUP_REMOVED lines=8> */
[--C-:B------:R-:W-:Y:S03]  /*3a20*/  FFMA.FTZ R13, R13, c[0x0][0x29c], -R200.reuse ;  /* 0x0000a7000d0d7a23 */ /* 0x100fe600000108c8 */
        /* <DEDUP_REMOVED lines=12> */
[----:B------:R-:W1:Y:S07]  /*3af0*/  LDSM.16.M88.4 R172, [R228+0x8080] ;  /* 0x00808000e4ac783b */ /* 0x000e6e0000000200 */
[C---:B----4-:R-:W-:Y:S08]  /*3b00*/  HMMA.16816.F32 R28, R168.reuse, R176, R28 ;  /* 0x000000b0a81c723c */ /* 0x050ff0000000181c */
[----:B------:R-:W-:Y:S01]  /*3b10*/  HMMA.16816.F32 R32, R168, R178, R32 ;  /* 0x000000b2a820723c */ /* 0x000fe20000001820 */
[----:B------:R-:W-:Y:S05]  /*3b20*/  LDSM.16.M88.4 R168, [R230+0x1a080] ;  /* 0x01a08000e6a8783b */ /* 0x000fea0000000200 */
[----:B------:R-:W2:Y:S02]  /*3b30*/  LDSM.16.M88.4 R176, [R2+0xa080] ;  /* 0x00a0800002b0783b */ /* 0x000ea40000000200 */
[C---:B-----5:R-:W-:Y:S08]  /*3b40*/  HMMA.16816.F32 R20, R180.reuse, R184, R20 ;  /* 0x000000b8b414723c */ /* 0x060ff00000001814 */
[C---:B------:R-:W-:Y:S01]  /*3b50*/  HMMA.16816.F32 R24, R180.reuse, R186, R24 ;  /* 0x000000bab418723c */ /* 0x040fe20000001818 */
[----:B------:R-:W3:Y:S07]  /*3b60*/  LDSM.16.M88.4 R184, [R2+0xb080] ;  /* 0x00b0800002b8783b */ /* 0x000eee0000000200 */
[C---:B------:R-:W-:Y:S08]  /*3b70*/  HMMA.16816.F32 R28, R180.reuse, R188, R28 ;  /* 0x000000bcb41c723c */ /* 0x040ff0000000181c */
[----:B------:R-:W-:Y:S01]  /*3b80*/  HMMA.16816.F32 R32, R180, R190, R32 ;  /* 0x000000beb420723c */ /* 0x000fe20000001820 */
[----:B------:R-:W-:Y:S05]  /*3b90*/  LDSM.16.M88.4 R180, [R3+0xa080] ;  /* 0x00a0800003b4783b */ /* 0x000fea0000000200 */
[----:B------:R-:W-:Y:S02]  /*3ba0*/  LDSM.16.M88.4 R188, [R3+0xb080] ;  /* 0x00b0800003bc783b */ /* 0x000fe40000000200 */
[C---:B-1----:R-:W-:Y:S08]  /*3bb0*/  HMMA.16816.F32 R20, R164.reuse, R172, R20 ;  /* 0x000000aca414723c */ /* 0x042ff00000001814 */
[C---:B------:R-:W-:Y:S01]  /*3bc0*/  HMMA.16816.F32 R24, R164.reuse, R174, R24 ;  /* 0x000000aea418723c */ /* 0x040fe20000001818 */
[----:B------:R-:W1:Y:S07]  /*3bd0*/  LDSM.16.M88.4 R172, [R231+0x1a080] ;  /* 0x01a08000e7ac783b */ /* 0x000e6e0000000200 */
[C---:B------:R-:W-:Y:S08]  /*3be0*/  HMMA.16816.F32 R28, R164.reuse, R192, R28 ;  /* 0x000000c0a41c723c */ /* 0x040ff0000000181c */
[----:B------:R-:W-:Y:S01]  /*3bf0*/  HMMA.16816.F32 R32, R164, R194, R32 ;  /* 0x000000c2a420723c */ /* 0x000fe20000001820 */
[----:B------:R-:W-:Y:S05]  /*3c00*/  LDSM.16.M88.4 R164, [R234+0x1a080] ;  /* 0x01a08000eaa4783b */ /* 0x000fea0000000200 */
[----:B------:R-:W-:Y:S02]  /*3c10*/  LDSM.16.M88.4 R192, [R229+0xb080] ;  /* 0x00b08000e5c0783b */ /* 0x000fe40000000200 */
[C---:B--2---:R-:W-:Y:S08]  /*3c20*/  HMMA.16816.F32 R20, R168.reuse, R176, R20 ;  /* 0x000000b0a814723c */ /* 0x044ff00000001814 */
[C---:B------:R-:W-:Y:S01]  /*3c30*/  HMMA.16816.F32 R24, R168.reuse, R178, R24 ;  /* 0x000000b2a818723c */ /* 0x040fe20000001818 */
[----:B------:R-:W2:Y:S07]  /*3c40*/  LDSM.16.M88.4 R176, [R229+0xa080] ;  /* 0x00a08000e5b0783b */ /* 0x000eae0000000200 */
[C---:B---3--:R-:W-:Y:S08]  /*3c50*/  HMMA.16816.F32 R28, R168.reuse, R184, R28 ;  /* 0x000000b8a81c723c */ /* 0x048ff0000000181c */
        /* <DEDUP_REMOVED lines=36> */
[----:B------:R-:W3:Y:S07]  /*3ea0*/  LDSM.16.M88.4 R164, [R228+0xd080] ;  /* 0x00d08000e4a4783b */ /* 0x000eee0000000200 */
[C---:B--2---:R-:W-:Y:S08]  /*3eb0*/  HMMA.16816.F32 R20, R168.reuse, R176, R20 ;  /* 0x000000b0a814723c */ /* 0x044ff00000001814 */
[C---:B------:R-:W-:Y:S01]  /*3ec0*/  HMMA.16816.F32 R24, R168.reuse, R178, R24 ;  /* 0x000000b2a818723c */ /* 0x040fe20000001818 */
[----:B------:R-:W2:Y:S07]  /*3ed0*/  LDSM.16.M88.4 R176, [R230+0x1e080] ;  /* 0x01e08000e6b0783b */ /* 0x000eae0000000200 */
[C---:B------:R-:W-:Y:S01]  /*3ee0*/  HMMA.16816.F32 R28, R168.reuse, R184, R28 ;  /* 0x000000b8a81c723c */ /* 0x040fe2000000181c */
[----:B------:R-:W-:Y:S07]  /*3ef0*/  MUFU.EX2 R185, R9 ;  /* 0x0000000900b97308 */ /* 0x000fee0000000800 */
[----:B------:R-:W-:Y:S01]  /*3f00*/  HMMA.16816.F32 R32, R168, R186, R32 ;  /* 0x000000baa820723c */ /* 0x000fe20000001820 */
[----:B------:R-:W4:Y:S02]  /*3f10*/  LDSM.16.M88.4 R168, [R2+0xf080] ;  /* 0x00f0800002a8783b */ /* 0x000f240000000200 */
[----:B------:R-:W5:Y:S05]  /*3f20*/  MUFU.EX2 R186, R8 ;  /* 0x0000000800ba7308 */ /* 0x000f6a0000000800 */
[C---:B-1----:R-:W-:Y:S05]  /*3f30*/  HMMA.16816.F32 R20, R172.reuse, R180, R20 ;  /* 0x000000b4ac14723c */ /* 0x042fea0000001814 */
[----:B------:R-:W-:Y:S03]  /*3f40*/  MUFU.EX2 R187, R5 ;  /* 0x0000000500bb7308 */ /* 0x000fe60000000800 */
[C---:B------:R-:W-:Y:S01]  /*3f50*/  HMMA.16816.F32 R24, R172.reuse, R182, R24 ;  /* 0x000000b6ac18723c */ /* 0x040fe20000001818 */
[----:B------:R-:W-:Y:S06]  /*3f60*/  LDSM.16.M88.4 R180, [R3+0xf080] ;  /* 0x00f0800003b4783b */ /* 0x000fec0000000200 */
[----:B------:R-:W1:Y:S01]  /*3f70*/  MUFU.EX2 R184, R12 ;  /* 0x0000000c00b87308 */ /* 0x000e620000000800 */
[C---:B---3--:R-:W-:Y:S08]  /*3f80*/  HMMA.16816.F32 R28, R172.reuse, R164, R28 ;  /* 0x000000a4ac1c723c */ /* 0x048ff0000000181c */
[----:B------:R-:W-:Y:S01]  /*3f90*/  HMMA.16816.F32 R32, R172, R166, R32 ;  /* 0x000000a6ac20723c */ /* 0x000fe20000001820 */
[----:B------:R-:W-:Y:S01]  /*3fa0*/  LDSM.16.M88.4 R164, [R231+0x1e080] ;  /* 0x01e08000e7a4783b */ /* 0x000fe20000000200 */
[----:B------:R-:W-:Y:S04]  /*3fb0*/  MUFU.EX2 R12, R16 ;  /* 0x00000010000c7308 */ /* 0x000fe80000000800 */
[----:B------:R-:W3:Y:S02]  /*3fc0*/  LDSM.16.M88.4 R172, [R3+0xe080] ;  /* 0x00e0800003ac783b */ /* 0x000ee40000000200 */
[C---:B--2---:R-:W-:Y:S04]  /*3fd0*/  HMMA.16816.F32 R20, R176.reuse, R188, R20 ;  /* 0x000000bcb014723c */ /* 0x044fe80000001814 */
[----:B------:R2:W1:Y:S04]  /*3fe0*/  MUFU.EX2 R188, R4 ;  /* 0x0000000400bc7308 */ /* 0x0004680000000800 */
[C---:B------:R-:W-:Y:S08]  /*3ff0*/  HMMA.16816.F32 R24, R176.reuse, R190, R24 ;  /* 0x000000beb018723c */ /* 0x040ff00000001818 */
[C---:B----4-:R-:W-:Y:S08]  /*4000*/  HMMA.16816.F32 R28, R176.reuse, R168, R28 ;  /* 0x000000a8b01c723c */ /* 0x050ff0000000181c */
[----:B------:R-:W-:Y:S01]  /*4010*/  HMMA.16816.F32 R32, R176, R170, R32 ;  /* 0x000000aab020723c */ /* 0x000fe20000001820 */
[----:B------:R-:W-:Y:S03]  /*4020*/  LDSM.16.M88.4 R168, [R234+0x1e080] ;  /* 0x01e08000eaa8783b */ /* 0x000fe60000000200 */
[----:B--2---:R-:W-:Y:S02]  /*4030*/  FSEL R4, R6, -INF , !P0 ;  /* 0xff80000006047808 */ /* 0x004fe40004000000 */
[----:B------:R-:W2:Y:S01]  /*4040*/  LDSM.16.M88.4 R176, [R229+0xe080] ;  /* 0x00e08000e5b0783b */ /* 0x000ea20000000200 */
[----:B------:R-:W-:Y:S02]  /*4050*/  ISETP.GT.AND P0, PT, R198, 0x1, P2 ;  /* 0x00000001c600780c */ /* 0x000fe40001704270 */
[--C-:B------:R-:W-:Y:S02]  /*4060*/  FFMA.FTZ R4, R4, c[0x0][0x29c], -R201.reuse ;  /* 0x0000a70004047a23 */ /* 0x100fe400000108c9 */
[----:B------:R-:W-:Y:S01]  /*4070*/  ISETP.LT.OR P0, PT, R199, 0x2, P0 ;  /* 0x00000002c700780c */ /* 0x000fe20000701670 */
[C---:B---3--:R-:W-:Y:S05]  /*4080*/  HMMA.16816.F32 R20, R164.reuse, R172, R20 ;  /* 0x000000aca414723c */ /* 0x048fea0000001814 */
        /* <DEDUP_REMOVED lines=14> */
[C---:B--2---:R-:W-:Y:S01]  /*4170*/  HMMA.16816.F32 R20, R168.reuse, R176, R20 ;  /* 0x000000b0a814723c */ /* 0x044fe20000001814 */
[----:B------:R2:W-:Y:S07]  /*4180*/  MUFU.EX2 R176, R4 ;  /* 0x0000000400b07308 */ /* 0x0005ee0000000800 */
[C---:B------:R-:W-:Y:S08]  /*4190*/  HMMA.16816.F32 R24, R168.reuse, R178, R24 ;  /* 0x000000b2a818723c */ /* 0x040ff00000001818 */
[C---:B---3--:R-:W-:Y:S01]  /*41a0*/  HMMA.16816.F32 R28, R168.reuse, R172, R28 ;  /* 0x000000aca81c723c */ /* 0x048fe2000000181c */
[----:B------:R3:W-:Y:S07]  /*41b0*/  MUFU.EX2 R172, R8 ;  /* 0x0000000800ac7308 */ /* 0x0007ee0000000800 */
[----:B------:R-:W-:Y:S01]  /*41c0*/  HMMA.16816.F32 R32, R168, R174, R32 ;  /* 0x000000aea820723c */ /* 0x000fe20000001820 */
[----:B--2---:R-:W2:Y:S02]  /*41d0*/  LDSM.16.M88.4 R4, [R228+0xf080] ;  /* 0x00f08000e404783b */ /* 0x004ea40000000200 */
[----:B------:R1:W-:Y:S05]  /*41e0*/  MUFU.EX2 R169, R9 ;  /* 0x0000000900a97308 */ /* 0x0003ea0000000800 */
[C---:B----4-:R-:W-:Y:S01]  /*41f0*/  HMMA.16816.F32 R20, R164.reuse, R180, R20 ;  /* 0x000000b4a414723c */ /* 0x050fe20000001814 */
[----:B---3--:R-:W3:Y:S07]  /*4200*/  LDS R8, [R241.X4+0x20180] ;  /* 0x02018000f1087984 */ /* 0x008eee0000004800 */
[C---:B------:R-:W-:Y:S04]  /*4210*/  HMMA.16816.F32 R24, R164.reuse, R182, R24 ;  /* 0x000000b6a418723c */ /* 0x040fe80000001818 */
[----:B-1----:R-:W-:Y:S02]  /*4220*/  FSEL R9, R11, -INF , !P0 ;  /* 0xff8000000b097808 */ /* 0x002fe40004000000 */
[----:B------:R-:W-:Y:S03]  /*4230*/  ISETP.GT.AND P0, PT, R198, 0x20, P2 ;  /* 0x00000020c600780c */ /* 0x000fe60001704270 */
[--C-:B------:R-:W-:Y:S01]  /*4240*/  FFMA.FTZ R9, R9, c[0x0][0x29c], -R201.reuse ;  /* 0x0000a70009097a23 */ /* 0x100fe200000108c9 */
[----:B------:R-:W-:Y:S02]  /*4250*/  ISETP.LT.OR P0, PT, R199, 0x21, P0 ;  /* 0x00000021c700780c */ /* 0x000fe40000701670 */
[----:B-----5:R-:W-:Y:S01]  /*4260*/  F2FP.PACK_AB R11, R185, R186 ;  /* 0x000000bab90b723e */ /* 0x020fe200000000ff */
[----:B------:R1:W4:Y:S01]  /*4270*/  MUFU.EX2 R168, R9 ;  /* 0x0000000900a87308 */ /* 0x0003220000000800 */
[C---:B--2---:R-:W-:Y:S07]  /*4280*/  HMMA.16816.F32 R28, R164.reuse, R4, R28 ;  /* 0x00000004a41c723c */ /* 0x044fee000000181c */
[----:B------:R-:W-:Y:S01]  /*4290*/  FSEL R5, R18, -INF , !P1 ;  /* 0xff80000012057808 */ /* 0x000fe20004800000 */
[----:B------:R-:W-:Y:S04]  /*42a0*/  HMMA.16816.F32 R32, R164, R6, R32 ;  /* 0x00000006a420723c */ /* 0x000fe80000001820 */
[--C-:B------:R-:W-:Y:S03]  /*42b0*/  FFMA.FTZ R5, R5, c[0x0][0x29c], -R201.reuse ;  /* 0x0000a70005057a23 */ /* 0x100fe600000108c9 */
[----:B------:R-:W-:Y:S01]  /*42c0*/  F2FP.PACK_AB R6, R13, R184 ;  /* 0x000000b80d06723e */ /* 0x000fe200000000ff */
[--C-:B---3--:R-:W-:Y:S01]  /*42d0*/  FADD.FTZ R21, R21, -R8.reuse ;  /* 0x8000000815157221 */ /* 0x108fe20000010000 */
[----:B-1----:R-:W-:Y:S03]  /*42e0*/  FSEL R9, R14, -INF , !P0 ;  /* 0xff8000000e097808 */ /* 0x002fe60004000000 */
        /* <DEDUP_REMOVED lines=11> */
[----:B------:R-:W-:Y:S01]  /*43a0*/  ISETP.GT.AND P0, PT, R198, 0x31, P2 ;  /* 0x00000031c600780c */ /* 0x000fe20001704270 */
[--C-:B------:R-:W-:Y:S02]  /*43b0*/  FADD.FTZ R33, R33, -R8.reuse ;  /* 0x8000000821217221 */ /* 0x100fe40000010000 */
[--C-:B------:R-:W-:Y:S01]  /*43c0*/  FFMA.FTZ R4, R15, c[0x0][0x29c], -R201.reuse ;  /* 0x0000a7000f047a23 */ /* 0x100fe200000108c9 */
[----:B------:R-:W-:Y:S01]  /*43d0*/  ISETP.LT.OR P0, PT, R199, 0x32, P0 ;  /* 0x00000032c700780c */ /* 0x000fe20000701670 */
[--C-:B------:R-:W-:Y:S02]  /*43e0*/  FADD.FTZ R28, R28, -R8.reuse ;  /* 0x800000081c1c7221 */ /* 0x100fe40000010000 */
[----:B------:R2:W3:Y:S01]  /*43f0*/  MUFU.EX2 R16, R4 ;  /* 0x0000000400107308 */ /* 0x0004e20000000800 */
[----:B------:R-:W-:Y:S01]  /*4400*/  FSEL R19, R19, -INF , !P0 ;  /* 0xff80000013137808 */ /* 0x000fe20004000000 */
[----:B------:R-:W-:Y:S01]  /*4410*/  FADD.FTZ R32, R32, -R8 ;  /* 0x8000000820207221 */ /* 0x000fe20000010000 */
[----:B------:R-:W-:Y:S01]  /*4420*/  F2FP.PACK_AB R8, R200, R12 ;  /* 0x0000000cc808723e */ /* 0x000fe200000000ff */
[----:B------:R-:W-:Y:S01]  /*4430*/  FMUL.FTZ R20, R188, R20 ;  /* 0x00000014bc147220 */ /* 0x000fe20000410000 */
[----:B------:R-:W-:Y:S01]  /*4440*/  PLOP3.LUT P0, PT, PT, PT, UP0, 0x80, 0x0 ;  /* 0x000000000000781c */ /* 0x000fe20003f0f008 */
[----:B------:R-:W-:Y:S02]  /*4450*/  FFMA.FTZ R201, R19, c[0x0][0x29c], -R201 ;  /* 0x0000a70013c97a23 */ /* 0x000fe400000108c9 */
[----:B------:R-:W-:Y:S02]  /*4460*/  FMUL.FTZ R24, R186, R24 ;  /* 0x00000018ba187220 */ /* 0x000fe40000410000 */
[----:B------:R4:W-:Y:S01]  /*4470*/  MUFU.EX2 R15, R5 ;  /* 0x00000005000f7308 */ /* 0x0009e20000000800 */
[----:B------:R-:W-:Y:S02]  /*4480*/  FMUL.FTZ R10, R185, R25 ;  /* 0x00000019b90a7220 */ /* 0x000fe40000410000 */
[----:B------:R-:W-:Y:S02]  /*4490*/  FMUL.FTZ R28, R184, R28 ;  /* 0x0000001cb81c7220 */ /* 0x000fe40000410000 */
[----:B-1----:R-:W-:Y:S01]  /*44a0*/  FMUL.FTZ R9, R187, R21 ;  /* 0x00000015bb097220 */ /* 0x002fe20000410000 */
[----:B------:R-:W-:Y:S01]  /*44b0*/  F2FP.PACK_AB R10, R10, R24 ;  /* 0x000000180a0a723e */ /* 0x000fe200000000ff */
[----:B------:R-:W-:Y:S02]  /*44c0*/  FMUL.FTZ R13, R13, R29 ;  /* 0x0000001d0d0d7220 */ /* 0x000fe40000410000 */
[----:B------:R-:W-:Y:S01]  /*44d0*/  FMUL.FTZ R32, R12, R32 ;  /* 0x000000200c207220 */ /* 0x000fe20000410000 */
[----:B------:R-:W1:Y:S01]  /*44e0*/  MUFU.EX2 R201, R201 ;  /* 0x000000c900c97308 */ /* 0x000e620000000800 */
[----:B------:R-:W-:Y:S01]  /*44f0*/  F2FP.PACK_AB R9, R9, R20 ;  /* 0x000000140909723e */ /* 0x000fe200000000ff */
[----:B------:R-:W-:Y:S01]  /*4500*/  FMUL.FTZ R12, R200, R33 ;  /* 0x00000021c80c7220 */ /* 0x000fe20000410000 */
[----:B------:R-:W-:Y:S01]  /*4510*/  F2FP.PACK_AB R13, R13, R28 ;  /* 0x0000001c0d0d723e */ /* 0x000fe200000000ff */
[----:B--2---:R-:W2:Y:S03]  /*4520*/  LDS R4, [R241.X4+0x201a0] ;  /* 0x0201a000f1047984 */ /* 0x004ea60000004800 */
[----:B------:R-:W-:Y:S02]  /*4530*/  F2FP.PACK_AB R12, R12, R32 ;  /* 0x000000200c0c723e */ /* 0x000fe400000000ff */
[----:B------:R-:W-:Y:S01]  /*4540*/  STS [R244+0x20280], R14 ;  /* 0x0202800ef4007388 */ /* 0x000fe20000000800 */
        /* <DEDUP_REMOVED lines=141> */
[----:B-123--:R-:W2:Y:S01]  /*4e20*/  LDL.64 R206, [R1+0x18] ;  /* 0x0000180001ce7983 */ /* 0x00eea20000100a00 */
[----:B------:R-:W-:Y:S01]  /*4e30*/  ULDC.64 UR4, c[0x0][0x208] ;  /* 0x0000820000047ab9 */ /* 0x000fe20000000a00 */
[----:B------:R-:W-:Y:S01]  /*4e40*/  LOP3.LUT P5, RZ, R242, 0x1, RZ, 0xc0, !PT ;  /* 0x00000001f2ff7812 */ /* 0x000fe200078ac0ff */
[----:B------:R-:W-:Y:S01]  /*4e50*/  USHF.L.U32 UR18, UR11, 0x6, URZ ;  /* 0x000000060b127899 */ /* 0x000fe2000800063f */
[----:B------:R-:W3:Y:S01]  /*4e60*/  LDL.64 R204, [R1] ;  /* 0x0000000001cc7983 */ /* 0x000ee20000100a00 */
[----:B------:R-:W-:Y:S01]  /*4e70*/  USHF.R.S32.HI UR15, URZ, 0x1f, UR11 ;  /* 0x0000001f3f0f7899 */ /* 0x000fe2000801140b */
[----:B------:R-:W-:Y:S01]  /*4e80*/  IMAD.U32 R11, RZ, RZ, UR9 ;  /* 0x00000009ff0b7e24 */ /* 0x000fe2000f8e00ff */
[----:B------:R-:W-:Y:S01]  /*4e90*/  UIMAD.WIDE.U32 UR20, UR11, UR4, URZ ;  /* 0x000000040b1472a5 */ /* 0x000fe2000f8e003f */
[----:B------:R-:W4:Y:S01]  /*4ea0*/  LDL R203, [R1+0x30] ;  /* 0x0000300001cb7983 */ /* 0x000f220000100800 */
[----:B------:R-:W-:Y:S01]  /*4eb0*/  UIMAD UR15, UR15, UR4, URZ ;  /* 0x000000040f0f72a4 */ /* 0x000fe2000f8e023f */
[----:B------:R-:W-:Y:S01]  /*4ec0*/  IMAD.U32 R8, RZ, RZ, UR18 ;  /* 0x00000012ff087e24 */ /* 0x000fe2000f8e00ff */
[----:B------:R-:W-:Y:S01]  /*4ed0*/  USHF.L.U32 UR4, UR20, 0x6, URZ ;  /* 0x0000000614047899 */ /* 0x000fe2000800063f */
[----:B------:R-:W5:Y:S01]  /*4ee0*/  LDL R202, [R1+0x10] ;  /* 0x0000100001ca7983 */ /* 0x000f620000100800 */
[----:B------:R-:W-:Y:S01]  /*4ef0*/  UIMAD UR15, UR11, UR5, UR15 ;  /* 0x000000050b0f72a4 */ /* 0x000fe2000f8e020f */
[----:B------:R-:W-:Y:S01]  /*4f00*/  IMAD.U32 R15, RZ, RZ, UR18 ;  /* 0x00000012ff0f7e24 */ /* 0x000fe2000f8e00ff */
[----:B------:R-:W-:Y:S01]  /*4f10*/  IADD3 R8, -R248, UR13, -R8 ;  /* 0x0000000df8087c10 */ /* 0x000fe2000fffe908 */
[----:B------:R-:W-:Y:S01]  /*4f20*/  IMAD.U32 R17, RZ, RZ, UR8 ;  /* 0x00000008ff117e24 */ /* 0x000fe2000f8e00ff */
[----:B------:R-:W-:Y:S02]  /*4f30*/  UIADD3 UR15, UR21, UR15, URZ ;  /* 0x0000000f150f7290 */ /* 0x000fe4000fffe03f */
[----:B------:R-:W-:Y:S02]  /*4f40*/  ISETP.LT.OR P4, PT, R8, 0x1, !P5 ;  /* 0x000000010800780c */ /* 0x000fe40006f81670 */
[----:B------:R-:W-:Y:S01]  /*4f50*/  USHF.L.U64.HI UR15, UR20, 0x6, UR15 ;  /* 0x00000006140f7899 */ /* 0x000fe2000801020f */
[----:B--2---:R-:W-:Y:S02]  /*4f60*/  IADD3 R13, P0, R206, UR18, RZ ;  /* 0x00000012ce0d7c10 */ /* 0x004fe4000ff1e0ff */
[C---:B---3--:R-:W-:Y:S02]  /*4f70*/  IADD3 R9, P3, R204.reuse, UR4, RZ ;  /* 0x00000004cc097c10 */ /* 0x048fe4000ff7e0ff */
[----:B------:R-:W-:Y:S02]  /*4f80*/  IADD3 R11, P2, P1, R204, UR4, R11 ;  /* 0x00000004cc0b7c10 */ /* 0x000fe4000f95e00b */
[----:B----4-:R-:W-:Y:S02]  /*4f90*/  LEA.HI.X.SX32 R15, R15, R203, 0x1, P0 ;  /* 0x000000cb0f0f7211 */ /* 0x010fe400000f0eff */
[C---:B------:R-:W-:Y:S02]  /*4fa0*/  LEA R14, P0, R13.reuse, c[0x0][0x280], 0x2 ;  /* 0x0000a0000d0e7a11 */ /* 0x040fe400078010ff */
[----:B-----5:R-:W-:Y:S02]  /*4fb0*/  IADD3.X R16, R202, UR15, RZ, P3, !PT ;  /* 0x0000000fca107c10 */ /* 0x020fe40009ffe4ff */
[----:B------:R-:W-:Y:S02]  /*4fc0*/  LOP3.LUT P3, RZ, R242, 0x2, RZ, 0xc0, !PT ;  /* 0x00000002f2ff7812 */ /* 0x000fe4000786c0ff */
[----:B------:R-:W-:Y:S02]  /*4fd0*/  LEA.HI.X R15, R13, c[0x0][0x284], R15, 0x2, P0 ;  /* 0x0000a1000d0f7a11 */ /* 0x000fe400000f140f */
[----:B------:R-:W-:Y:S02]  /*4fe0*/  ISETP.LT.OR P0, PT, R8, 0x1, !P3 ;  /* 0x000000010800780c */ /* 0x000fe40005f01670 */
[----:B------:R-:W-:Y:S02]  /*4ff0*/  IADD3.X R17, R202, UR15, R17, P2, P1 ;  /* 0x0000000fca117c10 */ /* 0x000fe400097e2411 */
[----:B------:R-:W1:Y:S01]  /*5000*/  S2R R202, SR_TID.X ;  /* 0x0000000000ca7919 */ /* 0x000e620000002100 */
[----:B------:R-:W-:Y:S02]  /*5010*/  LEA R12, P2, R9, c[0x0][0x1f0], 0x1 ;  /* 0x00007c00090c7a11 */ /* 0x000fe400078408ff */
[----:B------:R-:W-:Y:S02]  /*5020*/  LEA R10, P1, R11, c[0x0][0x1f0], 0x1 ;  /* 0x00007c000b0a7a11 */ /* 0x000fe400078208ff */
[----:B------:R-:W-:Y:S02]  /*5030*/  LEA.HI.X R13, R9, c[0x0][0x1f4], R16, 0x1, P2 ;  /* 0x00007d00090d7a11 */ /* 0x000fe400010f0c10 */
[----:B------:R-:W-:Y:S02]  /*5040*/  LEA.HI.X R11, R11, c[0x0][0x1f4], R17, 0x1, P1 ;  /* 0x00007d000b0b7a11 */ /* 0x000fe400008f0c11 */
[----:B------:R-:W-:Y:S01]  /*5050*/  LOP3.LUT P1, RZ, R242, 0x4, RZ, 0xc0, !PT ;  /* 0x00000004f2ff7812 */ /* 0x000fe2000782c0ff */
[----:B------:R-:W-:Y:S01]  /*5060*/  @!PT LDS RZ, [RZ] ;  /* 0x00000000fffff984 */ /* 0x000fe20000000800 */
[----:B------:R-:W-:Y:S01]  /*5070*/  @!PT LDS RZ, [RZ] ;  /* 0x00000000fffff984 */ /* 0x000fe20000000800 */
[----:B------:R-:W-:Y:S01]  /*5080*/  @!PT LDS RZ, [RZ] ;  /* 0x00000000fffff984 */ /* 0x000fe20000000800 */
[----:B------:R2:W-:Y:S01]  /*5090*/  LDGSTS.E.BYPASS.LTC128B.128 [R240+0x18080], [R12.64], !P4 ;  /* 0x180800000cf07fae */ /* 0x0005e2000e101d50 */
[C---:B------:R-:W-:Y:S02]  /*50a0*/  ISETP.LT.OR P3, PT, R8.reuse, 0x21, !P3 ;  /* 0x000000210800780c */ /* 0x040fe40005f61670 */
[----:B------:R-:W-:Y:S01]  /*50b0*/  ISETP.LT.OR P2, PT, R8, 0x1, !P1 ;  /* 0x000000010800780c */ /* 0x000fe20004f41670 */
[----:B------:R2:W-:Y:S01]  /*50c0*/  LDGSTS.E.BYPASS.LTC128B.128 [R240+0x1a080], [R12.64+0x80], !P0 ;  /* 0x1a0800800cf07fae */ /* 0x0005e2000c101d50 */
[----:B------:R-:W-:Y:S02]  /*50d0*/  LOP3.LUT P0, RZ, R242, 0x8, RZ, 0xc0, !PT ;  /* 0x00000008f2ff7812 */ /* 0x000fe4000780c0ff */
[C---:B------:R-:W-:Y:S02]  /*50e0*/  ISETP.LT.OR P1, PT, R8.reuse, 0x21, !P1 ;  /* 0x000000210800780c */ /* 0x040fe40004f21670 */
[C---:B------:R-:W-:Y:S02]  /*50f0*/  ISETP.LT.OR P4, PT, R8.reuse, 0x1, !P0 ;  /* 0x000000010800780c */ /* 0x040fe40004781670 */
[C---:B------:R-:W-:Y:S05]  /*5100*/  ISETP.LT.OR P0, PT, R8.reuse, 0x21, !P0 ;  /* 0x000000210800780c */ /* 0x040fea0004701670 */
[----:B------:R2:W-:Y:S01]  /*5110*/  LDGSTS.E.BYPASS.LTC128B.128 [R240+0x1c080], [R12.64+0x100], !P2 ;  /* 0x1c0801000cf07fae */ /* 0x0005e2000d101d50 */
[----:B------:R-:W-:Y:S02]  /*5120*/  ISETP.LT.OR P2, PT, R8, 0x21, !P5 ;  /* 0x000000210800780c */ /* 0x000fe40006f41670 */
[C---:B-1----:R-:W-:Y:S03]  /*5130*/  ISETP.GT.AND P5, PT, R202.reuse, 0xf, PT ;  /* 0x0000000fca00780c */ /* 0x042fe60003fa4270 */
[----:B------:R2:W-:Y:S08]  /*5140*/  LDGSTS.E.BYPASS.LTC128B.128 [R240+0x1e080], [R12.64+0x180], !P4 ;  /* 0x1e0801800cf07fae */ /* 0x0005f0000e101d50 */
[----:B------:R2:W-:Y:S02]  /*5150*/  LDGSTS.E.BYPASS.LTC128B.128 [R240+0x19080], [R10.64], !P2 ;  /* 0x190800000af07fae */ /* 0x0005e4000d101d50 */
[----:B------:R-:W-:Y:S02]  /*5160*/  @!P5 IMAD.SHL.U32 R8, R202, 0x10, RZ ;  /* 0x00000010ca08d824 */ /* 0x000fe400078e00ff */
[----:B------:R2:W-:Y:S04]  /*5170*/  LDGSTS.E.BYPASS.LTC128B.128 [R240+0x1b080], [R10.64+0x80], !P3 ;  /* 0x1b0800800af07fae */ /* 0x0005e8000d901d50 */
[----:B------:R2:W-:Y:S04]  /*5180*/  LDGSTS.E.BYPASS.LTC128B.128 [R240+0x1d080], [R10.64+0x100], !P1 ;  /* 0x1d0801000af07fae */ /* 0x0005e8000c901d50 */
[----:B------:R2:W-:Y:S04]  /*5190*/  LDGSTS.E.BYPASS.LTC128B.128 [R240+0x1f080], [R10.64+0x180], !P0 ;  /* 0x1f0801800af07fae */ /* 0x0005e8000c101d50 */
[----:B------:R2:W-:Y:S02]  /*51a0*/  @!P5 LDGSTS.E.BYPASS.LTC128B.128 [R8+0x20180], [R14.64] ;  /* 0x201800000e08dfae */ /* 0x0005e4000b901d50 */
.L_x_805:
        /* <DEDUP_REMOVED lines=92> */
[----:B--2---:R-:W2:Y:S01]  /*5770*/  LDL.64 R180, [R1+0x20] ;  /* 0x0000200001b47983 */ /* 0x004ea20000100a00 */
[----:B------:R-:W-:Y:S01]  /*5780*/  ULDC.64 UR4, c[0x0][0x178] ;  /* 0x00005e0000047ab9 */ /* 0x000fe20000000a00 */
[----:B------:R-:W-:Y:S01]  /*5790*/  LOP3.LUT P4, RZ, R243, 0x1, RZ, 0xc0, !PT ;  /* 0x00000001f3ff7812 */ /* 0x000fe2000788c0ff */
[----:B------:R-:W-:Y:S01]  /*57a0*/  USHF.L.U32 UR15, UR11, 0x6, URZ ;  /* 0x000000060b0f7899 */ /* 0x000fe2000800063f */
[----:B------:R-:W5:Y:S01]  /*57b0*/  LDL R225, [R1+0x38] ;  /* 0x0000380001e17983 */ /* 0x000f620000100800 */
[----:B------:R-:W-:Y:S02]  /*57c0*/  USHF.R.S32.HI UR18, URZ, 0x1f, UR11 ;  /* 0x0000001f3f127899 */ /* 0x000fe4000801140b */
[----:B------:R-:W-:Y:S01]  /*57d0*/  UIMAD.WIDE.U32 UR22, UR11, UR4, URZ ;  /* 0x000000040b1672a5 */ /* 0x000fe2000f8e003f */
[----:B----4-:R-:W4:Y:S01]  /*57e0*/  LDL.64 R226, [R1+0x8] ;  /* 0x0000080001e27983 */ /* 0x010f220000100a00 */
[----:B------:R-:W-:Y:S01]  /*57f0*/  UIMAD UR18, UR18, UR4, URZ ;  /* 0x00000004121272a4 */ /* 0x000fe2000f8e023f */
[----:B------:R-:W-:Y:S01]  /*5800*/  IMAD.U32 R4, RZ, RZ, UR15 ;  /* 0x0000000fff047e24 */ /* 0x000fe2000f8e00ff */
[----:B------:R-:W-:Y:S01]  /*5810*/  USHF.L.U32 UR19, UR22, 0x6, URZ ;  /* 0x0000000616137899 */ /* 0x000fe2000800063f */
[----:B---3--:R-:W3:Y:S01]  /*5820*/  LDL R224, [R1+0x14] ;  /* 0x0000140001e07983 */ /* 0x008ee20000100800 */
[----:B------:R-:W-:Y:S01]  /*5830*/  UIMAD UR18, UR11, UR5, UR18 ;  /* 0x000000050b1272a4 */ /* 0x000fe2000f8e0212 */
[----:B------:R-:W-:Y:S01]  /*5840*/  IMAD.U32 R11, RZ, RZ, UR15 ;  /* 0x0000000fff0b7e24 */ /* 0x000fe2000f8e00ff */
[----:B------:R-:W-:Y:S01]  /*5850*/  IADD3 R4, -R248, UR13, -R4 ;  /* 0x0000000df8047c10 */ /* 0x000fe2000fffe904 */
[----:B------:R-:W-:Y:S02]  /*5860*/  ULEA UR20, UP0, UR4, UR19, 0x5 ;  /* 0x0000001304147291 */ /* 0x000fe4000f80283f */
[----:B------:R-:W-:Y:S01]  /*5870*/  UIADD3 UR18, UR23, UR18, URZ ;  /* 0x0000001217127290 */ /* 0x000fe2000fffe03f */
[----:B------:R-:W-:Y:S03]  /*5880*/  ISETP.LT.OR P3, PT, R4, 0x1, !P4 ;  /* 0x000000010400780c */ /* 0x000fe60006761670 */
[----:B------:R-:W-:Y:S04]  /*5890*/  USHF.L.U64.HI UR18, UR22, 0x6, UR18 ;  /* 0x0000000616127899 */ /* 0x000fe80008010212 */
[----:B------:R-:W-:Y:S01]  /*58a0*/  ULEA.HI.X UR4, UR4, UR18, UR5, 0x5, UP0 ;  /* 0x0000001204047291 */ /* 0x000fe200080f2c05 */
[----:B--2---:R-:W-:Y:S04]  /*58b0*/  IADD3 R9, P0, R180, UR15, RZ ;  /* 0x0000000fb4097c10 */ /* 0x004fe8000ff1e0ff */
[----:B-----5:R-:W-:Y:S02]  /*58c0*/  LEA.HI.X.SX32 R11, R11, R225, 0x1, P0 ;  /* 0x000000e10b0b7211 */ /* 0x020fe400000f0eff */
[C---:B------:R-:W-:Y:S02]  /*58d0*/  LEA R10, P2, R9.reuse, c[0x0][0x258], 0x2 ;  /* 0x00009600090a7a11 */ /* 0x040fe400078410ff */
[C---:B----4-:R-:W-:Y:S02]  /*58e0*/  IADD3 R7, P0, R226.reuse, UR20, RZ ;  /* 0x00000014e2077c10 */ /* 0x050fe4000ff1e0ff */
[----:B------:R-:W-:Y:S02]  /*58f0*/  IADD3 R5, P1, R226, UR19, RZ ;  /* 0x00000013e2057c10 */ /* 0x000fe4000ff3e0ff */
[----:B------:R-:W-:Y:S02]  /*5900*/  LEA.HI.X R11, R9, c[0x0][0x25c], R11, 0x2, P2 ;  /* 0x00009700090b7a11 */ /* 0x000fe400010f140b */
[C---:B---3--:R-:W-:Y:S02]  /*5910*/  IADD3.X R13, R224.reuse, UR4, RZ, P0, !PT ;  /* 0x00000004e00d7c10 */ /* 0x048fe400087fe4ff */
[----:B------:R-:W-:Y:S02]  /*5920*/  LEA R6, P0, R7, c[0x0][0x160], 0x1 ;  /* 0x0000580007067a11 */ /* 0x000fe400078008ff */
[----:B------:R-:W-:Y:S02]  /*5930*/  LOP3.LUT P2, RZ, R243, 0x2, RZ, 0xc0, !PT ;  /* 0x00000002f3ff7812 */ /* 0x000fe4000784c0ff */
[----:B------:R-:W-:Y:S02]  /*5940*/  IADD3.X R12, R224, UR18, RZ, P1, !PT ;  /* 0x00000012e00c7c10 */ /* 0x000fe40008ffe4ff */
[----:B------:R-:W2:Y:S01]  /*5950*/  S2R R224, SR_TID.X ;  /* 0x0000000000e07919 */ /* 0x000ea20000002100 */
[----:B------:R-:W-:Y:S02]  /*5960*/  LEA R8, P1, R5, c[0x0][0x160], 0x1 ;  /* 0x0000580005087a11 */ /* 0x000fe400078208ff */
[----:B------:R-:W-:Y:S02]  /*5970*/  LEA.HI.X R7, R7, c[0x0][0x164], R13, 0x1, P0 ;  /* 0x0000590007077a11 */ /* 0x000fe400000f0c0d */
[C---:B------:R-:W-:Y:S02]  /*5980*/  ISETP.LT.OR P0, PT, R4.reuse, 0x1, !P2 ;  /* 0x000000010400780c */ /* 0x040fe40005701670 */
[----:B------:R-:W-:Y:S02]  /*5990*/  LEA.HI.X R9, R5, c[0x0][0x164], R12, 0x1, P1 ;  /* 0x0000590005097a11 */ /* 0x000fe400008f0c0c */
[C---:B------:R-:W-:Y:S02]  /*59a0*/  LOP3.LUT P1, RZ, R243.reuse, 0x4, RZ, 0xc0, !PT ;  /* 0x00000004f3ff7812 */ /* 0x040fe4000782c0ff */
[C---:B------:R-:W-:Y:S01]  /*59b0*/  ISETP.LT.OR P2, PT, R4.reuse, 0x21, !P2 ;  /* 0x000000210400780c */ /* 0x040fe20005741670 */
[----:B------:R-:W-:Y:S01]  /*59c0*/  @!PT LDS RZ, [RZ] ;  /* 0x00000000fffff984 */ /* 0x000fe20000000800 */
[----:B------:R-:W-:Y:S01]  /*59d0*/  @!PT LDS RZ, [RZ] ;  /* 0x00000000fffff984 */ /* 0x000fe20000000800 */
[----:B------:R-:W-:Y:S01]  /*59e0*/  @!PT LDS RZ, [RZ] ;  /* 0x00000000fffff984 */ /* 0x000fe20000000800 */
[----:B------:R3:W-:Y:S01]  /*59f0*/  LDGSTS.E.BYPASS.LTC128B.128 [R240+0x10080], [R8.64], !P3 ;  /* 0x1008000008f07fae */ /* 0x0007e2000d901d50 */
[C---:B------:R-:W-:Y:S02]  /*5a00*/  ISETP.LT.OR P3, PT, R4.reuse, 0x1, !P1 ;  /* 0x000000010400780c */ /* 0x040fe40004f61670 */
[C---:B------:R-:W-:Y:S03]  /*5a10*/  ISETP.LT.OR P1, PT, R4.reuse, 0x21, !P1 ;  /* 0x000000210400780c */ /* 0x040fe60004f21670 */
[----:B------:R3:W-:Y:S01]  /*5a20*/  LDGSTS.E.BYPASS.LTC128B.128 [R240+0x12080], [R8.64+0x80], !P0 ;  /* 0x1208008008f07fae */ /* 0x0007e2000c101d50 */
[----:B------:R-:W-:Y:S04]  /*5a30*/  LOP3.LUT P0, RZ, R243, 0x8, RZ, 0xc0, !PT ;  /* 0x00000008f3ff7812 */ /* 0x000fe8000780c0ff */
[C---:B------:R-:W-:Y:S02]  /*5a40*/  ISETP.LT.OR P5, PT, R4.reuse, 0x1, !P0 ;  /* 0x000000010400780c */ /* 0x040fe400047a1670 */
[C---:B------:R-:W-:Y:S01]  /*5a50*/  ISETP.LT.OR P0, PT, R4.reuse, 0x21, !P0 ;  /* 0x000000210400780c */ /* 0x040fe20004701670 */
[----:B------:R3:W-:Y:S01]  /*5a60*/  LDGSTS.E.BYPASS.LTC128B.128 [R240+0x14080], [R8.64+0x100], !P3 ;  /* 0x1408010008f07fae */ /* 0x0007e2000d901d50 */
[----:B------:R-:W-:Y:S02]  /*5a70*/  ISETP.LT.OR P3, PT, R4, 0x21, !P4 ;  /* 0x000000210400780c */ /* 0x000fe40006761670 */
[C---:B--2---:R-:W-:Y:S07]  /*5a80*/  ISETP.GT.AND P4, PT, R224.reuse, 0xf, PT ;  /* 0x0000000fe000780c */ /* 0x044fee0003f84270 */
[----:B------:R3:W-:Y:S04]  /*5a90*/  LDGSTS.E.BYPASS.LTC128B.128 [R240+0x16080], [R8.64+0x180], !P5 ;  /* 0x1608018008f07fae */ /* 0x0007e8000e901d50 */
[----:B------:R3:W-:Y:S02]  /*5aa0*/  LDGSTS.E.BYPASS.LTC128B.128 [R240+0x11080], [R6.64], !P3 ;  /* 0x1108000006f07fae */ /* 0x0007e4000d901d50 */
[----:B------:R-:W-:Y:S02]  /*5ab0*/  @!P4 IMAD.SHL.U32 R4, R224, 0x10, RZ ;  /* 0x00000010e004c824 */ /* 0x000fe400078e00ff */
[----:B------:R3:W-:Y:S04]  /*5ac0*/  LDGSTS.E.BYPASS.LTC128B.128 [R240+0x13080], [R6.64+0x80], !P2 ;  /* 0x1308008006f07fae */ /* 0x0007e8000d101d50 */
[----:B------:R3:W-:Y:S04]  /*5ad0*/  LDGSTS.E.BYPASS.LTC128B.128 [R240+0x15080], [R6.64+0x100], !P1 ;  /* 0x1508010006f07fae */ /* 0x0007e8000c901d50 */
[----:B------:R3:W-:Y:S04]  /*5ae0*/  LDGSTS.E.BYPASS.LTC128B.128 [R240+0x17080], [R6.64+0x180], !P0 ;  /* 0x1708018006f07fae */ /* 0x0007e8000c101d50 */
[----:B------:R3:W-:Y:S02]  /*5af0*/  @!P4 LDGSTS.E.BYPASS.LTC128B.128 [R4+0x20080], [R10.64] ;  /* 0x200800000a04cfae */ /* 0x0007e4000b901d50 */
.L_x_806:
[-C--:B--23--:R-:W-:Y:S01]  /*5b00*/  HMMA.16816.F32 R4, R192, R16.reuse, RZ ;  /* 0x00000010c004723c */ /* 0x08cfe200000018ff */
[----:B------:R-:W-:Y:S01]  /*5b10*/  LDSM.16.MT88.4 R224, [R0+0x3080] ;  /* 0x0030800000e0783b */ /* 0x000fe20000004200 */
        /* <DEDUP_REMOVED lines=39> */
[----:B------:R-:W5:Y:S04]  /*5d90*/  LDSM.16.MT88.4 R200, [R0+0x7080] ;  /* 0x0070800000c8783b */ /* 0x000f680000004200 */
        /* <DEDUP_REMOVED lines=16> */
[-C--:B-----5:R-:W-:Y:S08]  /*5ea0*/  HMMA.16816.F32 R180, R196, R200.reuse, R180 ;  /* 0x000000c8c4b4723c */ /* 0x0a0ff000000018b4 */
[C---:B------:R-:W-:Y:S01]  /*5eb0*/  HMMA.16816.F32 R184, R212.reuse, R200, R184 ;  /* 0x000000c8d4b8723c */ /* 0x040fe200000018b8 */
[----:B------:R-:W5:Y:S07]  /*5ec0*/  LDL R201, [R1+0x34] ;  /* 0x0000340001c97983 */ /* 0x000f6e0000100800 */
[-C--:B------:R-:W-:Y:S01]  /*5ed0*/  HMMA.16816.F32 R188, R212, R202.reuse, R188 ;  /* 0x000000cad4bc723c */ /* 0x080fe200000018bc */
[----:B------:R-:W4:Y:S07]  /*5ee0*/  LDSM.16.MT88.4 R212, [R0+0x7880] ;  /* 0x0078800000d4783b */ /* 0x000f2e0000004200 */
[----:B------:R-:W-:Y:S01]  /*5ef0*/  HMMA.16816.F32 R192, R196, R202, R192 ;  /* 0x000000cac4c0723c */ /* 0x000fe200000018c0 */
[----:B------:R-:W5:Y:S06]  /*5f00*/  LDL.64 R202, [R1+0x28] ;  /* 0x0000280001ca7983 */ /* 0x000f6c0000100a00 */
        /* <DEDUP_REMOVED lines=13> */
[-C--:B----4-:R-:W-:Y:S08]  /*5fe0*/  HMMA.16816.F32 R180, R204, R212.reuse, R180 ;  /* 0x000000d4ccb4723c */ /* 0x090ff000000018b4 */
[C---:B------:R-:W-:Y:S08]  /*5ff0*/  HMMA.16816.F32 R184, R220.reuse, R212, R184 ;  /* 0x000000d4dcb8723c */ /* 0x040ff000000018b8 */
[-C--:B------:R-:W-:Y:S08]  /*6000*/  HMMA.16816.F32 R188, R220, R214.reuse, R188 ;  /* 0x000000d6dcbc723c */ /* 0x080ff000000018bc */
[----:B------:R-:W-:Y:S04]  /*6010*/  HMMA.16816.F32 R192, R204, R214, R192 ;  /* 0x000000d6ccc0723c */ /* 0x000fe800000018c0 */
[----:B-----5:R-:W-:Y:S01]  /*6020*/  IADD3 R197, P0, R202, UR6, RZ ;  /* 0x00000006cac57c10 */ /* 0x020fe2000ff1e0ff */
[----:B------:R-:W-:Y:S03]  /*6030*/  UMOV UR6, UR11 ;  /* 0x0000000b00067c82 */ /* 0x000fe60008000000 */
        /* <DEDUP_REMOVED lines=134> */
.L_x_796:
        /* <DEDUP_REMOVED lines=20> */
[----:B------:R-:W-:Y:S02]  /*69e0*/  LEA.HI R36, R5, R103, RZ, 0x5 ;  /* 0x0000006705247211 */ /* 0x000fe400078f28ff */
[--C-:B------:R-:W-:Y:S02]  /*69f0*/  SHF.R.S32.HI R6, RZ, 0x2, R3.reuse ;  /* 0x00000002ff067819 */ /* 0x100fe40000011403 */
[----:B------:R-:W-:Y:S02]  /*6a00*/  SHF.R.S32.HI R0, RZ, 0x1f, R3 ;  /* 0x0000001fff007819 */ /* 0x000fe40000011403 */
[----:B------:R-:W-:Y:S02]  /*6a10*/  SHF.R.S32.HI R25, RZ, 0x5, R36 ;  /* 0x00000005ff197819 */ /* 0x000fe40000011424 */
[----:B------:R-:W-:Y:S02]  /*6a20*/  LEA.HI R0, R0, R6, RZ, 0x3 ;  /* 0x0000000600007211 */ /* 0x000fe400078f18ff */
[----:B------:R-:W-:-:S02]  /*6a30*/  LEA.HI R2, R36, R25, RZ, 0x1 ;  /* 0x0000001924027211 */ /* 0x000fc400078f08ff */
[----:B------:R-:W-:Y:S02]  /*6a40*/  LOP3.LUT R0, R0, 0xfffffff8, RZ, 0xc0, !PT ;  /* 0xfffffff800007812 */ /* 0x000fe400078ec0ff */
[----:B------:R-:W-:Y:S02]  /*6a50*/  LEA.HI R5, R5, R103, RZ, 0x6 ;  /* 0x0000006705057211 */ /* 0x000fe400078f30ff */
[----:B------:R-:W-:Y:S01]  /*6a60*/  LOP3.LUT R3, R3, 0x3ffffffc, RZ, 0xc0, !PT ;  /* 0x3ffffffc03037812 */ /* 0x000fe200078ec0ff */
[----:B------:R-:W-:Y:S01]  /*6a70*/  IMAD.IADD R6, R6, 0x1, -R0 ;  /* 0x0000000106067824 */ /* 0x000fe200078e0a00 */
[----:B------:R-:W-:Y:S02]  /*6a80*/  LOP3.LUT R4, R2, 0x1ffffe, RZ, 0xc0, !PT ;  /* 0x001ffffe02047812 */ /* 0x000fe400078ec0ff */
[----:B------:R-:W-:Y:S01]  /*6a90*/  SHF.R.U32.HI R5, RZ, 0x3, R5 ;  /* 0x00000003ff057819 */ /* 0x000fe20000011605 */
[C---:B------:R-:W-:Y:S01]  /*6aa0*/  IMAD.SHL.U32 R0, R6.reuse, 0x40, RZ ;  /* 0x0000004006007824 */ /* 0x040fe200078e00ff */
[----:B------:R-:W-:Y:S01]  /*6ab0*/  LOP3.LUT P0, RZ, R6, 0x4, RZ, 0xc0, !PT ;  /* 0x0000000406ff7812 */ /* 0x000fe2000780c0ff */
[----:B------:R-:W-:Y:S01]  /*6ac0*/  IMAD.IADD R2, R103, 0x1, -R3 ;  /* 0x0000000167027824 */ /* 0x000fe200078e0a03 */
[----:B------:R-:W-:Y:S01]  /*6ad0*/  F2FP.PACK_AB R62, R63, R62 ;  /* 0x0000003e3f3e723e */ /* 0x000fe200000000ff */
[----:B------:R-:W-:Y:S01]  /*6ae0*/  IMAD.IADD R3, R25, 0x1, -R4 ;  /* 0x0000000119037824 */ /* 0x000fe200078e0a04 */
[----:B------:R-:W-:-:S02]  /*6af0*/  LOP3.LUT R0, R0, 0x1c0, RZ, 0xc0, !PT ;  /* 0x000001c000007812 */ /* 0x000fc400078ec0ff */
[----:B------:R-:W-:Y:S01]  /*6b00*/  F2FP.PACK_AB R68, R69, R68 ;  /* 0x000000444544723e */ /* 0x000fe200000000ff */
[----:B------:R-:W-:Y:S01]  /*6b10*/  IMAD R2, R3, 0x200, R2 ;  /* 0x0000020003027824 */ /* 0x000fe200078e0202 */
[----:B------:R-:W-:Y:S02]  /*6b20*/  LOP3.LUT R4, R0, 0x18, R5, 0xf8, !PT ;  /* 0x0000001800047812 */ /* 0x000fe400078ef805 */
[----:B------:R-:W-:Y:S02]  /*6b30*/  SHF.R.U32.HI R0, RZ, 0x3, R0 ;  /* 0x00000003ff007819 */ /* 0x000fe40000011600 */
[----:B------:R-:W-:Y:S02]  /*6b40*/  F2FP.PACK_AB R70, R71, R70 ;  /* 0x000000464746723e */ /* 0x000fe400000000ff */
[----:B------:R-:W-:Y:S02]  /*6b50*/  LOP3.LUT R0, R4, R0, RZ, 0x3c, !PT ;  /* 0x0000000004007212 */ /* 0x000fe400078e3cff */
[----:B------:R-:W-:-:S02]  /*6b60*/  F2FP.PACK_AB R80, R81, R80 ;  /* 0x000000505150723e */ /* 0x000fc400000000ff */
[----:B------:R-:W-:Y:S01]  /*6b70*/  F2FP.PACK_AB R82, R83, R82 ;  /* 0x000000525352723e */ /* 0x000fe200000000ff */
[----:B------:R-:W-:Y:S01]  /*6b80*/  IMAD.U32 R0, R2, 0x2, R0 ;  /* 0x0000000202007824 */ /* 0x000fe200078e0000 */
[----:B------:R-:W-:Y:S02]  /*6b90*/  F2FP.PACK_AB R72, R73, R72 ;  /* 0x000000484948723e */ /* 0x000fe400000000ff */
[----:B------:R-:W-:Y:S01]  /*6ba0*/  F2FP.PACK_AB R74, R75, R74 ;  /* 0x0000004a4b4a723e */ /* 0x000fe200000000ff */
[----:B------:R-:W-:Y:S01]  /*6bb0*/  IMAD.SHL.U32 R0, R0, 0x2, RZ ;  /* 0x0000000200007824 */ /* 0x000fe200078e00ff */
[----:B------:R-:W-:Y:S01]  /*6bc0*/  BAR.SYNC.DEFER_BLOCKING 0x1, 0x100 ;  /* 0x0044000000007b1d */ /* 0x000fe20000010000 */
[----:B------:R-:W-:Y:S02]  /*6bd0*/  F2FP.PACK_AB R76, R77, R76 ;  /* 0x0000004c4d4c723e */ /* 0x000fe400000000ff */
[----:B------:R-:W-:Y:S02]  /*6be0*/  F2FP.PACK_AB R78, R79, R78 ;  /* 0x0000004e4f4e723e */ /* 0x000fe400000000ff */
[----:B------:R-:W-:-:S02]  /*6bf0*/  IADD3 R2, R0, 0x40, RZ ;  /* 0x0000004000027810 */ /* 0x000fc40007ffe0ff */
[----:B------:R-:W-:Y:S02]  /*6c00*/  @P0 IADD3 R2, R0, -0x40, RZ ;  /* 0xffffffc000020810 */ /* 0x000fe40007ffe0ff */
[----:B------:R-:W-:Y:S02]  /*6c10*/  F2FP.PACK_AB R84, R85, R84 ;  /* 0x000000545554723e */ /* 0x000fe400000000ff */
[----:B------:R-:W-:Y:S02]  /*6c20*/  F2FP.PACK_AB R86, R87, R86 ;  /* 0x000000565756723e */ /* 0x000fe400000000ff */
[----:B------:R-:W-:Y:S02]  /*6c30*/  F2FP.PACK_AB R96, R97, R96 ;  /* 0x000000606160723e */ /* 0x000fe400000000ff */
[----:B------:R-:W-:Y:S02]  /*6c40*/  F2FP.PACK_AB R98, R99, R98 ;  /* 0x000000626362723e */ /* 0x000fe400000000ff */
[----:B------:R-:W-:-:S02]  /*6c50*/  F2FP.PACK_AB R88, R89, R88 ;  /* 0x000000585958723e */ /* 0x000fc400000000ff */
[----:B------:R-:W-:Y:S02]  /*6c60*/  F2FP.PACK_AB R90, R91, R90 ;  /* 0x0000005a5b5a723e */ /* 0x000fe400000000ff */
        /* <DEDUP_REMOVED lines=117> */
.L_x_809:
        /* <DEDUP_REMOVED lines=61> */
.L_x_811:
[----:B--234-:R-:W-:Y:S05]  /*7790*/  BSYNC B0 ;  /* 0x0000000000007941 */ /* 0x01cfea0003800000 */
.L_x_810:
        /* <DEDUP_REMOVED lines=17> */
.L_x_813:
[----:B------:R-:W-:Y:S05]  /*78b0*/  BSYNC B0 ;  /* 0x0000000000007941 */ /* 0x000fea0003800000 */
.L_x_812:
        /* <DEDUP_REMOVED lines=17> */
.L_x_815:
[----:B------:R-:W-:Y:S05]  /*79d0*/  BSYNC B0 ;  /* 0x0000000000007941 */ /* 0x000fea0003800000 */
.L_x_814:
        /* <DEDUP_REMOVED lines=16> */
.L_x_817:
[----:B------:R-:W-:Y:S05]  /*7ae0*/  BSYNC B0 ;  /* 0x0000000000007941 */ /* 0x000fea0003800000 */
.L_x_816:
        /* <DEDUP_REMOVED lines=16> */
.L_x_819:
[----:B------:R-:W-:Y:S05]  /*7bf0*/  BSYNC B0 ;  /* 0x0000000000007941 */ /* 0x000fea0003800000 */
.L_x_818:
        /* <DEDUP_REMOVED lines=16> */
.L_x_821:
[----:B------:R-:W-:Y:S05]  /*7d00*/  BSYNC B0 ;  /* 0x0000000000007941 */ /* 0x000fea0003800000 */
.L_x_820:
        /* <DEDUP_REMOVED lines=16> */
.L_x_823:
[----:B------:R-:W-:Y:S05]  /*7e10*/  BSYNC B0 ;  /* 0x0000000000007941 */ /* 0x000fea0003800000 */
.L_x_822:
        /* <DEDUP_REMOVED lines=16> */
.L_x_825:
[----:B------:R-:W-:Y:S05]  /*7f20*/  BSYNC B0 ;  /* 0x0000000000007941 */ /* 0x000fea0003800000 */
.L_x_824:
        /* <DEDUP_REMOVED lines=19> */
.L_x_827:
[----:B------:R-:W-:Y:S05]  /*8060*/  BSYNC B0 ;  /* 0x0000000000007941 */ /* 0x000fea0003800000 */
.L_x_826:
        /* <DEDUP_REMOVED lines=15> */
.L_x_829:
[----:B------:R-:W-:Y:S05]  /*8160*/  BSYNC B0 ;  /* 0x0000000000007941 */ /* 0x000fea0003800000 */
.L_x_828:
        /* <DEDUP_REMOVED lines=15> */
.L_x_831:
[----:B------:R-:W-:Y:S05]  /*8260*/  BSYNC B0 ;  /* 0x0000000000007941 */ /* 0x000fea0003800000 */
.L_x_830:
        /* <DEDUP_REMOVED lines=14> */
.L_x_833:
[----:B------:R-:W-:Y:S05]  /*8350*/  BSYNC B0 ;  /* 0x0000000000007941 */ /* 0x000fea0003800000 */
.L_x_832:
        /* <DEDUP_REMOVED lines=14> */
.L_x_835:
[----:B------:R-:W-:Y:S05]  /*8440*/  BSYNC B0 ;  /* 0x0000000000007941 */ /* 0x000fea0003800000 */
.L_x_834:
        /* <DEDUP_REMOVED lines=14> */
.L_x_837:
[----:B------:R-:W-:Y:S05]  /*8530*/  BSYNC B0 ;  /* 0x0000000000007941 */ /* 0x000fea0003800000 */
.L_x_836:
        /* <DEDUP_REMOVED lines=14> */
.L_x_839:
[----:B------:R-:W-:Y:S05]  /*8620*/  BSYNC B0 ;  /* 0x0000000000007941 */ /* 0x000fea0003800000 */
.L_x_838:
        /* <DEDUP_REMOVED lines=14> */
.L_x_808:
        /* <DEDUP_REMOVED lines=19> */
.L_x_840:
        /* <DEDUP_REMOVED lines=38> */
.L_x_842:
[----:B------:R-:W-:Y:S05]  /*8aa0*/  BSYNC B0 ;  /* 0x0000000000007941 */ /* 0x000fea0003800000 */
.L_x_841:
        /* <DEDUP_REMOVED lines=17> */
.L_x_844:
[----:B------:R-:W-:Y:S05]  /*8bc0*/  BSYNC B0 ;  /* 0x0000000000007941 */ /* 0x000fea0003800000 */
.L_x_843:
        /* <DEDUP_REMOVED lines=17> */
.L_x_846:
[----:B------:R-:W-:Y:S05]  /*8ce0*/  BSYNC B0 ;  /* 0x0000000000007941 */ /* 0x000fea0003800000 */
.L_x_845:
        /* <DEDUP_REMOVED lines=16> */
.L_x_848:
[----:B------:R-:W-:Y:S05]  /*8df0*/  BSYNC B0 ;  /* 0x0000000000007941 */ /* 0x000fea0003800000 */
.L_x_847:
        /* <DEDUP_REMOVED lines=16> */
.L_x_850:
[----:B------:R-:W-:Y:S05]  /*8f00*/  BSYNC B0 ;  /* 0x0000000000007941 */ /* 0x000fea0003800000 */
.L_x_849:
        /* <DEDUP_REMOVED lines=16> */
.L_x_852:
[----:B------:R-:W-:Y:S05]  /*9010*/  BSYNC B0 ;  /* 0x0000000000007941 */ /* 0x000fea0003800000 */
.L_x_851:
        /* <DEDUP_REMOVED lines=16> */
.L_x_854:
[----:B------:R-:W-:Y:S05]  /*9120*/  BSYNC B0 ;  /* 0x0000000000007941 */ /* 0x000fea0003800000 */
.L_x_853:
        /* <DEDUP_REMOVED lines=16> */
.L_x_856:
[----:B------:R-:W-:Y:S05]  /*9230*/  BSYNC B0 ;  /* 0x0000000000007941 */ /* 0x000fea0003800000 */
.L_x_855:
        /* <DEDUP_REMOVED lines=19> */
.L_x_858:
[----:B------:R-:W-:Y:S05]  /*9370*/  BSYNC B0 ;  /* 0x0000000000007941 */ /* 0x000fea0003800000 */
.L_x_857:
        /* <DEDUP_REMOVED lines=15> */
.L_x_860:
[----:B------:R-:W-:Y:S05]  /*9470*/  BSYNC B0 ;  /* 0x0000000000007941 */ /* 0x000fea0003800000 */
.L_x_859:
        /* <DEDUP_REMOVED lines=15> */
.L_x_862:
[----:B------:R-:W-:Y:S05]  /*9570*/  BSYNC B0 ;  /* 0x0000000000007941 */ /* 0x000fea0003800000 */
.L_x_861:
        /* <DEDUP_REMOVED lines=14> */
.L_x_864:
[----:B------:R-:W-:Y:S05]  /*9660*/  BSYNC B0 ;  /* 0x0000000000007941 */ /* 0x000fea0003800000 */
.L_x_863:
        /* <DEDUP_REMOVED lines=14> */
.L_x_866:
[----:B------:R-:W-:Y:S05]  /*9750*/  BSYNC B0 ;  /* 0x0000000000007941 */ /* 0x000fea0003800000 */
.L_x_865:
        /* <DEDUP_REMOVED lines=14> */
.L_x_868:
[----:B------:R-:W-:Y:S05]  /*9840*/  BSYNC B0 ;  /* 0x0000000000007941 */ /* 0x000fea0003800000 */
.L_x_867:
        /* <DEDUP_REMOVED lines=14> */
.L_x_870:
[----:B------:R-:W-:Y:S05]  /*9930*/  BSYNC B0 ;  /* 0x0000000000007941 */ /* 0x000fea0003800000 */
.L_x_869:
        /* <DEDUP_REMOVED lines=14> */
.L_x_871:
        /* <DEDUP_REMOVED lines=14> */
.L_x_1167:


//--------------------- .text._ZN7cutlass13device_kernelIN5flash19enable_sm80_to_sm89INS1_16FlashAttnBwdSm80INS1_25CollectiveMainloopBwdSm80ILi1ELi1EN4cute5tupleIJNS5_1CILi64EEES8_NS7_ILi256EEEEEENS_6half_tEfNS_4arch4Sm80ELb0ELb1ELb0ELb1ELb0ELb0ELb0ELb0ELi2ELi4ELi2ELi2ELb0EEENS1_24CollectiveEpilogueBwdGQAISA_fSD_Li256ELb1ELb0EEENS1_19SingleTileSchedulerILb1ELb0ELb0ELi64EEEEEEEEEvNT_6ParamsE --------------------------
	.section	.text._ZN7cutlass13device_kernelIN5flash19enable_sm80_to_sm89INS1_16FlashAttnBwdSm80INS1_25CollectiveMainloopBwdSm80ILi1ELi1EN4cute5tupleIJNS5_1CILi64EEES8_NS7_ILi256EEEEEENS_6half_tEfNS_4arch4Sm80ELb0ELb1ELb0ELb1ELb0ELb0ELb0ELb0ELi2ELi4ELi2ELi2ELb0EEENS1_24CollectiveEpilogueBwdGQAISA_fSD_Li256ELb1ELb0EEENS1_19SingleTileSchedulerILb1ELb0ELb0ELi64EEEEEEEEEvNT_6ParamsE,"ax",@progbits
	.sectioninfo	@"SHI_REGISTERS=255"
	.align	128
.text._ZN7cutlass13device_kernelIN5flash19enable_sm80_to_sm89INS1_16FlashAttnBwdSm80INS1_25CollectiveMainloopBwdSm80ILi1ELi1EN4cute5tupleIJNS5_1CILi64EEES8_NS7_ILi256EEEEEENS_6half_tEfNS_4arch4Sm80ELb0ELb1ELb0ELb1ELb0ELb0ELb0ELb0ELi2ELi4ELi2ELi2ELb0EEENS1_24CollectiveEpilogueBwdGQAISA_fSD_Li256ELb1ELb0EEENS1_19SingleTileSchedulerILb1ELb0ELb0ELi64EEEEEEEEEvNT_6ParamsE:
        .type           _ZN7cutlass13device_kernelIN5flash19enable_sm80_to_sm89INS1_16FlashAttnBwdSm80INS1_25CollectiveMainloopBwdSm80ILi1ELi1EN4cute5tupleIJNS5_1CILi64EEES8_NS7_ILi256EEEEEENS_6half_tEfNS_4arch4Sm80ELb0ELb1ELb0ELb1ELb0ELb0ELb0ELb0ELi2ELi4ELi2ELi2ELb0EEENS1_24CollectiveEpilogueBwdGQAISA_fSD_Li256ELb1ELb0EEENS1_19SingleTileSchedulerILb1ELb0ELb0ELi64EEEEEEEEEvNT_6ParamsE,@function
        .size           _ZN7cutlass13device_kernelIN5flash19enable_sm80_to_sm89INS1_16FlashAttnBwdSm80INS1_25CollectiveMainloopBwdSm80ILi1ELi1EN4cute5tupleIJNS5_1CILi64EEES8_NS7_ILi256EEEEEENS_6half_tEfNS_4arch4Sm80ELb0ELb1ELb0ELb1ELb0ELb0ELb0ELb0ELi2ELi4ELi2ELi2ELb0EEENS1_24CollectiveEpilogueBwdGQAISA_fSD_Li256ELb1ELb0EEENS1_19SingleTileSchedulerILb1ELb0ELb0ELi64EEEEEEEEEvNT_6ParamsE,(.L_x_1168 - _ZN7cutlass13device_kernelIN5flash19enable_sm80_to_sm89INS1_16FlashAttnBwdSm80INS1_25CollectiveMainloopBwdSm80ILi1ELi1EN4cute5tupleIJNS5_1CILi64EEES8_NS7_ILi256EEEEEENS_6half_tEfNS_4arch4Sm80ELb0ELb1ELb0ELb1ELb0ELb0ELb0ELb0ELi2ELi4ELi2ELi2ELb0EEENS1_24CollectiveEpilogueBwdGQAISA_fSD_Li256ELb1ELb0EEENS1_19SingleTileSchedulerILb1ELb0ELb0ELi64EEEEEEEEEvNT_6ParamsE)
        .other          _ZN7cutlass13device_kernelIN5flash19enable_sm80_to_sm89INS1_16FlashAttnBwdSm80INS1_25CollectiveMainloopBwdSm80ILi1ELi1EN4cute5tupleIJNS5_1CILi64EEES8_NS7_ILi256EEEEEENS_6half_tEfNS_4arch4Sm80ELb0ELb1ELb0ELb1ELb0ELb0ELb0ELb0ELi2ELi4ELi2ELi2ELb0EEENS1_24CollectiveEpilogueBwdGQAISA_fSD_Li256ELb1ELb0EEENS1_19SingleTileSchedulerILb1ELb0ELb0ELi64EEEEEEEEEvNT_6ParamsE,@"STO_CUDA_ENTRY STV_DEFAULT"
_ZN7cutlass13device_kernelIN5flash19enable_sm80_to_sm89INS1_16FlashAttnBwdSm80INS1_25CollectiveMainloopBwdSm80ILi1ELi1EN4cute5tupleIJNS5_1CILi64EEES8_NS7_ILi256EEEEEENS_6half_tEfNS_4arch4Sm80ELb0ELb1ELb0ELb1ELb0ELb0ELb0ELb0ELi2ELi4ELi2ELi2ELb0EEENS1_24CollectiveEpilogueBwdGQAISA_fSD_Li256ELb1ELb0EEENS1_19SingleTileSchedulerILb1ELb0ELb0ELi64EEEEEEEEEvNT_6ParamsE:
        /* <DEDUP_REMOVED lines=18> */
.L_x_873:
        /* <DEDUP_REMOVED lines=8> */
.L_x_875:
[----:B------:R-:W-:Y:S02]  /*01a0*/  MOV R0, c[0x0][0x3ac] ;  /* 0x0000eb0000007a02 */ /* 0x000fe40000000f00 */
.L_x_874:
[----:B------:R-:W-:-:S06]  /*01b0*/  USHF.L.U32 UR9, UR6, 0x6, URZ ;  /* 0x0000000606097899 */ /* 0x000fcc000800063f */
[----:B-----5:R-:W-:-:S04]  /*01c0*/  ISETP.LE.AND P0, PT, R0, UR9, PT ;  /* 0x0000000900007c0c */ /* 0x020fc8000bf03270 */
[----:B------:R-:W-:-:S05]  /*01d0*/  SEL R0, R5, 0xffffffff, !P0 ;  /* 0xffffffff05007807 */ /* 0x000fca0004000000 */
[----:B------:R2:W-:Y:S01]  /*01e0*/  STL [R1+0x3c], R0 ;  /* 0x00003c0001007387 */ /* 0x0005e20000100800 */
[----:B------:R-:W-:Y:S05]  /*01f0*/  BRA `(.L_x_876) ;  /* 0x0000012000007947 */ /* 0x000fea0003800000 */
.L_x_872:
[----:B--2-4-:R-:W-:-:S04]  /*0200*/  ISETP.NE.U32.AND P0, PT, RZ, c[0x0][0x3c8], PT ;  /* 0x0000f200ff007a0c */ /* 0x014fc80003f05070 */
[----:B------:R-:W-:-:S13]  /*0210*/  ISETP.NE.AND.EX P0, PT, RZ, c[0x0][0x3cc], PT, P0 ;  /* 0x0000f300ff007a0c */ /* 0x000fda0003f05300 */
[----:B------:R-:W-:Y:S05]  /*0220*/  @!P0 BRA `(.L_x_877) ;  /* 0x0000002000008947 */ /* 0x000fea0003800000 */
[----:B------:R1:W5:Y:S01]  /*0230*/  LDG.E R0, [R2.64] ;  /* 0x0000000c02007981 */ /* 0x000362000c1e1900 */
[----:B------:R-:W-:Y:S05]  /*0240*/  BRA `(.L_x_878) ;  /* 0x0000009000007947 */ /* 0x000fea0003800000 */
.L_x_877:
        /* <DEDUP_REMOVED lines=8> */
.L_x_879:
[----:B------:R-:W-:Y:S02]  /*02d0*/  MOV R0, c[0x0][0x3ac] ;  /* 0x0000eb0000007a02 */ /* 0x000fe40000000f00 */
.L_x_878:
[----:B------:R-:W-:-:S06]  /*02e0*/  USHF.L.U32 UR9, UR6, 0x6, URZ ;  /* 0x0000000606097899 */ /* 0x000fcc000800063f */
[----:B-----5:R-:W-:-:S04]  /*02f0*/  ISETP.LE.AND P0, PT, R0, UR9, PT ;  /* 0x0000000900007c0c */ /* 0x020fc8000bf03270 */
[----:B------:R-:W-:-:S05]  /*0300*/  SEL R0, R5, 0xffffffff, !P0 ;  /* 0xffffffff05007807 */ /* 0x000fca0004000000 */
[----:B------:R2:W-:Y:S04]  /*0310*/  STL [R1+0x3c], R0 ;  /* 0x00003c0001007387 */ /* 0x0005e80000100800 */
.L_x_876:
        /* <DEDUP_REMOVED lines=19> */
[----:B------:R-:W-:Y:S01]  /*0450*/  CS2R R14, SRZ ;  /* 0x00000000000e7805 */ /* 0x000fe2000001ff00 */
[----:B------:R-:W-:Y:S02]  /*0460*/  IMAD.MOV.U32 R22, RZ, RZ, RZ ;  /* 0x000000ffff167224 */ /* 0x000fe400078e00ff */
        /* <DEDUP_REMOVED lines=16> */
.L_x_880:
[----:B--2---:R-:W-:-:S04]  /*0570*/  ISETP.NE.U32.AND P0, PT, RZ, c[0x0][0x2e0], PT ;  /* 0x0000b800ff007a0c */ /* 0x004fc80003f05070 */
[----:B------:R-:W-:-:S13]  /*0580*/  ISETP.NE.AND.EX P0, PT, RZ, c[0x0][0x2e4], PT, P0 ;  /* 0x0000b900ff007a0c */ /* 0x000fda0003f05300 */
[----:B------:R-:W-:Y:S05]  /*0590*/  @!P0 BRA `(.L_x_881) ;  /* 0x0000004000008947 */ /* 0x000fea0003800000 */
[----:B------:R-:W-:-:S05]  /*05a0*/  IMAD.WIDE R2, R21, R9, c[0x0][0x2e0] ;  /* 0x0000b80015027625 */ /* 0x000fca00078e0209 */
[----:B------:R-:W2:Y:S02]  /*05b0*/  LDG.E R0, [R2.64] ;  /* 0x0000000c02007981 */ /* 0x000ea4000c1e1900 */
[----:B--2---:R1:W2:Y:S02]  /*05c0*/  R2UR UR14, R0 ;  /* 0x00000000000e73c2 */ /* 0x0042a400000e0000 */
[----:B-12---:R-:W-:Y:S05]  /*05d0*/  BRA `(.L_x_882) ;  /* 0x0000006000007947 */ /* 0x006fea0003800000 */
.L_x_881:
[----:B------:R-:W-:Y:S05]  /*05e0*/  @!P2 BRA `(.L_x_882) ;  /* 0x000000500000a947 */ /* 0x000fea0003800000 */
[----:B------:R1:W2:Y:S04]  /*05f0*/  LDG.E R0, [R2.64] ;  /* 0x0000000c02007981 */ /* 0x0002a8000c1e1900 */
[----:B-1----:R-:W3:Y:S01]  /*0600*/  LDG.E R2, [R2.64+0x4] ;  /* 0x0000040c02027981 */ /* 0x002ee2000c1e1900 */
[----:B--2---:R-:W1:Y:S08]  /*0610*/  R2UR UR14, R0 ;  /* 0x00000000000e73c2 */ /* 0x004e7000000e0000 */
[----:B---3--:R-:W1:Y:S02]  /*0620*/  R2UR UR4, R2 ;  /* 0x00000000020473c2 */ /* 0x008e6400000e0000 */
[----:B-1----:R-:W-:-:S06]  /*0630*/  UIADD3 UR14, -UR14, UR4, URZ ;  /* 0x000000040e0e7290 */ /* 0x002fcc000fffe13f */
.L_x_882:
        /* <DEDUP_REMOVED lines=15> */
.L_x_883:
        /* <DEDUP_REMOVED lines=80> */
[----:B------:R-:W-:Y:S01]  /*0c30*/  IMAD.SHL.U32 R20, R166, 0x4, RZ ;  /* 0x00000004a6147824 */ /* 0x000fe200078e00ff */
[----:B------:R-:W-:Y:S01]  /*0c40*/  ISETP.NE.AND P0, PT, R0, 0x1, PT ;  /* 0x000000010000780c */ /* 0x000fe20003f05270 */
[----:B------:R-:W-:Y:S01]  /*0c50*/  IMAD.MOV.U32 R0, RZ, RZ, R24 ;  /* 0x000000ffff007224 */ /* 0x000fe200078e0018 */
[-C--:B------:R-:W-:Y:S01]  /*0c60*/  LEA.HI R10, R35, R166.reuse, RZ, 0x3 ;  /* 0x000000a6230a7211 */ /* 0x080fe200078f18ff */
[----:B------:R-:W-:Y:S01]  /*0c70*/  USHF.R.S32.HI UR10, URZ, 0x1f, UR11 ;  /* 0x0000001f3f0a7899 */ /* 0x000fe2000801140b */
[C---:B------:R-:W-:Y:S01]  /*0c80*/  SEL R11, R21.reuse, RZ, !P2 ;  /* 0x000000ff150b7207 */ /* 0x040fe20005000000 */
[----:B------:R-:W-:Y:S01]  /*0c90*/  ULDC.64 UR4, c[0x0][0x178] ;  /* 0x00005e0000047ab9 */ /* 0x000fe20000000a00 */
        /* <DEDUP_REMOVED lines=8> */
[----:B------:R-:W-:Y:S01]  /*0d20*/  SEL R21, R21, RZ, !P1 ;  /* 0x000000ff15157207 */ /* 0x000fe20004800000 */
[----:B------:R-:W-:Y:S01]  /*0d30*/  UIMAD UR5, UR11, UR5, UR15 ;  /* 0x000000050b0572a4 */ /* 0x000fe2000f8e020f */
[----:B------:R-:W-:Y:S01]  /*0d40*/  LEA.HI R33, R35, R166, RZ, 0x2 ;  /* 0x000000a623217211 */ /* 0x000fe200078f10ff */
[----:B------:R-:W-:Y:S01]  /*0d50*/  IMAD.SHL.U32 R2, R32, 0x8, RZ ;  /* 0x0000000820027824 */ /* 0x000fe200078e00ff */
[----:B------:R-:W-:Y:S01]  /*0d60*/  @P0 SHF.R.U32.HI R0, RZ, c[0x0][0x250], R3 ;  /* 0x00009400ff000a19 */ /* 0x000fe20000011603 */
[----:B------:R-:W-:Y:S01]  /*0d70*/  UIADD3 UR5, UR19, UR5, URZ ;  /* 0x0000000513057290 */ /* 0x000fe2000fffe03f */
[----:B------:R-:W-:Y:S01]  /*0d80*/  IADD3 R10, P0, R248, R14, RZ ;  /* 0x0000000ef80a7210 */ /* 0x000fe20007f1e0ff */
[----:B------:R-:W-:Y:S01]  /*0d90*/  USHF.L.U32 UR17, UR11, 0x6, URZ ;  /* 0x000000060b117899 */ /* 0x000fe2000800063f */
[----:B------:R-:W-:Y:S01]  /*0da0*/  SHF.R.S32.HI R4, RZ, 0x1f, R0 ;  /* 0x0000001fff047819 */ /* 0x000fe20000011400 */
[----:B------:R-:W-:Y:S01]  /*0db0*/  IMAD.MOV.U32 R246, RZ, RZ, 0x20 ;  /* 0x00000020fff67424 */ /* 0x000fe200078e00ff */
[----:B------:R-:W-:Y:S01]  /*0dc0*/  SHF.R.S32.HI R3, RZ, 0x1f, R2 ;  /* 0x0000001fff037819 */ /* 0x000fe20000011402 */
[----:B------:R-:W-:Y:S01]  /*0dd0*/  USHF.R.S32.HI UR15, URZ, 0x1f, UR17 ;  /* 0x0000001f3f0f7899 */ /* 0x000fe20008011411 */
[----:B------:R-:W-:Y:S01]  /*0de0*/  IADD3 R29, R2, 0x40, RZ ;  /* 0x00000040021d7810 */ /* 0x000fe20007ffe0ff */
[----:B------:R-:W-:Y:S01]  /*0df0*/  IMAD R5, R4, c[0x0][0x1e0], RZ ;  /* 0x0000780004057a24 */ /* 0x000fe200078e02ff */
[----:B------:R-:W-:Y:S01]  /*0e00*/  ISETP.GE.AND P5, PT, R2, c[0x0][0x1cc], PT ;  /* 0x0000730002007a0c */ /* 0x000fe20003fa6270 */
[----:B------:R-:W-:Y:S01]  /*0e10*/  IMAD R4, R4, c[0x0][0x1b0], RZ ;  /* 0x00006c0004047a24 */ /* 0x000fe200078e02ff */
[----:B------:R-:W-:Y:S01]  /*0e20*/  ISETP.GE.AND P4, PT, R29, c[0x0][0x1cc], PT ;  /* 0x000073001d007a0c */ /* 0x000fe20003f86270 */
[----:B------:R-:W-:Y:S01]  /*0e30*/  IMAD R8, R0, c[0x0][0x1e4], R5 ;  /* 0x0000790000087a24 */ /* 0x000fe200078e0205 */
[----:B------:R-:W-:Y:S01]  /*0e40*/  IADD3 R28, R2, 0x80, RZ ;  /* 0x00000080021c7810 */ /* 0x000fe20007ffe0ff */
[----:B------:R-:W-:Y:S01]  /*0e50*/  IMAD R9, R0, c[0x0][0x1b4], R4 ;  /* 0x00006d0000097a24 */ /* 0x000fe200078e0204 */
[----:B------:R-:W-:Y:S01]  /*0e60*/  IADD3 R27, R2, 0xc0, RZ ;  /* 0x000000c0021b7810 */ /* 0x000fe20007ffe0ff */
[--C-:B------:R-:W-:Y:S01]  /*0e70*/  IMAD.WIDE.U32 R6, R0, c[0x0][0x1e0], R2.reuse ;  /* 0x0000780000067a25 */ /* 0x100fe200078e0002 */
[----:B------:R-:W-:Y:S01]  /*0e80*/  ISETP.GE.AND P3, PT, R28, c[0x0][0x1cc], PT ;  /* 0x000073001c007a0c */ /* 0x000fe20003f66270 */
[----:B------:R-:W-:Y:S01]  /*0e90*/  CS2R R162, SRZ ;  /* 0x0000000000a27805 */ /* 0x000fe2000001ff00 */
[----:B------:R-:W-:Y:S01]  /*0ea0*/  CS2R R160, SRZ ;  /* 0x0000000000a07805 */ /* 0x000fe2000001ff00 */
[----:B------:R-:W-:Y:S01]  /*0eb0*/  IMAD.WIDE.U32 R4, R0, c[0x0][0x1b0], R2 ;  /* 0x00006c0000047a25 */ /* 0x000fe200078e0002 */
[C---:B------:R-:W-:Y:S01]  /*0ec0*/  SEL R0, R19.reuse, RZ, !P2 ;  /* 0x000000ff13007207 */ /* 0x040fe20005000000 */
[----:B------:R-:W-:Y:S01]  /*0ed0*/  CS2R R158, SRZ ;  /* 0x00000000009e7805 */ /* 0x000fe2000001ff00 */
[----:B------:R-:W-:Y:S01]  /*0ee0*/  SEL R19, R19, RZ, !P1 ;  /* 0x000000ff13137207 */ /* 0x000fe20004800000 */
[----:B------:R-:W-:Y:S01]  /*0ef0*/  IMAD.IADD R7, R7, 0x1, R8 ;  /* 0x0000000107077824 */ /* 0x000fe200078e0208 */
[----:B------:R-:W-:Y:S01]  /*0f00*/  ISETP.GE.AND P1, PT, R27, c[0x0][0x19c], PT ;  /* 0x000067001b007a0c */ /* 0x000fe20003f26270 */
        /* <DEDUP_REMOVED lines=15> */
[----:B------:R-:W-:Y:S01]  /*1000*/  CS2R R140, SRZ ;  /* 0x00000000008c7805 */ /* 0x000fe2000001ff00 */
[----:B------:R-:W-:Y:S01]  /*1010*/  CS2R R138, SRZ ;  /* 0x00000000008a7805 */ /* 0x000fe2000001ff00 */
[----:B------:R-:W-:Y:S01]  /*1020*/  CS2R R136, SRZ ;  /* 0x0000000000887805 */ /* 0x000fe2000001ff00 */
[----:B------:R-:W-:Y:S01]  /*1030*/  IMAD.X R11, R18, 0x1, R15, P0 ;  /* 0x00000001120b7824 */ /* 0x000fe200000e060f */
[C---:B------:R-:W-:Y:S01]  /*1040*/  IADD3 R16, P0, R248.reuse, R16, RZ ;  /* 0x00000010f8107210 */ /* 0x040fe20007f1e0ff */
[----:B------:R-:W-:Y:S01]  /*1050*/  IMAD.U32 R4, RZ, RZ, UR6 ;  /* 0x00000006ff047e24 */ /* 0x000fe2000f8e00ff */
[----:B------:R-:W-:Y:S01]  /*1060*/  CS2R R134, SRZ ;  /* 0x0000000000867805 */ /* 0x000fe2000001ff00 */
[----:B------:R-:W-:Y:S01]  /*1070*/  IMAD.IADD R7, R7, 0x1, R0 ;  /* 0x0000000107077824 */ /* 0x000fe200078e0200 */
[----:B------:R-:W-:Y:S01]  /*1080*/  CS2R R132, SRZ ;  /* 0x0000000000847805 */ /* 0x000fe2000001ff00 */
[----:B------:R-:W-:Y:S01]  /*1090*/  IMAD.SHL.U32 R0, R248, 0x40, RZ ;  /* 0x00000040f8007824 */ /* 0x000fe200078e00ff */
[----:B------:R-:W-:Y:S01]  /*10a0*/  CS2R R130, SRZ ;  /* 0x0000000000827805 */ /* 0x000fe2000001ff00 */
        /* <DEDUP_REMOVED lines=23> */
[----:B------:R-:W-:Y:S01]  /*1220*/  CS2R R110, SRZ ;  /* 0x00000000006e7805 */ /* 0x000fe2000001ff00 */
[----:B------:R-:W-:Y:S01]  /*1230*/  IMAD.X R17, R18, 0x1, R17, P0 ;  /* 0x0000000112117824 */ /* 0x000fe200000e0611 */
[----:B------:R-:W-:Y:S01]  /*1240*/  LEA R6, P0, R8, c[0x0][0x190], 0x1 ;  /* 0x0000640008067a11 */ /* 0x000fe200078008ff */
[----:B------:R-:W-:Y:S01]  /*1250*/  IMAD.IADD R7, R9, 0x1, R13 ;  /* 0x0000000109077824 */ /* 0x000fe200078e020d */
[----:B------:R-:W-:Y:S01]  /*1260*/  LEA.HI.X R5, R10, c[0x0][0x1c4], R0, 0x1, P2 ;  /* 0x000071000a057a11 */ /* 0x000fe200010f0c00 */
[----:B------:R-:W-:Y:S01]  /*1270*/  IMAD.MOV.U32 R9, RZ, RZ, c[0x0][0x1d8] ;  /* 0x00007600ff097624 */ /* 0x000fe200078e00ff */
[----:B------:R-:W-:Y:S01]  /*1280*/  LEA.HI R10, R35, R166, RZ, 0x6 ;  /* 0x000000a6230a7211 */ /* 0x000fe200078f30ff */
[----:B------:R-:W-:Y:S01]  /*1290*/  IMAD.MOV.U32 R11, RZ, RZ, c[0x0][0x1dc] ;  /* 0x00007700ff0b7624 */ /* 0x000fe200078e00ff */
[----:B------:R-:W-:Y:S01]  /*12a0*/  LEA.HI.X R7, R8, c[0x0][0x194], R7, 0x1, P0 ;  /* 0x0000650008077a11 */ /* 0x000fe200000f0c07 */
[----:B------:R-:W-:Y:S01]  /*12b0*/  IMAD.MOV.U32 R14, RZ, RZ, c[0x0][0x1a8] ;  /* 0x00006a00ff0e7624 */ /* 0x000fe200078e00ff */
[----:B------:R-:W-:Y:S01]  /*12c0*/  LEA R8, P0, R9, R4, 0x6 ;  /* 0x0000000409087211 */ /* 0x000fe200078030ff */
[----:B------:R-:W-:Y:S01]  /*12d0*/  IMAD R15, R23, c[0x0][0x180], RZ ;  /* 0x00006000170f7a24 */ /* 0x000fe200078e02ff */
[----:B------:R-:W-:Y:S01]  /*12e0*/  SHF.R.S32.HI R30, RZ, 0x6, R10 ;  /* 0x00000006ff1e7819 */ /* 0x000fe2000001140a */
[----:B------:R-:W-:Y:S01]  /*12f0*/  IMAD R10, R17, c[0x0][0x178], RZ ;  /* 0x00005e00110a7a24 */ /* 0x000fe200078e02ff */
[----:B------:R-:W-:Y:S01]  /*1300*/  IADD3 R0, -R248, UR16, RZ ;  /* 0x00000010f8007c10 */ /* 0x000fe2000fffe1ff */
[----:B------:R-:W-:Y:S01]  /*1310*/  IMAD R15, R24, c[0x0][0x184], R15 ;  /* 0x00006100180f7a24 */ /* 0x000fe200078e020f */
[----:B------:R-:W-:Y:S01]  /*1320*/  LEA.HI.X R9, R9, R5, R11, 0x6, P0 ;  /* 0x0000000509097211 */ /* 0x000fe200000f340b */
[----:B------:R-:W-:Y:S01]  /*1330*/  IMAD R11, R30, 0x200, R12 ;  /* 0x000002001e0b7824 */ /* 0x000fe200078e020c */
[----:B------:R-:W-:Y:S01]  /*1340*/  ISETP.LT.OR P0, PT, R0, 0x1, P5 ;  /* 0x000000010000780c */ /* 0x000fe20002f01670 */
[----:B------:R-:W-:Y:S01]  /*1350*/  IMAD R10, R16, c[0x0][0x17c], R10 ;  /* 0x00005f00100a7a24 */ /* 0x000fe200078e020a */
[----:B------:R-:W-:Y:S01]  /*1360*/  ISETP.LT.OR P6, PT, R0, 0x1, P4 ;  /* 0x000000010000780c */ /* 0x000fe200027c1670 */
[----:B------:R-:W-:Y:S01]  /*1370*/  IMAD.WIDE.U32 R12, R16, c[0x0][0x178], R2 ;  /* 0x00005e00100c7a25 */ /* 0x000fe200078e0002 */
[C---:B------:R-:W-:Y:S01]  /*1380*/  ISETP.LT.OR P5, PT, R0.reuse, 0x21, P5 ;  /* 0x000000210000780c */ /* 0x040fe20002fa1670 */
[----:B------:R-:W-:Y:S01]  /*1390*/  CS2R R108, SRZ ;  /* 0x00000000006c7805 */ /* 0x000fe2000001ff00 */
[----:B------:R-:W-:Y:S01]  /*13a0*/  ISETP.LT.OR P4, PT, R0, 0x21, P4 ;  /* 0x000000210000780c */ /* 0x000fe20002781670 */
[----:B------:R-:W-:Y:S01]  /*13b0*/  IMAD.SHL.U32 R240, R11, 0x2, RZ ;  /* 0x000000020bf07824 */ /* 0x000fe200078e00ff */
[----:B------:R-:W-:Y:S01]  /*13c0*/  SHF.R.S32.HI R18, RZ, 0x1f, R22 ;  /* 0x0000001fff127819 */ /* 0x000fe20000011416 */
[----:B------:R-:W-:Y:S01]  /*13d0*/  IMAD.IADD R13, R13, 0x1, R10 ;  /* 0x000000010d0d7824 */ /* 0x000fe200078e020a */
[----:B------:R-:W-:Y:S01]  /*13e0*/  LEA R10, P2, R14, R6, 0x6 ;  /* 0x000000060e0a7211 */ /* 0x000fe200078430ff */
[----:B------:R-:W-:Y:S01]  /*13f0*/  IMAD.MOV.U32 R11, RZ, RZ, c[0x0][0x1ac] ;  /* 0x00006b00ff0b7624 */ /* 0x000fe200078e00ff */
[----:B------:R-:W-:Y:S01]  /*1400*/  CS2R R106, SRZ ;  /* 0x00000000006a7805 */ /* 0x000fe2000001ff00 */
[----:B------:R-:W-:Y:S01]  /*1410*/  @!PT LDS RZ, [RZ] ;  /* 0x00000000fffff984 */ /* 0x000fe20000000800 */
[----:B------:R-:W-:Y:S01]  /*1420*/  @!PT LDS RZ, [RZ] ;  /* 0x00000000fffff984 */ /* 0x000fe20000000800 */
[----:B------:R-:W-:Y:S01]  /*1430*/  @!PT LDS RZ, [RZ] ;  /* 0x00000000fffff984 */ /* 0x000fe20000000800 */
[----:B------:R1:W-:Y:S01]  /*1440*/  LDGSTS.E.BYPASS.LTC128B.128 [R240+0x8080], [R4.64], !P0 ;  /* 0x0808000004f07fae */ /* 0x0003e2000c101d4c */
[----:B------:R-:W-:Y:S01]  /*1450*/  ISETP.LT.OR P0, PT, R0, 0x1, P3 ;  /* 0x000000010000780c */ /* 0x000fe20001f01670 */
[----:B------:R-:W-:Y:S01]  /*1460*/  IMAD.WIDE.U32 R12, R24, c[0x0][0x180], R12 ;  /* 0x00006000180c7a25 */ /* 0x000fe200078e000c */
[----:B------:R-:W-:Y:S01]  /*1470*/  LEA.HI.X R11, R14, R7, R11, 0x6, P2 ;  /* 0x000000070e0b7211 */ /* 0x000fe200010f340b */
[----:B------:R1:W-:Y:S01]  /*1480*/  LDGSTS.E.BYPASS.LTC128B.128 [R240+0xa080], [R4.64+0x80], !P6 ;  /* 0x0a08008004f07fae */ /* 0x0003e2000f101d4c */
[----:B------:R-:W-:Y:S01]  /*1490*/  ISETP.GE.AND P2, PT, R27, c[0x0][0x1cc], PT ;  /* 0x000073001b007a0c */ /* 0x000fe20003f46270 */
[----:B------:R-:W-:Y:S01]  /*14a0*/  IMAD.IADD R13, R13, 0x1, R15 ;  /* 0x000000010d0d7824 */ /* 0x000fe200078e020f */
[C---:B------:R-:W-:Y:S01]  /*14b0*/  ISETP.LT.OR P3, PT, R0.reuse, 0x21, P3 ;  /* 0x000000210000780c */ /* 0x040fe20001f61670 */
[----:B------:R-:W-:Y:S01]  /*14c0*/  IMAD R17, R17, c[0x0][0x208], RZ ;  /* 0x0000820011117a24 */ /* 0x000fe200078e02ff */
[C---:B------:R-:W-:Y:S01]  /*14d0*/  ISETP.LT.OR P6, PT, R0.reuse, 0x1, P2 ;  /* 0x000000010000780c */ /* 0x040fe200017c1670 */
[----:B------:R-:W-:Y:S01]  /*14e0*/  IMAD.WIDE.U32 R36, R21, c[0x0][0x188], R12 ;  /* 0x0000620015247a25 */ /* 0x000fe200078e000c */
[----:B------:R-:W-:Y:S01]  /*14f0*/  ISETP.LT.OR P2, PT, R0, 0x21, P2 ;  /* 0x000000210000780c */ /* 0x000fe20001741670 */
[----:B------:R-:W-:Y:S01]  /*1500*/  CS2R R104, SRZ ;  /* 0x0000000000687805 */ /* 0x000fe2000001ff00 */
[----:B------:R-:W-:Y:S01]  /*1510*/  CS2R R102, SRZ ;  /* 0x0000000000667805 */ /* 0x000fe2000001ff00 */
[----:B------:R1:W-:Y:S01]  /*1520*/  LDGSTS.E.BYPASS.LTC128B.128 [R240+0xc080], [R4.64+0x100], !P0 ;  /* 0x0c08010004f07fae */ /* 0x0003e2000c101d4c */
[C---:B------:R-:W-:Y:S01]  /*1530*/  IADD3 R14, P0, R20.reuse, R22, RZ ;  /* 0x00000016140e7210 */ /* 0x040fe20007f1e0ff */
[----:B------:R-:W-:Y:S01]  /*1540*/  CS2R R100, SRZ ;  /* 0x0000000000647805 */ /* 0x000fe2000001ff00 */
[----:B------:R-:W-:Y:S01]  /*1550*/  CS2R R98, SRZ ;  /* 0x0000000000627805 */ /* 0x000fe2000001ff00 */
[----:B------:R-:W-:Y:S01]  /*1560*/  STL.64 [R1+0x8], R36 ;  /* 0x0000082401007387 */ /* 0x000fe20000100a00 */
[----:B------:R-:W-:Y:S01]  /*1570*/  LEA.HI.X.SX32 R15, R20, R18, 0x1, P0 ;  /* 0x00000012140f7211 */ /* 0x000fe200000f0eff */
[C---:B------:R-:W-:Y:S01]  /*1580*/  IMAD R20, R16.reuse, c[0x0][0x20c], R17 ;  /* 0x0000830010147a24 */ /* 0x040fe200078e0211 */
[----:B------:R-:W-:Y:S01]  /*1590*/  CS2R R96, SRZ ;  /* 0x0000000000607805 */ /* 0x000fe2000001ff00 */
[----:B------:R1:W-:Y:S01]  /*15a0*/  LDGSTS.E.BYPASS.LTC128B.128 [R240+0xe080], [R4.64+0x180], !P6 ;  /* 0x0e08018004f07fae */ /* 0x0003e2000f101d4c */
[----:B------:R-:W-:Y:S01]  /*15b0*/  IMAD.WIDE.U32 R16, R16, c[0x0][0x208], R2 ;  /* 0x0000820010107a25 */ /* 0x000fe200078e0002 */
[----:B------:R-:W-:Y:S01]  /*15c0*/  CS2R R94, SRZ ;  /* 0x00000000005e7805 */ /* 0x000fe2000001ff00 */
[----:B------:R-:W-:Y:S01]  /*15d0*/  CS2R R92, SRZ ;  /* 0x00000000005c7805 */ /* 0x000fe2000001ff00 */
[----:B------:R2:W-:Y:S01]  /*15e0*/  LDGSTS.E.BYPASS.LTC128B.128 [R240+0x9080], [R8.64], !P5 ;  /* 0x0908000008f07fae */ /* 0x0005e2000e901d4c */
[----:B------:R-:W-:Y:S01]  /*15f0*/  IMAD R3, R19, c[0x0][0x188], RZ ;  /* 0x0000620013037a24 */ /* 0x000fe200078e02ff */
[----:B------:R-:W-:Y:S01]  /*1600*/  CS2R R90, SRZ ;  /* 0x00000000005a7805 */ /* 0x000fe2000001ff00 */
[----:B------:R-:W-:Y:S01]  /*1610*/  IMAD R18, R23, c[0x0][0x270], RZ ;  /* 0x00009c0017127a24 */ /* 0x000fe200078e02ff */
        /* <DEDUP_REMOVED lines=10> */
[----:B------:R-:W-:Y:S01]  /*16c0*/  IMAD R18, R24, c[0x0][0x274], R18 ;  /* 0x00009d0018127a24 */ /* 0x000fe200078e0212 */
[C---:B------:R-:W-:Y:S01]  /*16d0*/  ISETP.LT.OR P0, PT, R0.reuse, 0x1, P3 ;  /* 0x000000010000780c */ /* 0x040fe20001f01670 */
[----:B------:R3:W-:Y:S01]  /*16e0*/  STL [R1+0x14], R25 ;  /* 0x0000141901007387 */ /* 0x0007e20000100800 */
[C---:B------:R-:W-:Y:S01]  /*16f0*/  ISETP.LT.OR P6, PT, R0.reuse, 0x1, P2 ;  /* 0x000000010000780c */ /* 0x040fe200017c1670 */
[----:B------:R-:W-:Y:S01]  /*1700*/  CS2R R86, SRZ ;  /* 0x0000000000567805 */ /* 0x000fe2000001ff00 */
[C---:B------:R-:W-:Y:S01]  /*1710*/  ISETP.LT.OR P4, PT, R0.reuse, 0x21, P4 ;  /* 0x000000210000780c */ /* 0x040fe20002781670 */
[----:B------:R-:W-:Y:S01]  /*1720*/  CS2R R84, SRZ ;  /* 0x0000000000547805 */ /* 0x000fe2000001ff00 */
[C---:B------:R-:W-:Y:S01]  /*1730*/  ISETP.LT.OR P3, PT, R0.reuse, 0x21, P3 ;  /* 0x000000210000780c */ /* 0x040fe20001f61670 */
[----:B------:R4:W-:Y:S01]  /*1740*/  LDGSTS.E.BYPASS.LTC128B.128 [R240+0x80], [R6.64], !P5 ;  /* 0x0008000006f07fae */ /* 0x0009e2000e901d4c */
[C---:B------:R-:W-:Y:S01]  /*1750*/  ISETP.LT.OR P5, PT, R0.reuse, 0x1, P1 ;  /* 0x000000010000780c */ /* 0x040fe20000fa1670 */
[----:B-1----:R-:W-:Y:S01]  /*1760*/  IMAD.U32 R4, RZ, RZ, UR18 ;  /* 0x00000012ff047e24 */ /* 0x002fe2000f8e00ff */
[C---:B------:R-:W-:Y:S01]  /*1770*/  ISETP.LT.OR P2, PT, R0.reuse, 0x21, P2 ;  /* 0x000000210000780c */ /* 0x040fe20001741670 */
[----:B------:R-:W-:Y:S01]  /*1780*/  IMAD.U32 R5, RZ, RZ, UR19 ;  /* 0x00000013ff057e24 */ /* 0x000fe2000f8e00ff */
[----:B------:R-:W-:Y:S01]  /*1790*/  ISETP.LT.OR P1, PT, R0, 0x21, P1 ;  /* 0x000000210000780c */ /* 0x000fe20000f21670 */
[----:B------:R-:W-:Y:S01]  /*17a0*/  IMAD.U32 R5, RZ, RZ, UR5 ;  /* 0x00000005ff057e24 */ /* 0x000fe2000f8e00ff */
[----:B------:R4:W-:Y:S01]  /*17b0*/  LDGSTS.E.BYPASS.LTC128B.128 [R240+0x2080], [R6.64+0x80], !P0 ;  /* 0x0208008006f07fae */ /* 0x0009e2000c101d4c */
[C---:B------:R-:W-:Y:S01]  /*17c0*/  LEA R3, P0, R4.reuse, R36, 0x6 ;  /* 0x0000002404037211 */ /* 0x040fe200078030ff */
[----:B------:R-:W-:Y:S01]  /*17d0*/  IMAD.U32 R0, RZ, RZ, UR17 ;  /* 0x00000011ff007e24 */ /* 0x000fe2000f8e00ff */
[----:B------:R-:W-:Y:S01]  /*17e0*/  ULDC.64 UR4, c[0x0][0x208] ;  /* 0x0000820000047ab9 */ /* 0x000fe20000000a00 */
[----:B------:R4:W-:Y:S01]  /*17f0*/  LDGSTS.E.BYPASS.LTC128B.128 [R240+0x4080], [R6.64+0x100], !P6 ;  /* 0x0408010006f07fae */ /* 0x0009e2000f101d4c */
[----:B------:R-:W-:Y:S01]  /*1800*/  LEA.HI.X R5, R4, R25, R5, 0x6, P0 ;  /* 0x0000001904057211 */ /* 0x000fe200000f3405 */
[----:B------:R-:W-:Y:S01]  /*1810*/  UIMAD UR10, UR10, UR4, URZ ;  /* 0x000000040a0a72a4 */ /* 0x000fe2000f8e023f */
[C---:B------:R-:W-:Y:S01]  /*1820*/  LEA R4, P0, R3.reuse, c[0x0][0x160], 0x1 ;  /* 0x0000580003047a11 */ /* 0x040fe200078008ff */
[----:B------:R4:W-:Y:S01]  /*1830*/  LDGSTS.E.BYPASS.LTC128B.128 [R240+0x6080], [R6.64+0x180], !P5 ;  /* 0x0608018006f07fae */ /* 0x0009e2000e901d4c */
[----:B------:R-:W-:Y:S01]  /*1840*/  IADD3 R0, -R0, UR8, -R248 ;  /* 0x0000000800007c10 */ /* 0x000fe2000fffe9f8 */
[----:B--2---:R-:W-:Y:S01]  /*1850*/  IMAD.WIDE.U32 R8, R24, c[0x0][0x270], R14 ;  /* 0x00009c0018087a25 */ /* 0x004fe200078e000e */
[----:B------:R-:W-:Y:S01]  /*1860*/  LEA.HI.X R5, R3, c[0x0][0x164], R5, 0x1, P0 ;  /* 0x0000590003057a11 */ /* 0x000fe200000f0c05 */
[----:B------:R1:W-:Y:S01]  /*1870*/  LDGSTS.E.BYPASS.LTC128B.128 [R240+0x1080], [R10.64], !P4 ;  /* 0x010800000af07fae */ /* 0x0003e2000e101d4c */
[----:B------:R-:W-:Y:S01]  /*1880*/  ISETP.GE.AND P6, PT, R29, c[0x0][0x16c], PT ;  /* 0x00005b001d007a0c */ /* 0x000fe20003fc6270 */
[----:B------:R-:W-:Y:S01]  /*1890*/  IMAD.IADD R13, R9, 0x1, R18 ;  /* 0x00000001090d7824 */ /* 0x000fe200078e0212 */
[----:B------:R-:W-:Y:S01]  /*18a0*/  ISETP.GE.AND P5, PT, R28, c[0x0][0x16c], PT ;  /* 0x00005b001c007a0c */ /* 0x000fe20003fa6270 */
[----:B------:R1:W-:Y:S01]  /*18b0*/  LDGSTS.E.BYPASS.LTC128B.128 [R240+0x3080], [R10.64+0x80], !P3 ;  /* 0x030800800af07fae */ /* 0x0003e2000d901d4c */
[----:B------:R-:W-:Y:S01]  /*18c0*/  ISETP.GE.AND P4, PT, R27, c[0x0][0x16c], PT ;  /* 0x00005b001b007a0c */ /* 0x000fe20003f86270 */
[----:B------:R-:W-:Y:S01]  /*18d0*/  IMAD.MOV.U32 R12, RZ, RZ, R8 ;  /* 0x000000ffff0c7224 */ /* 0x000fe200078e0008 */
[----:B------:R-:W-:Y:S01]  /*18e0*/  ISETP.LT.OR P3, PT, R0, 0x1, P5 ;  /* 0x000000010000780c */ /* 0x000fe20002f61670 */
[----:B------:R1:W-:Y:S01]  /*18f0*/  LDGSTS.E.BYPASS.LTC128B.128 [R240+0x5080], [R10.64+0x100], !P2 ;  /* 0x050801000af07fae */ /* 0x0003e2000d101d4c */
[----:B------:R-:W-:Y:S01]  /*1900*/  ISETP.GE.AND P2, PT, R2, c[0x0][0x16c], PT ;  /* 0x00005b0002007a0c */ /* 0x000fe20003f46270 */
[----:B------:R-:W-:Y:S01]  /*1910*/  IMAD.IADD R9, R17, 0x1, R20 ;  /* 0x0000000111097824 */ /* 0x000fe200078e0214 */
[----:B------:R-:W-:Y:S01]  /*1920*/  UIMAD.WIDE.U32 UR18, UR11, UR4, URZ ;  /* 0x000000040b1272a5 */ /* 0x000fe2000f8e003f */
[----:B------:R1:W-:Y:S01]  /*1930*/  LDGSTS.E.BYPASS.LTC128B.128 [R240+0x7080], [R10.64+0x180], !P1 ;  /* 0x070801800af07fae */ /* 0x0003e2000c901d4c */
[C---:B------:R-:W-:Y:S01]  /*1940*/  ISETP.LT.OR P1, PT, R0.reuse, 0x1, P6 ;  /* 0x000000010000780c */ /* 0x040fe20003721670 */
[----:B------:R-:W-:Y:S01]  /*1950*/  IMAD.MOV.U32 R8, RZ, RZ, R16 ;  /* 0x000000ffff087224 */ /* 0x000fe200078e0010 */
[----:B------:R-:W-:Y:S01]  /*1960*/  ISETP.LT.OR P6, PT, R0, 0x21, P6 ;  /* 0x000000210000780c */ /* 0x000fe200037c1670 */
[----:B------:R-:W0:Y:S01]  /*1970*/  LDGDEPBAR ;  /* 0x00000000000079af */ /* 0x000e220000000000 */
[----:B------:R-:W-:Y:S01]  /*1980*/  IMAD.WIDE.U32 R14, R24, c[0x0][0x288], R14 ;  /* 0x0000a200180e7a25 */ /* 0x000fe200078e000e */
[----:B------:R-:W-:Y:S01]  /*1990*/  UIMAD UR10, UR11, UR5, UR10 ;  /* 0x000000050b0a72a4 */ /* 0x000fe2000f8e020a */
[----:B------:R-:W-:Y:S01]  /*19a0*/  ISETP.LT.OR P5, PT, R0, 0x21, P5 ;  /* 0x000000210000780c */ /* 0x000fe20002fa1670 */
[----:B------:R-:W-:Y:S01]  /*19b0*/  CS2R R82, SRZ ;  /* 0x0000000000527805 */ /* 0x000fe2000001ff00 */
[----:B------:R-:W-:Y:S01]  /*19c0*/  IMAD.WIDE.U32 R8, R24, c[0x0][0x210], R8 ;  /* 0x0000840018087a25 */ /* 0x000fe200078e0008 */
[--C-:B---3--:R-:W-:Y:S01]  /*19d0*/  SHF.R.S32.HI R25, RZ, 0x2, R33.reuse ;  /* 0x00000002ff197819 */ /* 0x108fe20000011421 */
[----:B------:R-:W-:Y:S01]  /*19e0*/  UIADD3 UR10, UR19, UR10, URZ ;  /* 0x0000000a130a7290 */ /* 0x000fe2000fffe03f */
[----:B------:R-:W-:Y:S01]  /*19f0*/  SHF.R.S32.HI R20, RZ, 0x1f, R33 ;  /* 0x0000001fff147819 */ /* 0x000fe20000011421 */
[----:B----4-:R-:W-:Y:S01]  /*1a00*/  IMAD.SHL.U32 R6, R22, 0x100, RZ ;  /* 0x0000010016067824 */ /* 0x010fe200078e00ff */
[----:B------:R-:W-:Y:S01]  /*1a10*/  CS2R R80, SRZ ;  /* 0x0000000000507805 */ /* 0x000fe2000001ff00 */
[----:B------:R-:W-:Y:S01]  /*1a20*/  IMAD R22, R23, c[0x0][0x288], RZ ;  /* 0x0000a20017167a24 */ /* 0x000fe200078e02ff */
[----:B------:R-:W-:Y:S01]  /*1a30*/  CS2R R78, SRZ ;  /* 0x00000000004e7805 */ /* 0x000fe2000001ff00 */
[----:B------:R-:W-:Y:S01]  /*1a40*/  IMAD.WIDE.U32 R36, R21, c[0x0][0x278], R12 ;  /* 0x00009e0015247a25 */ /* 0x000fe200078e000c */
[----:B------:R-:W-:Y:S01]  /*1a50*/  SHF.R.S32.HI R3, RZ, 0x1f, R6 ;  /* 0x0000001fff037819 */ /* 0x000fe20000011406 */
[----:B------:R-:W-:Y:S01]  /*1a60*/  CS2R R76, SRZ ;  /* 0x00000000004c7805 */ /* 0x000fe2000001ff00 */
[-C--:B------:R-:W-:Y:S01]  /*1a70*/  IADD3 R6, P0, R6, R166.reuse, RZ ;  /* 0x000000a606067210 */ /* 0x080fe20007f1e0ff */
[----:B------:R-:W-:Y:S01]  /*1a80*/  IMAD R22, R24, c[0x0][0x28c], R22 ;  /* 0x0000a30018167a24 */ /* 0x000fe200078e0216 */
[----:B------:R2:W-:Y:S01]  /*1a90*/  STL.64 [R1+0x20], R36 ;  /* 0x0000202401007387 */ /* 0x0005e20000100a00 */
[----:B------:R-:W-:Y:S01]  /*1aa0*/  CS2R R74, SRZ ;  /* 0x00000000004a7805 */ /* 0x000fe2000001ff00 */
[----:B------:R-:W-:Y:S01]  /*1ab0*/  LEA.HI.X.SX32 R7, R166, R3, 0x1, P0 ;  /* 0x00000003a6077211 */ /* 0x000fe200000f0eff */
[----:B------:R-:W-:Y:S01]  /*1ac0*/  IMAD R3, R19, c[0x0][0x278], RZ ;  /* 0x00009e0013037a24 */ /* 0x000fe200078e02ff */
[C---:B------:R-:W-:Y:S01]  /*1ad0*/  ISETP.LT.OR P0, PT, R0.reuse, 0x1, P2 ;  /* 0x000000010000780c */ /* 0x040fe20001701670 */
[C---:B-1----:R-:W-:Y:S01]  /*1ae0*/  IMAD R11, R23.reuse, c[0x0][0x210], RZ ;  /* 0x00008400170b7a24 */ /* 0x042fe200078e02ff */
[----:B------:R-:W-:Y:S01]  /*1af0*/  ISETP.LT.OR P2, PT, R0, 0x21, P2 ;  /* 0x000000210000780c */ /* 0x000fe20001741670 */
[C---:B------:R-:W-:Y:S01]  /*1b00*/  IMAD.WIDE.U32 R16, R24.reuse, c[0x0][0x238], R6 ;  /* 0x00008e0018107a25 */ /* 0x040fe200078e0006 */
[----:B------:R-:W-:Y:S01]  /*1b10*/  CS2R R72, SRZ ;  /* 0x0000000000487805 */ /* 0x000fe2000001ff00 */
[----:B------:R-:W-:Y:S01]  /*1b20*/  CS2R R70, SRZ ;  /* 0x0000000000467805 */ /* 0x000fe2000001ff00 */
[----:B------:R-:W-:Y:S01]  /*1b30*/  CS2R R68, SRZ ;  /* 0x0000000000447805 */ /* 0x000fe2000001ff00 */
[----:B------:R-:W-:Y:S01]  /*1b40*/  IMAD R23, R23, c[0x0][0x238], RZ ;  /* 0x00008e0017177a24 */ /* 0x000fe200078e02ff */
[----:B------:R-:W-:Y:S01]  /*1b50*/  CS2R R66, SRZ ;  /* 0x0000000000427805 */ /* 0x000fe2000001ff00 */
[----:B------:R-:W-:Y:S01]  /*1b60*/  IMAD.MOV.U32 R7, RZ, RZ, c[0x0][0x178] ;  /* 0x00005e00ff077624 */ /* 0x000fe200078e00ff */
[----:B------:R-:W-:Y:S01]  /*1b70*/  CS2R R64, SRZ ;  /* 0x0000000000407805 */ /* 0x000fe2000001ff00 */
[----:B------:R-:W-:Y:S01]  /*1b80*/  IMAD R11, R24, c[0x0][0x214], R11 ;  /* 0x00008500180b7a24 */ /* 0x000fe200078e020b */
[----:B------:R-:W-:Y:S01]  /*1b90*/  CS2R R62, SRZ ;  /* 0x00000000003e7805 */ /* 0x000fe2000001ff00 */
[----:B------:R1:W-:Y:S01]  /*1ba0*/  LDGSTS.E.BYPASS.LTC128B.128 [R240+0x10080], [R4.64], !P0 ;  /* 0x1008000004f07fae */ /* 0x0003e2000c101d4c */
[----:B------:R-:W-:Y:S01]  /*1bb0*/  ISETP.GT.AND P0, PT, R166, 0xf, PT ;  /* 0x0000000fa600780c */ /* 0x000fe20003f04270 */
[----:B------:R-:W-:Y:S01]  /*1bc0*/  IMAD R23, R24, c[0x0][0x23c], R23 ;  /* 0x00008f0018177a24 */ /* 0x000fe200078e0217 */
[----:B------:R-:W-:Y:S01]  /*1bd0*/  LEA.HI R24, R35, R166, RZ, 0x4 ;  /* 0x000000a623187211 */ /* 0x000fe200078f20ff */
[----:B------:R1:W-:Y:S01]  /*1be0*/  LDGSTS.E.BYPASS.LTC128B.128 [R240+0x12080], [R4.64+0x80], !P1 ;  /* 0x1208008004f07fae */ /* 0x0003e2000c901d4c */
[C---:B------:R-:W-:Y:S01]  /*1bf0*/  ISETP.LT.OR P1, PT, R0.reuse, 0x1, P4 ;  /* 0x000000010000780c */ /* 0x040fe20002721670 */
[----:B------:R-:W-:Y:S01]  /*1c00*/  IMAD.MOV.U32 R10, RZ, RZ, c[0x0][0x17c] ;  /* 0x00005f00ff0a7624 */ /* 0x000fe200078e00ff */
[----:B------:R-:W-:Y:S01]  /*1c10*/  SHF.R.S32.HI R236, RZ, 0x4, R24 ;  /* 0x00000004ffec7819 */ /* 0x000fe20000011418 */
[----:B------:R1:W-:Y:S01]  /*1c20*/  LDGSTS.E.BYPASS.LTC128B.128 [R240+0x14080], [R4.64+0x100], !P3 ;  /* 0x1408010004f07fae */ /* 0x0003e2000d901d4c */
[----:B------:R-:W-:Y:S01]  /*1c30*/  LEA R6, P3, R7, R4, 0x6 ;  /* 0x0000000407067211 */ /* 0x000fe200078630ff */
[----:B------:R-:W-:Y:S01]  /*1c40*/  IMAD R3, R21, c[0x0][0x27c], R3 ;  /* 0x00009f0015037a24 */ /* 0x000fe200078e0203 */
[----:B------:R-:W-:Y:S01]  /*1c50*/  ISETP.LT.OR P4, PT, R0, 0x21, P4 ;  /* 0x000000210000780c */ /* 0x000fe20002781670 */
[----:B------:R-:W-:Y:S01]  /*1c60*/  CS2R R60, SRZ ;  /* 0x00000000003c7805 */ /* 0x000fe2000001ff00 */
[----:B------:R-:W-:Y:S01]  /*1c70*/  LEA.HI.X R7, R7, R5, R10, 0x6, P3 ;  /* 0x0000000507077211 */ /* 0x000fe200018f340a */
[----:B------:R-:W-:Y:S01]  /*1c80*/  IMAD.IADD R18, R37, 0x1, R3 ;  /* 0x0000000125127824 */ /* 0x000fe200078e0203 */
[----:B------:R-:W-:Y:S01]  /*1c90*/  LEA.HI R10, R24, R236, RZ, 0x1 ;  /* 0x000000ec180a7211 */ /* 0x000fe200078f08ff */
[----:B------:R-:W-:Y:S01]  /*1ca0*/  IMAD.IADD R3, R9, 0x1, R11 ;  /* 0x0000000109037824 */ /* 0x000fe200078e020b */
[----:B------:R-:W-:Y:S01]  /*1cb0*/  CS2R R58, SRZ ;  /* 0x00000000003a7805 */ /* 0x000fe2000001ff00 */
[----:B------:R1:W-:Y:S01]  /*1cc0*/  LDGSTS.E.BYPASS.LTC128B.128 [R240+0x16080], [R4.64+0x180], !P1 ;  /* 0x1608018004f07fae */ /* 0x0003e2000c901d4c */
[----:B------:R-:W-:Y:S01]  /*1cd0*/  LOP3.LUT R10, R10, 0xfffffffe, RZ, 0xc0, !PT ;  /* 0xfffffffe0a0a7812 */ /* 0x000fe200078ec0ff */
[----:B------:R-:W-:Y:S01]  /*1ce0*/  CS2R R56, SRZ ;  /* 0x0000000000387805 */ /* 0x000fe2000001ff00 */
[----:B------:R-:W-:Y:S01]  /*1cf0*/  ISETP.GE.AND P1, PT, R2, c[0x0][0x16c], PT ;  /* 0x00005b0002007a0c */ /* 0x000fe20003f26270 */
[----:B------:R3:W-:Y:S01]  /*1d00*/  STL [R1+0x38], R18 ;  /* 0x0000381201007387 */ /* 0x0007e20000100800 */
[----:B------:R-:W-:Y:S01]  /*1d10*/  CS2R R54, SRZ ;  /* 0x0000000000367805 */ /* 0x000fe2000001ff00 */
[----:B------:R-:W-:Y:S01]  /*1d20*/  IMAD.IADD R236, R236, 0x1, -R10 ;  /* 0x00000001ecec7824 */ /* 0x000fe200078e0a0a */
[----:B------:R-:W-:Y:S01]  /*1d30*/  SEL R34, RZ, 0x1, P1 ;  /* 0x00000001ff227807 */ /* 0x000fe20000800000 */
[----:B------:R4:W-:Y:S01]  /*1d40*/  LDGSTS.E.BYPASS.LTC128B.128 [R240+0x11080], [R6.64], !P2 ;  /* 0x1108000006f07fae */ /* 0x0009e2000d101d4c */
[C---:B------:R-:W-:Y:S01]  /*1d50*/  ISETP.GE.AND P2, PT, R2.reuse, c[0x0][0x1fc], PT ;  /* 0x00007f0002007a0c */ /* 0x040fe20003f46270 */
[----:B------:R-:W-:Y:S01]  /*1d60*/  CS2R R52, SRZ ;  /* 0x0000000000347805 */ /* 0x000fe2000001ff00 */
[----:B------:R-:W-:Y:S01]  /*1d70*/  ISETP.GE.AND P1, PT, R29, c[0x0][0x1fc], PT ;  /* 0x00007f001d007a0c */ /* 0x000fe20003f26270 */
[----:B------:R4:W-:Y:S01]  /*1d80*/  LDGSTS.E.BYPASS.LTC128B.128 [R240+0x13080], [R6.64+0x80], !P6 ;  /* 0x1308008006f07fae */ /* 0x0009e2000f101d4c */
[----:B------:R-:W-:Y:S01]  /*1d90*/  ISETP.GE.AND P6, PT, R2, c[0x0][0x1fc], PT ;  /* 0x00007f0002007a0c */ /* 0x000fe20003fc6270 */
[----:B------:R-:W-:Y:S01]  /*1da0*/  IMAD.MOV.U32 R2, RZ, RZ, R8 ;  /* 0x000000ffff027224 */ /* 0x000fe200078e0008 */
[----:B------:R-:W-:Y:S01]  /*1db0*/  CS2R R50, SRZ ;  /* 0x0000000000327805 */ /* 0x000fe2000001ff00 */
[----:B------:R-:W-:Y:S01]  /*1dc0*/  IMAD R8, R19, c[0x0][0x218], RZ ;  /* 0x0000860013087a24 */ /* 0x000fe200078e02ff */
[----:B------:R4:W-:Y:S01]  /*1dd0*/  LDGSTS.E.BYPASS.LTC128B.128 [R240+0x15080], [R6.64+0x100], !P5 ;  /* 0x1508010006f07fae */ /* 0x0009e2000e901d4c */
[----:B------:R-:W-:Y:S01]  /*1de0*/  ISETP.GE.AND P5, PT, R29, c[0x0][0x16c], PT ;  /* 0x00005b001d007a0c */ /* 0x000fe20003fa6270 */
[----:B------:R-:W-:Y:S01]  /*1df0*/  CS2R R48, SRZ ;  /* 0x0000000000307805 */ /* 0x000fe2000001ff00 */
[----:B------:R-:W-:Y:S01]  /*1e00*/  IMAD R10, R21, c[0x0][0x21c], R8 ;  /* 0x00008700150a7a24 */ /* 0x000fe200078e0208 */
[----:B------:R-:W-:Y:S01]  /*1e10*/  LEA.HI R8, R20, R25, RZ, 0x3 ;  /* 0x0000001914087211 */ /* 0x000fe200078f18ff */
[----:B------:R4:W-:Y:S01]  /*1e20*/  LDGSTS.E.BYPASS.LTC128B.128 [R240+0x17080], [R6.64+0x180], !P4 ;  /* 0x1708018006f07fae */ /* 0x0009e2000e101d4c */
[----:B------:R-:W-:Y:S01]  /*1e30*/  ISETP.GE.AND P4, PT, R27, c[0x0][0x16c], PT ;  /* 0x00005b001b007a0c */ /* 0x000fe20003f86270 */
[----:B------:R-:W-:Y:S01]  /*1e40*/  CS2R R46, SRZ ;  /* 0x00000000002e7805 */ /* 0x000fe2000001ff00 */
[----:B------:R-:W-:Y:S01]  /*1e50*/  CS2R R44, SRZ ;  /* 0x00000000002c7805 */ /* 0x000fe2000001ff00 */
[----:B------:R-:W-:Y:S01]  /*1e60*/  CS2R R42, SRZ ;  /* 0x00000000002a7805 */ /* 0x000fe2000001ff00 */
[----:B-1----:R-:W-:Y:S01]  /*1e70*/  @!P0 IADD3 R4, P3, R36, UR17, RZ ;  /* 0x0000001124048c10 */ /* 0x002fe2000ff7e0ff */
[----:B--2---:R-:W-:Y:S01]  /*1e80*/  IMAD.WIDE.U32 R36, R21, c[0x0][0x218], R2 ;  /* 0x0000860015247a25 */ /* 0x004fe200078e0002 */
[----:B------:R-:W-:Y:S01]  /*1e90*/  SEL R243, RZ, 0x8, P4 ;  /* 0x00000008fff37807 */ /* 0x000fe20002000000 */
[----:B------:R-:W-:Y:S01]  /*1ea0*/  CS2R R40, SRZ ;  /* 0x0000000000287805 */ /* 0x000fe2000001ff00 */
[----:B------:R-:W-:Y:S01]  /*1eb0*/  @!P0 IADD3.X R5, R18, UR15, RZ, P3, !PT ;  /* 0x0000000f12058c10 */ /* 0x000fe20009ffe4ff */
[----:B------:R-:W-:Y:S01]  /*1ec0*/  IMAD.U32 R2, RZ, RZ, UR10 ;  /* 0x0000000aff027e24 */ /* 0x000fe2000f8e00ff */
[----:B---3--:R-:W-:Y:S01]  /*1ed0*/  LEA.HI R18, R35, R166, RZ, 0x5 ;  /* 0x000000a623127211 */ /* 0x008fe200078f28ff */
[----:B------:R-:W-:Y:S01]  /*1ee0*/  IMAD.IADD R31, R37, 0x1, R10 ;  /* 0x00000001251f7824 */ /* 0x000fe200078e020a */
[C---:B------:R-:W-:Y:S01]  /*1ef0*/  @!P0 LEA R12, P3, R4.reuse, c[0x0][0x258], 0x2 ;  /* 0x00009600040c8a11 */ /* 0x040fe200078610ff */
[----:B------:R-:W-:Y:S01]  /*1f00*/  STL.64 [R1], R36 ;  /* 0x0000002401007387 */ /* 0x000fe20000100a00 */
[--C-:B------:R-:W-:Y:S01]  /*1f10*/  SHF.R.S32.HI R11, RZ, 0x5, R18.reuse ;  /* 0x00000005ff0b7819 */ /* 0x100fe20000011412 */
[----:B------:R-:W-:Y:S01]  /*1f20*/  USHF.L.U64.HI UR10, UR4, 0x5, UR5 ;  /* 0x00000005040a7899 */ /* 0x000fe20008010205 */
[----:B------:R-:W-:Y:S01]  /*1f30*/  SHF.R.S32.HI R9, RZ, 0x1f, R18 ;  /* 0x0000001fff097819 */ /* 0x000fe20000011412 */
[----:B------:R1:W-:Y:S01]  /*1f40*/  STL [R1+0x10], R31 ;  /* 0x0000101f01007387 */ /* 0x0003e20000100800 */
[----:B------:R-:W-:Y:S01]  /*1f50*/  @!P0 LEA.HI.X R13, R4, c[0x0][0x25c], R5, 0x2, P3 ;  /* 0x00009700040d8a11 */ /* 0x000fe200018f1405 */
[----:B------:R-:W-:Y:S01]  /*1f60*/  IMAD.U32 R5, RZ, RZ, UR19 ;  /* 0x00000013ff057e24 */ /* 0x000fe2000f8e00ff */
[----:B------:R-:W-:Y:S01]  /*1f70*/  LEA.HI R5, R9, R11, RZ, 0x2 ;  /* 0x0000000b09057211 */ /* 0x000fe200078f10ff */
[----:B------:R-:W-:Y:S01]  /*1f80*/  IMAD.U32 R4, RZ, RZ, UR18 ;  /* 0x00000012ff047e24 */ /* 0x000fe2000f8e00ff */
[----:B------:R-:W-:Y:S01]  /*1f90*/  ISETP.GE.AND P4, PT, R28, c[0x0][0x1fc], PT ;  /* 0x00007f001c007a0c */ /* 0x000fe20003f86270 */
[----:B------:R-:W-:Y:S01]  /*1fa0*/  UISETP.GT.AND UP2, UPT, UR6, -0x1, UPT ;  /* 0xffffffff0600788c */ /* 0x000fe2000bf44270 */
[----:B------:R-:W-:-:S02]  /*1fb0*/  LOP3.LUT R9, R5, 0xfffffffc, RZ, 0xc0, !PT ;  /* 0xfffffffc05097812 */ /* 0x000fc400078ec0ff */
[----:B------:R-:W-:Y:S01]  /*1fc0*/  LOP3.LUT R5, R8, 0xfffffff8, RZ, 0xc0, !PT ;  /* 0xfffffff808057812 */ /* 0x000fe200078ec0ff */
[----:B----4-:R-:W-:Y:S01]  /*1fd0*/  IMAD.IADD R7, R15, 0x1, R22 ;  /* 0x000000010f077824 */ /* 0x010fe200078e0216 */
[C---:B------:R-:W-:Y:S01]  /*1fe0*/  LEA R8, P3, R4.reuse, R36, 0x6 ;  /* 0x0000002404087211 */ /* 0x040fe200078630ff */
[----:B------:R-:W-:Y:S01]  /*1ff0*/  IMAD.MOV.U32 R6, RZ, RZ, R14 ;  /* 0x000000ffff067224 */ /* 0x000fe200078e000e */
[----:B------:R-:W-:Y:S01]  /*2000*/  SEL R15, RZ, 0xffffffff, P1 ;  /* 0xffffffffff0f7807 */ /* 0x000fe20000800000 */
[----:B------:R-:W-:Y:S01]  /*2010*/  IMAD.IADD R25, R25, 0x1, -R5 ;  /* 0x0000000119197824 */ /* 0x000fe200078e0a05 */
[----:B------:R-:W-:Y:S01]  /*2020*/  LEA.HI.X R2, R4, R31, R2, 0x6, P3 ;  /* 0x0000001f04027211 */ /* 0x000fe200018f3402 */
[----:B------:R-:W-:Y:S01]  /*2030*/  IMAD.WIDE.U32 R38, R21, c[0x0][0x290], R6 ;  /* 0x0000a40015267a25 */ /* 0x000fe200078e0006 */
[----:B------:R-:W-:Y:S02]  /*2040*/  ISETP.GE.AND P3, PT, R28, c[0x0][0x16c], PT ;  /* 0x00005b001c007a0c */ /* 0x000fe40003f66270 */
[----:B------:R-:W-:Y:S01]  /*2050*/  LEA R4, P1, R8, c[0x0][0x1f0], 0x1 ;  /* 0x00007c0008047a11 */ /* 0x000fe200078208ff */
[----:B------:R-:W-:Y:S01]  /*2060*/  IMAD.SHL.U32 R6, R32, 0x40, RZ ;  /* 0x0000004020067824 */ /* 0x000fe200078e00ff */
[----:B------:R-:W-:Y:S01]  /*2070*/  LEA.HI R20, R11, R11, RZ, 0x1 ;  /* 0x0000000b0b147211 */ /* 0x000fe200078f08ff */
[----:B------:R-:W-:Y:S01]  /*2080*/  IMAD.SHL.U32 R7, R236, 0x20, RZ ;  /* 0x00000020ec077824 */ /* 0x000fe200078e00ff */
[----:B------:R-:W-:Y:S01]  /*2090*/  LEA.HI.X R5, R8, c[0x0][0x1f4], R2, 0x1, P1 ;  /* 0x00007d0008057a11 */ /* 0x000fe200008f0c02 */
[----:B------:R-:W-:Y:S01]  /*20a0*/  IMAD.MOV.U32 R2, RZ, RZ, R16 ;  /* 0x000000ffff027224 */ /* 0x000fe200078e0010 */
[----:B-1----:R-:W-:Y:S01]  /*20b0*/  SEL R31, RZ, 0xffffffff, P5 ;  /* 0xffffffffff1f7807 */ /* 0x002fe20002800000 */
[----:B------:R1:W-:Y:S01]  /*20c0*/  STL.64 [R1+0x18], R38 ;  /* 0x0000182601007387 */ /* 0x0003e20000100a00 */
[----:B------:R-:W-:-:S02]  /*20d0*/  ISETP.GE.AND P5, PT, R29, c[0x0][0x1fc], PT ;  /* 0x00007f001d007a0c */ /* 0x000fc40003fa6270 */
[----:B------:R-:W-:Y:S02]  /*20e0*/  SEL R29, RZ, 0x4, P3 ;  /* 0x00000004ff1d7807 */ /* 0x000fe40001800000 */
[----:B------:R-:W-:Y:S02]  /*20f0*/  ISETP.GE.AND P3, PT, R28, c[0x0][0x1fc], PT ;  /* 0x00007f001c007a0c */ /* 0x000fe40003f66270 */
[----:B------:R-:W-:Y:S02]  /*2100*/  SEL R28, RZ, 0x1, P2 ;  /* 0x00000001ff1c7807 */ /* 0x000fe40001000000 */
[----:B------:R-:W-:Y:S02]  /*2110*/  ISETP.GE.AND P2, PT, R27, c[0x0][0x1fc], PT ;  /* 0x00007f001b007a0c */ /* 0x000fe40003f46270 */
[----:B------:R-:W-:Y:S01]  /*2120*/  LOP3.LUT R3, R20, 0xfffffffe, RZ, 0xc0, !PT ;  /* 0xfffffffe14037812 */ /* 0x000fe200078ec0ff */
[----:B------:R-:W-:Y:S01]  /*2130*/  IMAD.IADD R20, R11, 0x1, -R9 ;  /* 0x000000010b147824 */ /* 0x000fe200078e0a09 */
[----:B------:R-:W-:-:S02]  /*2140*/  SEL R242, RZ, 0x8, P2 ;  /* 0x00000008fff27807 */ /* 0x000fc40001000000 */
[C---:B------:R-:W-:Y:S01]  /*2150*/  ISETP.LT.OR P1, PT, R0.reuse, 0x1, P6 ;  /* 0x000000010000780c */ /* 0x040fe20003721670 */
[----:B------:R-:W-:Y:S01]  /*2160*/  IMAD.IADD R26, R11, 0x1, -R3 ;  /* 0x000000010b1a7824 */ /* 0x000fe200078e0a03 */
[----:B------:R-:W-:Y:S01]  /*2170*/  ISETP.LT.OR P2, PT, R0, 0x1, P5 ;  /* 0x000000010000780c */ /* 0x000fe20002f41670 */
[----:B------:R-:W-:Y:S01]  /*2180*/  @!P0 IMAD.SHL.U32 R11, R166, 0x10, RZ ;  /* 0x00000010a60b8824 */ /* 0x000fe200078e00ff */
[----:B------:R-:W-:Y:S01]  /*2190*/  LOP3.LUT R9, R18, 0xffffffe0, RZ, 0xc0, !PT ;  /* 0xffffffe012097812 */ /* 0x000fe200078ec0ff */
[----:B------:R-:W-:Y:S01]  /*21a0*/  IMAD.IADD R3, R17, 0x1, R23 ;  /* 0x0000000111037824 */ /* 0x000fe200078e0217 */
[----:B------:R-:W-:Y:S02]  /*21b0*/  LOP3.LUT R8, R24, 0xfffffff0, RZ, 0xc0, !PT ;  /* 0xfffffff018087812 */ /* 0x000fe400078ec0ff */
[----:B------:R-:W-:Y:S01]  /*21c0*/  SEL R22, RZ, 0x4, P3 ;  /* 0x00000004ff167807 */ /* 0x000fe20001800000 */
[C---:B------:R-:W-:Y:S01]  /*21d0*/  IMAD.IADD R9, R166.reuse, 0x1, -R9 ;  /* 0x00000001a6097824 */ /* 0x040fe200078e0a09 */
[----:B------:R-:W-:Y:S01]  /*21e0*/  ISETP.GE.AND P3, PT, R27, c[0x0][0x1fc], PT ;  /* 0x00007f001b007a0c */ /* 0x000fe20003f66270 */
[----:B------:R-:W-:Y:S01]  /*21f0*/  IMAD.IADD R8, R166, 0x1, -R8 ;  /* 0x00000001a6087824 */ /* 0x000fe200078e0a08 */
[----:B------:R2:W-:Y:S01]  /*2200*/  @!P0 LDGSTS.E.BYPASS.LTC128B.128 [R11+0x20080], [R12.64] ;  /* 0x200800000c0b8fae */ /* 0x0005e2000b901d4c */
[C---:B------:R-:W-:Y:S01]  /*2210*/  ISETP.LT.OR P6, PT, R0.reuse, 0x21, P6 ;  /* 0x000000210000780c */ /* 0x040fe200037c1670 */
[----:B------:R-:W-:Y:S01]  /*2220*/  IMAD.WIDE.U32 R164, R21, c[0x0][0x240], R2 ;  /* 0x0000900015a47a25 */ /* 0x000fe200078e0002 */
[----:B------:R-:W-:Y:S01]  /*2230*/  ISETP.LT.OR P5, PT, R0, 0x21, P5 ;  /* 0x000000210000780c */ /* 0x000fe20002fa1670 */
[----:B------:R-:W0:Y:S01]  /*2240*/  LDGDEPBAR ;  /* 0x00000000000079af */ /* 0x000e220000000000 */
[----:B------:R-:W-:Y:S01]  /*2250*/  SHF.R.S32.HI R10, RZ, 0x1f, R8 ;  /* 0x0000001fff0a7819 */ /* 0x000fe20000011408 */
[----:B------:R-:W-:Y:S01]  /*2260*/  IMAD.SHL.U32 R3, R248, 0x8, RZ ;  /* 0x00000008f8037824 */ /* 0x000fe200078e00ff */
[----:B------:R-:W-:Y:S01]  /*2270*/  LEA.HI R2, R35, R166, RZ, 0x7 ;  /* 0x000000a623027211 */ /* 0x000fe200078f38ff */
[----:B------:R3:W-:Y:S01]  /*2280*/  LDGSTS.E.BYPASS.LTC128B.128 [R240+0x18080], [R4.64], !P1 ;  /* 0x1808000004f07fae */ /* 0x0007e2000c901d4c */
[----:B------:R-:W-:-:S02]  /*2290*/  ISETP.LT.OR P1, PT, R0, 0x1, P4 ;  /* 0x000000010000780c */ /* 0x000fc40002721670 */
[C---:B------:R-:W-:Y:S01]  /*22a0*/  ISETP.LT.OR P4, PT, R0.reuse, 0x21, P4 ;  /* 0x000000210000780c */ /* 0x040fe20002781670 */
[----:B------:R3:W-:Y:S01]  /*22b0*/  LDGSTS.E.BYPASS.LTC128B.128 [R240+0x1a080], [R4.64+0x80], !P2 ;  /* 0x1a08008004f07fae */ /* 0x0007e2000d101d4c */
[C---:B------:R-:W-:Y:S02]  /*22c0*/  ISETP.LT.OR P2, PT, R0.reuse, 0x1, P3 ;  /* 0x000000010000780c */ /* 0x040fe40001f41670 */
[----:B------:R-:W-:Y:S01]  /*22d0*/  ISETP.LT.OR P3, PT, R0, 0x21, P3 ;  /* 0x000000210000780c */ /* 0x000fe20001f61670 */
[C---:B------:R-:W-:Y:S01]  /*22e0*/  IMAD R0, R19.reuse, c[0x0][0x240], RZ ;  /* 0x0000900013007a24 */ /* 0x040fe200078e02ff */
[----:B------:R-:W-:Y:S01]  /*22f0*/  LEA.HI R230, R10, R8, RZ, 0x3 ;  /* 0x000000080ae67211 */ /* 0x000fe200078f18ff */
[----:B------:R-:W-:Y:S01]  /*2300*/  IMAD R10, R19, c[0x0][0x290], RZ ;  /* 0x0000a400130a7a24 */ /* 0x000fe200078e02ff */
[----:B------:R-:W-:Y:S01]  /*2310*/  LOP3.LUT R3, R3, 0x8, RZ, 0xc0, !PT ;  /* 0x0000000803037812 */ /* 0x000fe200078ec0ff */
[C---:B------:R-:W-:Y:S01]  /*2320*/  IMAD R19, R21.reuse, c[0x0][0x244], R0 ;  /* 0x0000910015137a24 */ /* 0x040fe200078e0200 */
[----:B------:R-:W-:Y:S01]  /*2330*/  STL.64 [R1+0x30], R164 ;  /* 0x000030a401007387 */ /* 0x000fe20000100a00 */
[----:B------:R-:W-:-:S03]  /*2340*/  IMAD R14, R21, c[0x0][0x294], R10 ;  /* 0x0000a500150e7a24 */ /* 0x000fc600078e020a */
[----:B------:R3:W-:Y:S01]  /*2350*/  LDGSTS.E.BYPASS.LTC128B.128 [R240+0x1c080], [R4.64+0x100], !P1 ;  /* 0x1c08010004f07fae */ /* 0x0007e2000c901d4c */
[----:B------:R-:W-:Y:S01]  /*2360*/  IMAD.IADD R36, R39, 0x1, R14 ;  /* 0x0000000127247824 */ /* 0x000fe200078e020e */
[----:B--2---:R-:W-:Y:S02]  /*2370*/  SHF.R.S32.HI R12, RZ, 0x1f, R9 ;  /* 0x0000001fff0c7819 */ /* 0x004fe40000011409 */
[----:B------:R-:W-:Y:S01]  /*2380*/  LOP3.LUT R11, R230, 0xfffffff8, RZ, 0xc0, !PT ;  /* 0xfffffff8e60b7812 */ /* 0x000fe200078ec0ff */
[----:B------:R3:W-:Y:S01]  /*2390*/  LDGSTS.E.BYPASS.LTC128B.128 [R240+0x1e080], [R4.64+0x180], !P2 ;  /* 0x1e08018004f07fae */ /* 0x0007e2000d101d4c */
[----:B------:R-:W-:Y:S01]  /*23a0*/  LEA.HI R17, R12, R9, RZ, 0x2 ;  /* 0x000000090c117211 */ /* 0x000fe200078f10ff */
[----:B------:R-:W-:Y:S02]  /*23b0*/  IMAD.SHL.U32 R230, R230, 0x40, RZ ;  /* 0x00000040e6e67824 */ /* 0x000fe400078e00ff */
[----:B------:R-:W-:Y:S01]  /*23c0*/  IMAD.IADD R16, R8, 0x1, -R11 ;  /* 0x0000000108107824 */ /* 0x000fe200078e0a0b */
[----:B------:R-:W-:Y:S01]  /*23d0*/  LOP3.LUT R0, R17, 0x7ffffffc, RZ, 0xc0, !PT ;  /* 0x7ffffffc11007812 */ /* 0x000fe200078ec0ff */
[----:B------:R-:W-:Y:S01]  /*23e0*/  IMAD.SHL.U32 R11, R30, 0x8, RZ ;  /* 0x000000081e0b7824 */ /* 0x000fe200078e00ff */
[----:B------:R-:W-:Y:S01]  /*23f0*/  LOP3.LUT R230, R230, 0xfffffe00, RZ, 0xc0, !PT ;  /* 0xfffffe00e6e67812 */ /* 0x000fe200078ec0ff */
[----:B------:R2:W-:Y:S02]  /*2400*/  STL [R1+0x28], R36 ;  /* 0x0000282401007387 */ /* 0x0005e40000100800 */
[----:B------:R-:W-:Y:S01]  /*2410*/  IMAD.IADD R12, R9, 0x1, -R0 ;  /* 0x00000001090c7824 */ /* 0x000fe200078e0a00 */
[----:B------:R-:W-:-:S02]  /*2420*/  SHF.R.S32.HI R0, RZ, 0x7, R2 ;  /* 0x00000007ff007819 */ /* 0x000fc40000011402 */
[----:B------:R-:W-:Y:S01]  /*2430*/  LOP3.LUT R2, R6, 0x1c0, RZ, 0xc0, !PT ;  /* 0x000001c006027812 */ /* 0x000fe200078ec0ff */
[----:B------:R-:W-:Y:S01]  /*2440*/  IMAD.SHL.U32 R6, R26, 0x10, RZ ;  /* 0x000000101a067824 */ /* 0x000fe200078e00ff */
[----:B------:R-:W-:Y:S01]  /*2450*/  LEA.HI R13, R0, R0, RZ, 0x1 ;  /* 0x00000000000d7211 */ /* 0x000fe200078f08ff */
[----:B------:R-:W-:Y:S01]  /*2460*/  IMAD R10, R236, 0x2, R0 ;  /* 0x00000002ec0a7824 */ /* 0x000fe200078e0200 */
[----:B------:R-:W-:Y:S02]  /*2470*/  SHF.R.U32.HI R9, RZ, 0x3, R2 ;  /* 0x00000003ff097819 */ /* 0x000fe40000011602 */
[----:B------:R-:W-:Y:S02]  /*2480*/  LOP3.LUT R8, R2, 0x10, R6, 0xf8, !PT ;  /* 0x0000001002087812 */ /* 0x000fe400078ef806 */
[C---:B------:R-:W-:Y:S02]  /*2490*/  LOP3.LUT R2, R9.reuse, R3, R2, 0x1e, !PT ;  /* 0x0000000309027212 */ /* 0x040fe400078e1e02 */
[----:B------:R-:W-:Y:S01]  /*24a0*/  LOP3.LUT R18, R9, R8, R3, 0x1e, !PT ;  /* 0x0000000809127212 */ /* 0x000fe200078e1e03 */
[----:B------:R-:W-:Y:S01]  /*24b0*/  IMAD.U32 R9, RZ, RZ, UR5 ;  /* 0x00000005ff097e24 */ /* 0x000fe2000f8e00ff */
[----:B------:R-:W-:Y:S01]  /*24c0*/  LOP3.LUT R3, R13, 0x1ffffffe, RZ, 0xc0, !PT ;  /* 0x1ffffffe0d037812 */ /* 0x000fe200078ec0ff */
[----:B------:R-:W-:Y:S01]  /*24d0*/  IMAD.U32 R2, R10, 0x200, R2 ;  /* 0x000002000a027824 */ /* 0x000fe200078e0002 */
[----:B------:R-:W-:Y:S01]  /*24e0*/  LOP3.LUT R6, R7, 0x20, RZ, 0xc0, !PT ;  /* 0x0000002007067812 */ /* 0x000fe200078ec0ff */
[----:B------:R-:W-:Y:S01]  /*24f0*/  IMAD.U32 R7, RZ, RZ, UR4 ;  /* 0x00000004ff077e24 */ /* 0x000fe2000f8e00ff */
[----:B------:R-:W-:Y:S01]  /*2500*/  UIADD3 UR5, UR14, 0x1, -UR9 ;  /* 0x000000010e057890 */ /* 0x000fe2000fffe809 */
[----:B------:R-:W-:Y:S01]  /*2510*/  IMAD.IADD R3, R0, 0x1, -R3 ;  /* 0x0000000100037824 */ /* 0x000fe200078e0a03 */
[----:B------:R-:W-:Y:S01]  /*2520*/  LOP3.LUT R13, R6, 0x18, R11, 0xf8, !PT ;  /* 0x00000018060d7812 */ /* 0x000fe200078ef80b */
[----:B------:R-:W-:Y:S01]  /*2530*/  IMAD.SHL.U32 R6, R31, 0x2, RZ ;  /* 0x000000021f067824 */ /* 0x000fe200078e00ff */
[----:B------:R-:W-:Y:S01]  /*2540*/  LEA R8, P1, R7, R4, 0x6 ;  /* 0x0000000407087211 */ /* 0x000fe200078230ff */
[----:B------:R-:W-:Y:S01]  /*2550*/  IMAD R250, R3, 0x4, R12 ;  /* 0x0000000403fa7824 */ /* 0x000fe200078e020c */
[----:B---3--:R-:W-:Y:S01]  /*2560*/  SHF.R.S32.HI R4, RZ, 0x2, R17 ;  /* 0x00000002ff047819 */ /* 0x008fe20000011411 */
[----:B------:R-:W-:Y:S01]  /*2570*/  IMAD.SHL.U32 R3, R25, 0x40, RZ ;  /* 0x0000004019037824 */ /* 0x000fe200078e00ff */
[----:B------:R-:W-:Y:S01]  /*2580*/  LOP3.LUT R11, R6, 0x2, R34, 0xe2, !PT ;  /* 0x00000002060b7812 */ /* 0x000fe200078ee222 */
[----:B------:R-:W-:Y:S01]  /*2590*/  IMAD.SHL.U32 R6, R0, 0x8, RZ ;  /* 0x0000000800067824 */ /* 0x000fe200078e00ff */
[----:B------:R-:W-:Y:S01]  /*25a0*/  LEA.HI.X R9, R7, R5, R9, 0x6, P1 ;  /* 0x0000000507097211 */ /* 0x000fe200008f3409 */
[----:B------:R-:W-:Y:S01]  /*25b0*/  IMAD.SHL.U32 R10, R15, 0x2, RZ ;  /* 0x000000020f0a7824 */ /* 0x000fe200078e00ff */
[----:B------:R-:W-:Y:S01]  /*25c0*/  LOP3.LUT R3, R3, 0x1c0, RZ, 0xc0, !PT ;  /* 0x000001c003037812 */ /* 0x000fe200078ec0ff */
[----:B------:R-:W-:Y:S01]  /*25d0*/  IMAD R241, R20, 0x10, R4 ;  /* 0x0000001014f17824 */ /* 0x000fe200078e0204 */
[----:B------:R-:W-:Y:S01]  /*25e0*/  IADD3 R0, P1, R38, UR17, RZ ;  /* 0x0000001126007c10 */ /* 0x000fe2000ff3e0ff */
[----:B------:R3:W-:Y:S01]  /*25f0*/  LDGSTS.E.BYPASS.LTC128B.128 [R240+0x19080], [R8.64], !P6 ;  /* 0x1908000008f07fae */ /* 0x0007e2000f101d4c */
[----:B------:R-:W-:Y:S01]  /*2600*/  LOP3.LUT R7, R3, 0x8, R6, 0xf8, !PT ;  /* 0x0000000803077812 */ /* 0x000fe200078ef806 */
[----:B------:R-:W-:Y:S01]  /*2610*/  IMAD.SHL.U32 R250, R250, 0x2, RZ ;  /* 0x00000002fafa7824 */ /* 0x000fe200078e00ff */
[----:B------:R-:W-:Y:S01]  /*2620*/  SHF.R.U32.HI R6, RZ, 0x3, R3 ;  /* 0x00000003ff067819 */ /* 0x000fe20000011603 */
[----:B------:R3:W-:Y:S01]  /*2630*/  LDGSTS.E.BYPASS.LTC128B.128 [R240+0x1b080], [R8.64+0x80], !P5 ;  /* 0x1b08008008f07fae */ /* 0x0007e2000e901d4c */
[----:B------:R-:W-:Y:S01]  /*2640*/  IADD3.X R3, R36, UR15, RZ, P1, !PT ;  /* 0x0000000f24037c10 */ /* 0x000fe20008ffe4ff */
[----:B------:R-:W-:Y:S01]  /*2650*/  USHF.L.U32 UR15, UR4, 0x5, URZ ;  /* 0x00000005040f7899 */ /* 0x000fe2000800063f */
[----:B------:R-:W-:Y:S01]  /*2660*/  LEA R14, P1, R0, c[0x0][0x280], 0x2 ;  /* 0x0000a000000e7a11 */ /* 0x000fe200078210ff */
[----:B------:R3:W-:Y:S01]  /*2670*/  LDGSTS.E.BYPASS.LTC128B.128 [R240+0x1d080], [R8.64+0x100], !P4 ;  /* 0x1d08010008f07fae */ /* 0x0007e2000e101d4c */
[----:B------:R-:W-:Y:S01]  /*2680*/  LOP3.LUT R10, R10, 0x2, R28, 0xe2, !PT ;  /* 0x000000020a0a7812 */ /* 0x000fe200078ee21c */
[----:B------:R-:W-:Y:S01]  /*2690*/  ULDC UR4, c[0x0][0x2a0] ;  /* 0x0000a80000047ab9 */ /* 0x000fe20000000800 */
[----:B------:R-:W-:Y:S01]  /*26a0*/  LEA.HI.X R15, R0, c[0x0][0x284], R3, 0x2, P1 ;  /* 0x0000a100000f7a11 */ /* 0x000fe200008f1403 */
[----:B------:R-:W-:Y:S01]  /*26b0*/  IMAD.SHL.U32 R3, R16, 0x40, RZ ;  /* 0x0000004010037824 */ /* 0x000fe200078e00ff */
[----:B------:R-:W-:Y:S01]  /*26c0*/  LOP3.LUT R0, R33, 0x3ffffffc, RZ, 0xc0, !PT ;  /* 0x3ffffffc21007812 */ /* 0x000fe200078ec0ff */
[----:B------:R3:W-:Y:S01]  /*26d0*/  LDGSTS.E.BYPASS.LTC128B.128 [R240+0x1f080], [R8.64+0x180], !P3 ;  /* 0x1f08018008f07fae */ /* 0x0007e2000d901d4c */
[----:B------:R-:W-:Y:S01]  /*26e0*/  LOP3.LUT R243, R243, R11, R29, 0xfe, !PT ;  /* 0x0000000bf3f37212 */ /* 0x000fe200078efe1d */
[----:B------:R-:W-:Y:S01]  /*26f0*/  IMAD.MOV.U32 R11, RZ, RZ, 0x10 ;  /* 0x00000010ff0b7424 */ /* 0x000fe200078e00ff */
[----:B------:R-:W-:Y:S01]  /*2700*/  LOP3.LUT R12, R7, R6, RZ, 0x3c, !PT ;  /* 0x00000006070c7212 */ /* 0x000fe200078e3cff */
[----:B------:R-:W-:Y:S01]  /*2710*/  IMAD.IADD R7, R166, 0x1, -R0 ;  /* 0x00000001a6077824 */ /* 0x000fe200078e0a00 */
[----:B------:R-:W-:Y:S01]  /*2720*/  LOP3.LUT R242, R242, R10, R22, 0xfe, !PT ;  /* 0x0000000af2f27212 */ /* 0x000fe200078efe16 */
[----:B------:R-:W-:Y:S01]  /*2730*/  IMAD.SHL.U32 R10, R20, 0x400, RZ ;  /* 0x00000400140a7824 */ /* 0x000fe200078e00ff */
[----:B------:R-:W-:Y:S01]  /*2740*/  R2P PR, R16, 0x6 ;  /* 0x0000000610007804 */ /* 0x000fe20000000000 */
[C---:B------:R-:W-:Y:S01]  /*2750*/  IMAD R0, R236.reuse, 0x200, R18 ;  /* 0x00000200ec007824 */ /* 0x040fe200078e0212 */
[----:B------:R-:W-:Y:S01]  /*2760*/  LOP3.LUT R3, R3, 0x1c0, RZ, 0xc0, !PT ;  /* 0x000001c003037812 */ /* 0x000fe200078ec0ff */
[----:B------:R-:W-:Y:S01]  /*2770*/  IMAD.SHL.U32 R236, R236, 0x8, RZ ;  /* 0x00000008ecec7824 */ /* 0x000fe200078e00ff */
[----:B------:R-:W-:Y:S01]  /*2780*/  ULOP3.LUT UR4, URZ, UR4, URZ, 0x33, !UPT ;  /* 0x000000043f047292 */ /* 0x000fe2000f8e333f */
[----:B------:R-:W-:Y:S01]  /*2790*/  SEL R5, R11, 0xfffffff0, !P1 ;  /* 0xfffffff00b057807 */ /* 0x000fe20004800000 */
[----:B------:R-:W-:Y:S01]  /*27a0*/  IMAD R7, R7, 0x2, R10 ;  /* 0x0000000207077824 */ /* 0x000fe200078e020a */
[----:B------:R-:W-:Y:S01]  /*27b0*/  SEL R4, R246, 0xffffffe0, !P2 ;  /* 0xffffffe0f6047807 */ /* 0x000fe20005000000 */
[----:B------:R-:W-:Y:S01]  /*27c0*/  IMAD.SHL.U32 R2, R2, 0x2, RZ ;  /* 0x0000000202027824 */ /* 0x000fe200078e00ff */
[----:B------:R-:W-:Y:S01]  /*27d0*/  R2P PR, R32, 0x6 ;  /* 0x0000000620007804 */ /* 0x000fe20000000000 */
[----:B------:R-:W-:Y:S01]  /*27e0*/  IMAD.IADD R12, R12, 0x1, R7 ;  /* 0x000000010c0c7824 */ /* 0x000fe200078e0207 */
[--C-:B------:R-:W-:Y:S01]  /*27f0*/  SHF.R.U32.HI R6, RZ, 0x3, R3.reuse ;  /* 0x00000003ff067819 */ /* 0x100fe20000011603 */
[----:B------:R-:W-:Y:S01]  /*2800*/  IMAD.SHL.U32 R235, R0, 0x2, RZ ;  /* 0x0000000200eb7824 */ /* 0x000fe200078e00ff */
[----:B------:R-:W-:Y:S01]  /*2810*/  LOP3.LUT R236, R3, 0x8, R236, 0xf8, !PT ;  /* 0x0000000803ec7812 */ /* 0x000fe200078ef8ec */
[----:B------:R-:W-:Y:S01]  /*2820*/  IMAD.SHL.U32 R244, R12, 0x2, RZ ;  /* 0x000000020cf47824 */ /* 0x000fe200078e00ff */
[----:B------:R-:W-:Y:S01]  /*2830*/  LOP3.LUT R7, R6, R13, R3, 0x1e, !PT ;  /* 0x0000000d06077212 */ /* 0x000fe200078e1e03 */
[----:B-1----:R-:W-:Y:S01]  /*2840*/  CS2R R38, SRZ ;  /* 0x0000000000267805 */ /* 0x002fe2000001ff00 */
[----:B------:R-:W-:Y:S01]  /*2850*/  SEL R3, R11, 0xfffffff0, !P1 ;  /* 0xfffffff00b037807 */ /* 0x000fe20004800000 */
[----:B------:R-:W-:Y:S01]  /*2860*/  IMAD R11, R26, 0x400, R230 ;  /* 0x000004001a0b7824 */ /* 0x000fe200078e02e6 */
[----:B------:R-:W-:Y:S01]  /*2870*/  SEL R228, R246, 0xffffffe0, !P2 ;  /* 0xffffffe0f6e47807 */ /* 0x000fe20005000000 */
[----:B---3--:R-:W-:Y:S01]  /*2880*/  IMAD.IADD R8, R165, 0x1, R19 ;  /* 0x00000001a5087824 */ /* 0x008fe200078e0213 */
[----:B------:R-:W-:Y:S01]  /*2890*/  R2P PR, R25, 0x6 ;  /* 0x0000000619007804 */ /* 0x000fe20000000000 */
[----:B------:R-:W-:Y:S01]  /*28a0*/  IMAD R3, R3, 0x2, R2 ;  /* 0x0000000203037824 */ /* 0x000fe200078e0202 */
[----:B------:R-:W-:Y:S01]  /*28b0*/  ISETP.GE.AND P6, PT, R166, 0x10, PT ;  /* 0x00000010a600780c */ /* 0x000fe20003fc6270 */
[----:B------:R-:W-:Y:S01]  /*28c0*/  IMAD.IADD R232, R0, 0x1, R228 ;  /* 0x0000000100e87824 */ /* 0x000fe200078e02e4 */
[----:B------:R-:W-:Y:S01]  /*28d0*/  LOP3.LUT R236, R236, R6, RZ, 0x3c, !PT ;  /* 0x00000006ecec7212 */ /* 0x000fe200078e3cff */
[----:B------:R1:W-:Y:S01]  /*28e0*/  STL [R1+0x2c], R8 ;  /* 0x00002c0801007387 */ /* 0x0003e20000100800 */
[-C--:B------:R-:W-:Y:S01]  /*28f0*/  LOP3.LUT R6, R7, R230.reuse, RZ, 0xfc, !PT ;  /* 0x000000e607067212 */ /* 0x080fe200078efcff */
[----:B------:R-:W-:Y:S01]  /*2900*/  IMAD R229, R228, 0x2, R2 ;  /* 0x00000002e4e57824 */ /* 0x000fe200078e0202 */
[C---:B------:R-:W-:Y:S01]  /*2910*/  IADD3 R7, R244.reuse, 0x20280, RZ ;  /* 0x00020280f4077810 */ /* 0x040fe20007ffe0ff */
[----:B--2---:R-:W-:Y:S01]  /*2920*/  CS2R R36, SRZ ;  /* 0x0000000000247805 */ /* 0x004fe2000001ff00 */
[----:B------:R-:W-:Y:S01]  /*2930*/  IADD3 R245, R244, 0x202c0, RZ ;  /* 0x000202c0f4f57810 */ /* 0x000fe20007ffe0ff */
[----:B------:R-:W-:Y:S01]  /*2940*/  IMAD.SHL.U32 R0, R6, 0x2, RZ ;  /* 0x0000000206007824 */ /* 0x000fe200078e00ff */
[C---:B------:R-:W-:Y:S01]  /*2950*/  IADD3 R230, R236.reuse, R230, R10 ;  /* 0x000000e6ece67210 */ /* 0x040fe20007ffe00a */
[----:B------:R-:W-:Y:S01]  /*2960*/  IMAD.IADD R236, R236, 0x1, R11 ;  /* 0x00000001ecec7824 */ /* 0x000fe200078e020b */
[----:B------:R-:W-:Y:S01]  /*2970*/  @P2 IADD3 R245, R7, -0x40, RZ ;  /* 0xffffffc007f52810 */ /* 0x000fe20007ffe0ff */
[----:B------:R-:W-:Y:S01]  /*2980*/  @!P6 IMAD.SHL.U32 R7, R166, 0x10, RZ ;  /* 0x00000010a607e824 */ /* 0x000fe200078e00ff */
[----:B------:R-:W-:Y:S01]  /*2990*/  SEL R246, R246, 0xffffffe0, !P1 ;  /* 0xffffffe0f6f67807 */ /* 0x000fe20004800000 */
[----:B------:R-:W-:Y:S01]  /*29a0*/  IMAD.SHL.U32 R230, R230, 0x2, RZ ;  /* 0x00000002e6e67824 */ /* 0x000fe200078e00ff */
[----:B------:R-:W-:Y:S01]  /*29b0*/  LEA R236, R236, 0x22280, 0x1 ;  /* 0x00022280ecec7811 */ /* 0x000fe200078e08ff */
[----:B------:R-:W-:Y:S01]  /*29c0*/  IMAD R228, R228, 0x2, R3 ;  /* 0x00000002e4e47824 */ /* 0x000fe200078e0203 */
[----:B------:R2:W-:Y:S01]  /*29d0*/  @!P6 LDGSTS.E.BYPASS.LTC128B.128 [R7+0x20180], [R14.64] ;  /* 0x201800000e07efae */ /* 0x0005e2000b901d4c */
[C---:B------:R-:W-:Y:S01]  /*29e0*/  IMAD R231, R5.reuse, 0x2, R230 ;  /* 0x0000000205e77824 */ /* 0x040fe200078e02e6 */
[----:B------:R-:W-:Y:S01]  /*29f0*/  IADD3 R252, -R250, UR16, RZ ;  /* 0x00000010fafc7c10 */ /* 0x000fe2000fffe1ff */
[----:B------:R-:W-:Y:S01]  /*2a00*/  IMAD R237, R5, 0x2, R236 ;  /* 0x0000000205ed7824 */ /* 0x000fe200078e02ec */
[----:B------:R-:W0:Y:S01]  /*2a10*/  LDGDEPBAR ;  /* 0x00000000000079af */ /* 0x000e220000000000 */
[----:B------:R-:W-:Y:S01]  /*2a20*/  IMAD.IADD R247, R244, 0x1, R246 ;  /* 0x00000001f4f77824 */ /* 0x000fe200078e02f6 */
[----:B------:R-:W-:Y:S01]  /*2a30*/  ULDC UR17, c[0x0][0x2a8] ;  /* 0x0000aa0000117ab9 */ /* 0x000fe20000000800 */
[----:B------:R-:W-:Y:S01]  /*2a40*/  IMAD.SHL.U32 R232, R232, 0x2, RZ ;  /* 0x00000002e8e87824 */ /* 0x000fe200078e00ff */
[----:B------:R-:W-:Y:S01]  /*2a50*/  UIADD3 UR14, UR14, -UR8, URZ ;  /* 0x800000080e0e7290 */ /* 0x000fe2000fffe03f */
[----:B------:R-:W-:Y:S01]  /*2a60*/  IMAD.IADD R246, R246, 0x1, R245 ;  /* 0x00000001f6f67824 */ /* 0x000fe200078e02f5 */
[----:B------:R-:W-:Y:S01]  /*2a70*/  UISETP.GE.AND UP1, UPT, UR17, 0x1, UPT ;  /* 0x000000011100788c */ /* 0x000fe2000bf26270 */
[----:B------:R-:W-:-:S02]  /*2a80*/  IMAD R234, R4, 0x2, R230 ;  /* 0x0000000204ea7824 */ /* 0x000fc400078e02e6 */
[C---:B------:R-:W-:Y:S02]  /*2a90*/  IMAD R239, R4.reuse, 0x2, R236 ;  /* 0x0000000204ef7824 */ /* 0x040fe400078e02ec */
[C---:B------:R-:W-:Y:S02]  /*2aa0*/  IMAD R233, R4.reuse, 0x2, R231 ;  /* 0x0000000204e97824 */ /* 0x040fe400078e02e7 */
[----:B------:R-:W-:Y:S02]  /*2ab0*/  IMAD R238, R4, 0x2, R237 ;  /* 0x0000000204ee7824 */ /* 0x000fe400078e02ed */
[----:B--2---:R-:W-:-:S05]  /*2ac0*/  IMAD.U32 R7, RZ, RZ, UR5 ;  /* 0x00000005ff077e24 */ /* 0x004fca000f8e00ff */
[----:B------:R-:W-:-:S04]  /*2ad0*/  IADD3 R7, R7, -UR8, -R250 ;  /* 0x8000000807077c10 */ /* 0x000fc8000fffe8fa */
[C---:B------:R-:W-:Y:S02]  /*2ae0*/  IADD3 R249, R7.reuse, c[0x0][0x2a4], RZ ;  /* 0x0000a90007f97a10 */ /* 0x040fe40007ffe0ff */
[----:B-1----:R-:W-:Y:S02]  /*2af0*/  IADD3 R251, R7, UR4, RZ ;  /* 0x0000000407fb7c10 */ /* 0x002fe4000fffe0ff */
.L_x_895:
[----:B------:R-:W-:Y:S04]  /*2b00*/  DEPBAR.LE SB0, 0x0 ;  /* 0x000080000000791a */ /* 0x000fe80000000000 */
[----:B------:R-:W-:Y:S01]  /*2b10*/  BAR.SYNC.DEFER_BLOCKING 0x0 ;  /* 0x0000000000007b1d */ /* 0x000fe20000010000 */
[----:B------:R-:W-:Y:S05]  /*2b20*/  PLOP3.LUT P1, PT, PT, PT, UP1, 0x40, 0x0 ;  /* 0x000000000000781c */ /* 0x000fea0003f2e818 */
        /* <DEDUP_REMOVED lines=114> */
[----:B------:R-:W-:Y:S01]  /*3250*/  IADD3 R197, R249, R21, RZ ;  /* 0x00000015f9c57210 */ /* 0x000fe20007ffe0ff */
[----:B------:R-:W-:Y:S03]  /*3260*/  IMAD.IADD R196, R251, 0x1, R21 ;  /* 0x00000001fbc47824 */ /* 0x000fe600078e0215 */
[C---:B---3--:R-:W-:Y:S04]  /*3270*/  HMMA.16816.F32 R12, R24.reuse, R32, R12 ;  /* 0x00000020180c723c */ /* 0x048fe8000000180c */
[----:B------:R-:W-:Y:S04]  /*3280*/  IMNMX R197, R252, R197, PT ;  /* 0x000000c5fcc57217 */ /* 0x000fe80003800200 */
[----:B------:R-:W-:Y:S01]  /*3290*/  HMMA.16816.F32 R16, R24, R34, R16 ;  /* 0x000000221810723c */ /* 0x000fe20000001810 */
[----:B------:R-:W-:-:S07]  /*32a0*/  @P1 BRA `(.L_x_885) ;  /* 0x0000019000001947 */ /* 0x000fce0003800000 */
        /* <DEDUP_REMOVED lines=13> */
.L_x_887:
[----:B------:R-:W-:Y:S04]  /*3380*/  MOV R22, c[0x0][0x2a8] ;  /* 0x0000aa0000167a02 */ /* 0x000fe80000000f00 */
[----:B------:R-:W-:Y:S11]  /*3390*/  ISETP.NE.AND P1, PT, R22, 0x1, PT ;  /* 0x000000011600780c */ /* 0x000ff60003f25270 */
[----:B------:R-:W-:Y:S02]  /*33a0*/  @!UPT UIADD3 URZ, URZ, URZ, URZ ;  /* 0x0000003f3f3ff290 */ /* 0x000fe4000fffe03f */
[----:B------:R-:W-:Y:S05]  /*33b0*/  @P1 IMAD.HI.U32 R22, R20, c[0x0][0x2ac], RZ ;  /* 0x0000ab0014161a27 */ /* 0x000fea00078e00ff */
[----:B------:R-:W-:Y:S02]  /*33c0*/  @P1 SHF.R.U32.HI R20, RZ, c[0x0][0x2b0], R22 ;  /* 0x0000ac00ff141a19 */ /* 0x000fe40000011616 */
.L_x_888:
[----:B------:R-:W-:Y:S05]  /*33d0*/  BSYNC B0 ;  /* 0x0000000000007941 */ /* 0x000fea0003800000 */
.L_x_886:
[----:B------:R-:W-:Y:S04]  /*33e0*/  IMAD.MOV.U32 R22, RZ, RZ, c[0x0][0x2a8] ;  /* 0x0000aa00ff167624 */ /* 0x000fe800078e00ff */
[----:B------:R-:W-:Y:S04]  /*33f0*/  IMAD R20, R20, R22, -UR9 ;  /* 0x8000000914147e24 */ /* 0x000fe8000f8e0216 */
[----:B------:R-:W-:Y:S05]  /*3400*/  IMAD.IADD R20, R20, 0x1, -R250 ;  /* 0x0000000114147824 */ /* 0x000fea00078e0afa */
[----:B------:R-:W-:Y:S02]  /*3410*/  IADD3 R22, R20, c[0x0][0x2a8], RZ ;  /* 0x0000aa0014167a10 */ /* 0x000fe40007ffe0ff */
[----:B------:R-:W-:Y:S02]  /*3420*/  IMNMX R196, R196, R20, !PT ;  /* 0x00000014c4c47217 */ /* 0x000fe40007800200 */
[----:B------:R-:W-:Y:S02]  /*3430*/  IMNMX R197, R197, R22, PT ;  /* 0x00000016c5c57217 */ /* 0x000fe40003800200 */
.L_x_885:
[----:B------:R-:W-:Y:S02]  /*3440*/  PLOP3.LUT P1, PT, PT, PT, UP1, 0x40, 0x0 ;  /* 0x000000000000781c */ /* 0x000fe40003f2e818 */
[----:B------:R-:W-:Y:S05]  /*3450*/  IADD3 R20, R21, 0x8, RZ ;  /* 0x0000000815147810 */ /* 0x000fea0007ffe0ff */
[--C-:B------:R-:W-:Y:S02]  /*3460*/  IMAD.IADD R199, R249, 0x1, R20.reuse ;  /* 0x00000001f9c77824 */ /* 0x100fe400078e0214 */
[----:B------:R-:W-:Y:S03]  /*3470*/  IMAD.IADD R198, R251, 0x1, R20 ;  /* 0x00000001fbc67824 */ /* 0x000fe600078e0214 */
[----:B------:R-:W-:Y:S01]  /*3480*/  IMNMX R199, R252, R199, PT ;  /* 0x000000c7fcc77217 */ /* 0x000fe20003800200 */
[----:B------:R-:W-:-:S05]  /*3490*/  @P1 BRA `(.L_x_889) ;  /* 0x0000019000001947 */ /* 0x000fca0003800000 */
        /* <DEDUP_REMOVED lines=13> */
.L_x_891:
[----:B------:R-:W-:Y:S04]  /*3570*/  MOV R21, c[0x0][0x2a8] ;  /* 0x0000aa0000157a02 */ /* 0x000fe80000000f00 */
[----:B------:R-:W-:Y:S11]  /*3580*/  ISETP.NE.AND P1, PT, R21, 0x1, PT ;  /* 0x000000011500780c */ /* 0x000ff60003f25270 */
[----:B------:R-:W-:Y:S02]  /*3590*/  @!UPT UIADD3 URZ, URZ, URZ, URZ ;  /* 0x0000003f3f3ff290 */ /* 0x000fe4000fffe03f */
[----:B------:R-:W-:Y:S05]  /*35a0*/  @P1 IMAD.HI.U32 R21, R20, c[0x0][0x2ac], RZ ;  /* 0x0000ab0014151a27 */ /* 0x000fea00078e00ff */
[----:B------:R-:W-:Y:S02]  /*35b0*/  @P1 SHF.R.U32.HI R20, RZ, c[0x0][0x2b0], R21 ;  /* 0x0000ac00ff141a19 */ /* 0x000fe40000011615 */
.L_x_892:
[----:B------:R-:W-:Y:S05]  /*35c0*/  BSYNC B0 ;  /* 0x0000000000007941 */ /* 0x000fea0003800000 */
.L_x_890:
[----:B------:R-:W-:Y:S04]  /*35d0*/  IMAD.MOV.U32 R21, RZ, RZ, c[0x0][0x2a8] ;  /* 0x0000aa00ff157624 */ /* 0x000fe800078e00ff */
[----:B------:R-:W-:Y:S04]  /*35e0*/  IMAD R20, R20, R21, -UR9 ;  /* 0x8000000914147e24 */ /* 0x000fe8000f8e0215 */
[----:B------:R-:W-:Y:S05]  /*35f0*/  IMAD.IADD R20, R20, 0x1, -R250 ;  /* 0x0000000114147824 */ /* 0x000fea00078e0afa */
[----:B------:R-:W-:Y:S02]  /*3600*/  IADD3 R21, R20, c[0x0][0x2a8], RZ ;  /* 0x0000aa0014157a10 */ /* 0x000fe40007ffe0ff */
[----:B------:R-:W-:Y:S02]  /*3610*/  IMNMX R198, R198, R20, !PT ;  /* 0x00000014c6c67217 */ /* 0x000fe40007800200 */
[----:B------:R-:W-:Y:S02]  /*3620*/  IMNMX R199, R199, R21, PT ;  /* 0x00000015c7c77217 */ /* 0x000fe40003800200 */
.L_x_889:
        /* <DEDUP_REMOVED lines=179> */
[C---:B--2---:R-:W-:Y:S08]  /*4160*/  HMMA.16816.F32 R28, R164.reuse, R4, R28 ;  /* 0x00000004a41c723c */ /* 0x044ff0000000181c */
[----:B------:R-:W-:Y:S07]  /*4170*/  HMMA.16816.F32 R32, R164, R6, R32 ;  /* 0x00000006a420723c */ /* 0x000fee0000001820 */
        /* <DEDUP_REMOVED lines=188> */
[C---:B------:R-:W-:Y:S01]  /*4d40*/  LOP3.LUT P5, RZ, R242.reuse, 0x1, RZ, 0xc0, !PT ;  /* 0x00000001f2ff7812 */ /* 0x040fe200078ac0ff */
[----:B------:R-:W-:Y:S01]  /*4d50*/  IMAD.U32 R16, RZ, RZ, UR10 ;  /* 0x0000000aff107e24 */ /* 0x000fe2000f8e00ff */
[----:B------:R-:W3:Y:S01]  /*4d60*/  LDL R202, [R1+0x10] ;  /* 0x0000100001ca7983 */ /* 0x000ee20000100800 */
[----:B------:R-:W-:Y:S01]  /*4d70*/  LOP3.LUT P4, RZ, R242, 0x2, RZ, 0xc0, !PT ;  /* 0x00000002f2ff7812 */ /* 0x000fe2000788c0ff */
[----:B------:R-:W-:Y:S02]  /*4d80*/  UIMAD.WIDE.U32 UR18, UR16, UR4, URZ ;  /* 0x00000004101272a5 */ /* 0x000fe4000f8e003f */
[----:B------:R-:W4:Y:S01]  /*4d90*/  LDL.64 R206, [R1+0x18] ;  /* 0x0000180001ce7983 */ /* 0x000f220000100a00 */
[----:B------:R-:W-:Y:S03]  /*4da0*/  USHF.R.S32.HI UR17, URZ, 0x1f, UR16 ;  /* 0x0000001f3f117899 */ /* 0x000fe60008011410 */
[----:B------:R-:W5:Y:S01]  /*4db0*/  LDL R203, [R1+0x28] ;  /* 0x0000280001cb7983 */ /* 0x000f620000100800 */
[----:B------:R-:W-:Y:S02]  /*4dc0*/  UIMAD UR17, UR17, UR4, URZ ;  /* 0x00000004111172a4 */ /* 0x000fe4000f8e023f */
[----:B------:R-:W-:Y:S02]  /*4dd0*/  USHF.L.U32 UR4, UR18, 0x6, URZ ;  /* 0x0000000612047899 */ /* 0x000fe4000800063f */
[----:B------:R-:W-:Y:S02]  /*4de0*/  UIMAD UR17, UR16, UR5, UR17 ;  /* 0x00000005101172a4 */ /* 0x000fe4000f8e0211 */
[----:B------:R-:W-:Y:S02]  /*4df0*/  USHF.L.U32 UR5, UR16, 0x6, URZ ;  /* 0x0000000610057899 */ /* 0x000fe4000800063f */
[----:B------:R-:W-:Y:S04]  /*4e00*/  UIADD3 UR17, UR19, UR17, URZ ;  /* 0x0000001113117290 */ /* 0x000fe8000fffe03f */
[----:B------:R-:W-:Y:S01]  /*4e10*/  USHF.L.U64.HI UR17, UR18, 0x6, UR17 ;  /* 0x0000000612117899 */ /* 0x000fe20008010211 */
[----:B------:R-:W-:Y:S02]  /*4e20*/  IMAD.U32 R10, RZ, RZ, UR5 ;  /* 0x00000005ff0a7e24 */ /* 0x000fe4000f8e00ff */
[----:B------:R-:W-:Y:S01]  /*4e30*/  IMAD.U32 R15, RZ, RZ, UR5 ;  /* 0x00000005ff0f7e24 */ /* 0x000fe2000f8e00ff */
[----:B--2---:R-:W-:Y:S04]  /*4e40*/  IADD3 R8, P2, R204, UR4, RZ ;  /* 0x00000004cc087c10 */ /* 0x004fe8000ff5e0ff */
[----:B------:R-:W-:Y:S02]  /*4e50*/  LEA R12, P1, R8, c[0x0][0x1f0], 0x1 ;  /* 0x00007c00080c7a11 */ /* 0x000fe400078208ff */
[----:B---3--:R-:W-:Y:S04]  /*4e60*/  IADD3.X R9, R202, UR17, RZ, P2, !PT ;  /* 0x00000011ca097c10 */ /* 0x008fe800097fe4ff */
[----:B------:R-:W-:Y:S01]  /*4e70*/  LEA.HI.X R13, R8, c[0x0][0x1f4], R9, 0x1, P1 ;  /* 0x00007d00080d7a11 */ /* 0x000fe200008f0c09 */
[----:B------:R-:W-:Y:S01]  /*4e80*/  IMAD.U32 R9, RZ, RZ, UR15 ;  /* 0x0000000fff097e24 */ /* 0x000fe2000f8e00ff */
[----:B------:R-:W-:Y:S02]  /*4e90*/  IADD3 R8, -R248, UR8, -R10 ;  /* 0x00000008f8087c10 */ /* 0x000fe4000fffe90a */
[----:B----4-:R-:W-:Y:S02]  /*4ea0*/  IADD3 R11, P1, R206, UR5, RZ ;  /* 0x00000005ce0b7c10 */ /* 0x010fe4000ff3e0ff */
[----:B------:R-:W-:Y:S02]  /*4eb0*/  ISETP.LT.OR P6, PT, R8, 0x1, !P5 ;  /* 0x000000010800780c */ /* 0x000fe40006fc1670 */
[----:B------:R-:W-:Y:S02]  /*4ec0*/  IADD3 R9, P3, P2, R204, UR4, R9 ;  /* 0x00000004cc097c10 */ /* 0x000fe4000fa7e009 */
[----:B-----5:R-:W-:Y:S02]  /*4ed0*/  LEA.HI.X.SX32 R15, R15, R203, 0x1, P1 ;  /* 0x000000cb0f0f7211 */ /* 0x020fe400008f0eff */
[----:B------:R-:W-:Y:S02]  /*4ee0*/  ISETP.LT.OR P1, PT, R8, 0x1, !P4 ;  /* 0x000000010800780c */ /* 0x000fe40006721670 */
[----:B------:R-:W-:Y:S02]  /*4ef0*/  IADD3.X R16, R202, UR17, R16, P3, P2 ;  /* 0x00000011ca107c10 */ /* 0x000fe40009fe4410 */
[----:B------:R-:W1:Y:S01]  /*4f00*/  S2R R202, SR_TID.X ;  /* 0x0000000000ca7919 */ /* 0x000e620000002100 */
[----:B------:R-:W-:Y:S02]  /*4f10*/  LEA R14, P2, R11, c[0x0][0x280], 0x2 ;  /* 0x0000a0000b0e7a11 */ /* 0x000fe400078410ff */
[----:B------:R-:W-:Y:S01]  /*4f20*/  LEA R10, P3, R9, c[0x0][0x1f0], 0x1 ;  /* 0x00007c00090a7a11 */ /* 0x000fe200078608ff */
[----:B------:R-:W-:Y:S01]  /*4f30*/  @!PT LDS RZ, [RZ] ;  /* 0x00000000fffff984 */ /* 0x000fe20000000800 */
[----:B------:R-:W-:Y:S01]  /*4f40*/  @!PT LDS RZ, [RZ] ;  /* 0x00000000fffff984 */ /* 0x000fe20000000800 */
[----:B------:R-:W-:Y:S01]  /*4f50*/  @!PT LDS RZ, [RZ] ;  /* 0x00000000fffff984 */ /* 0x000fe20000000800 */
[----:B------:R2:W-:Y:S01]  /*4f60*/  LDGSTS.E.BYPASS.LTC128B.128 [R240+0x18080], [R12.64], !P6 ;  /* 0x180800000cf07fae */ /* 0x0005e2000f101d4c */
[----:B------:R-:W-:Y:S02]  /*4f70*/  LEA.HI.X R15, R11, c[0x0][0x284], R15, 0x2, P2 ;  /* 0x0000a1000b0f7a11 */ /* 0x000fe400010f140f */
[----:B------:R-:W-:Y:S02]  /*4f80*/  LOP3.LUT P2, RZ, R242, 0x4, RZ, 0xc0, !PT ;  /* 0x00000004f2ff7812 */ /* 0x000fe4000784c0ff */
[----:B------:R2:W-:Y:S01]  /*4f90*/  LDGSTS.E.BYPASS.LTC128B.128 [R240+0x1a080], [R12.64+0x80], !P1 ;  /* 0x1a0800800cf07fae */ /* 0x0005e2000c901d4c */
[----:B------:R-:W-:Y:S02]  /*4fa0*/  LEA.HI.X R11, R9, c[0x0][0x1f4], R16, 0x1, P3 ;  /* 0x00007d00090b7a11 */ /* 0x000fe400018f0c10 */
[----:B------:R-:W-:Y:S02]  /*4fb0*/  ISETP.LT.OR P6, PT, R8, 0x1, !P2 ;  /* 0x000000010800780c */ /* 0x000fe400057c1670 */
[----:B------:R-:W-:Y:S02]  /*4fc0*/  LOP3.LUT P3, RZ, R242, 0x8, RZ, 0xc0, !PT ;  /* 0x00000008f2ff7812 */ /* 0x000fe4000786c0ff */
[C---:B------:R-:W-:Y:S02]  /*4fd0*/  ISETP.LT.OR P5, PT, R8.reuse, 0x21, !P5 ;  /* 0x000000210800780c */ /* 0x040fe40006fa1670 */
[C---:B------:R-:W-:Y:S02]  /*4fe0*/  ISETP.LT.OR P1, PT, R8.reuse, 0x1, !P3 ;  /* 0x000000010800780c */ /* 0x040fe40005f21670 */
[C---:B------:R-:W-:Y:S02]  /*4ff0*/  ISETP.LT.OR P4, PT, R8.reuse, 0x21, !P4 ;  /* 0x000000210800780c */ /* 0x040fe40006781670 */
[C---:B------:R-:W-:Y:S02]  /*5000*/  ISETP.LT.OR P2, PT, R8.reuse, 0x21, !P2 ;  /* 0x000000210800780c */ /* 0x040fe40005741670 */
[----:B------:R-:W-:Y:S01]  /*5010*/  ISETP.LT.OR P3, PT, R8, 0x21, !P3 ;  /* 0x000000210800780c */ /* 0x000fe20005f61670 */
[----:B------:R2:W-:Y:S01]  /*5020*/  LDGSTS.E.BYPASS.LTC128B.128 [R240+0x1c080], [R12.64+0x100], !P6 ;  /* 0x1c0801000cf07fae */ /* 0x0005e2000f101d4c */
[----:B-1----:R-:W-:Y:S05]  /*5030*/  @!P0 IMAD.SHL.U32 R8, R202, 0x10, RZ ;  /* 0x00000010ca088824 */ /* 0x002fea00078e00ff */
[----:B------:R2:W-:Y:S04]  /*5040*/  LDGSTS.E.BYPASS.LTC128B.128 [R240+0x1e080], [R12.64+0x180], !P1 ;  /* 0x1e0801800cf07fae */ /* 0x0005e8000c901d4c */
[----:B------:R2:W-:Y:S04]  /*5050*/  LDGSTS.E.BYPASS.LTC128B.128 [R240+0x19080], [R10.64], !P5 ;  /* 0x190800000af07fae */ /* 0x0005e8000e901d4c */
[----:B------:R2:W-:Y:S04]  /*5060*/  LDGSTS.E.BYPASS.LTC128B.128 [R240+0x1b080], [R10.64+0x80], !P4 ;  /* 0x1b0800800af07fae */ /* 0x0005e8000e101d4c */
[----:B------:R2:W-:Y:S04]  /*5070*/  LDGSTS.E.BYPASS.LTC128B.128 [R240+0x1d080], [R10.64+0x100], !P2 ;  /* 0x1d0801000af07fae */ /* 0x0005e8000d101d4c */
[----:B------:R2:W-:Y:S04]  /*5080*/  LDGSTS.E.BYPASS.LTC128B.128 [R240+0x1f080], [R10.64+0x180], !P3 ;  /* 0x1f0801800af07fae */ /* 0x0005e8000d901d4c */
[----:B------:R2:W-:Y:S02]  /*5090*/  @!P0 LDGSTS.E.BYPASS.LTC128B.128 [R8+0x20180], [R14.64] ;  /* 0x201800000e088fae */ /* 0x0005e4000b901d4c */
.L_x_893:
        /* <DEDUP_REMOVED lines=94> */
[C---:B------:R-:W-:Y:S01]  /*5680*/  LOP3.LUT P4, RZ, R243.reuse, 0x1, RZ, 0xc0, !PT ;  /* 0x00000001f3ff7812 */ /* 0x040fe2000788c0ff */
[----:B------:R-:W-:Y:S01]  /*5690*/  UIMAD.WIDE.U32 UR20, UR16, UR4, URZ ;  /* 0x00000004101472a5 */ /* 0x000fe2000f8e003f */
[----:B------:R-:W5:Y:S01]  /*56a0*/  LDL R224, [R1+0x14] ;  /* 0x0000140001e07983 */ /* 0x000f620000100800 */
[----:B------:R-:W-:Y:S01]  /*56b0*/  LOP3.LUT P3, RZ, R243, 0x2, RZ, 0xc0, !PT ;  /* 0x00000002f3ff7812 */ /* 0x000fe2000786c0ff */
[----:B------:R-:W-:Y:S02]  /*56c0*/  USHF.R.S32.HI UR17, URZ, 0x1f, UR16 ;  /* 0x0000001f3f117899 */ /* 0x000fe40008011410 */
[----:B----4-:R-:W4:Y:S01]  /*56d0*/  LDL.64 R180, [R1+0x20] ;  /* 0x0000200001b47983 */ /* 0x010f220000100a00 */
[----:B------:R-:W-:Y:S02]  /*56e0*/  USHF.L.U32 UR18, UR20, 0x6, URZ ;  /* 0x0000000614127899 */ /* 0x000fe4000800063f */
[----:B------:R-:W-:Y:S01]  /*56f0*/  UIMAD UR17, UR17, UR4, URZ ;  /* 0x00000004111172a4 */ /* 0x000fe2000f8e023f */
[----:B---3--:R-:W3:Y:S03]  /*5700*/  LDL R225, [R1+0x38] ;  /* 0x0000380001e17983 */ /* 0x008ee60000100800 */
[----:B------:R-:W-:Y:S04]  /*5710*/  UIMAD UR17, UR16, UR5, UR17 ;  /* 0x00000005101172a4 */ /* 0x000fe8000f8e0211 */
[----:B------:R-:W-:Y:S04]  /*5720*/  UIADD3 UR17, UR21, UR17, URZ ;  /* 0x0000001115117290 */ /* 0x000fe8000fffe03f */
[----:B------:R-:W-:Y:S02]  /*5730*/  USHF.L.U64.HI UR20, UR20, 0x6, UR17 ;  /* 0x0000000614147899 */ /* 0x000fe40008010211 */
[----:B------:R-:W-:Y:S06]  /*5740*/  USHF.L.U32 UR17, UR16, 0x6, URZ ;  /* 0x0000000610117899 */ /* 0x000fec000800063f */
[----:B------:R-:W-:Y:S02]  /*5750*/  IMAD.U32 R6, RZ, RZ, UR17 ;  /* 0x00000011ff067e24 */ /* 0x000fe4000f8e00ff */
[----:B------:R-:W-:Y:S01]  /*5760*/  IMAD.U32 R11, RZ, RZ, UR17 ;  /* 0x00000011ff0b7e24 */ /* 0x000fe2000f8e00ff */
[----:B--2---:R-:W-:Y:S01]  /*5770*/  IADD3 R4, P2, R226, UR18, RZ ;  /* 0x00000012e2047c10 */ /* 0x004fe2000ff5e0ff */
[----:B------:R-:W-:Y:S03]  /*5780*/  ULEA UR18, UP0, UR4, UR18, 0x5 ;  /* 0x0000001204127291 */ /* 0x000fe6000f80283f */
[----:B------:R-:W-:Y:S01]  /*5790*/  LEA R8, P1, R4, c[0x0][0x160], 0x1 ;  /* 0x0000580004087a11 */ /* 0x000fe200078208ff */
[----:B------:R-:W-:Y:S01]  /*57a0*/  ULEA.HI.X UR4, UR4, UR20, UR5, 0x5, UP0 ;  /* 0x0000001404047291 */ /* 0x000fe200080f2c05 */
[----:B-----5:R-:W-:Y:S04]  /*57b0*/  IADD3.X R5, R224, UR20, RZ, P2, !PT ;  /* 0x00000014e0057c10 */ /* 0x020fe800097fe4ff */
[----:B------:R-:W-:Y:S02]  /*57c0*/  LEA.HI.X R9, R4, c[0x0][0x164], R5, 0x1, P1 ;  /* 0x0000590004097a11 */ /* 0x000fe400008f0c05 */
[----:B------:R-:W-:Y:S02]  /*57d0*/  IADD3 R4, -R248, UR8, -R6 ;  /* 0x00000008f8047c10 */ /* 0x000fe4000fffe906 */
[----:B----4-:R-:W-:Y:S02]  /*57e0*/  IADD3 R7, P1, R180, UR17, RZ ;  /* 0x00000011b4077c10 */ /* 0x010fe4000ff3e0ff */
[C---:B------:R-:W-:Y:S02]  /*57f0*/  ISETP.LT.OR P6, PT, R4.reuse, 0x1, !P4 ;  /* 0x000000010400780c */ /* 0x040fe400067c1670 */
[----:B------:R-:W-:Y:S02]  /*5800*/  ISETP.LT.OR P5, PT, R4, 0x1, !P3 ;  /* 0x000000010400780c */ /* 0x000fe40005fa1670 */
[----:B------:R-:W-:Y:S02]  /*5810*/  IADD3 R5, P2, R226, UR18, RZ ;  /* 0x00000012e2057c10 */ /* 0x000fe4000ff5e0ff */
[----:B---3--:R-:W-:Y:S02]  /*5820*/  LEA.HI.X.SX32 R11, R11, R225, 0x1, P1 ;  /* 0x000000e10b0b7211 */ /* 0x008fe400008f0eff */
[----:B------:R-:W-:Y:S02]  /*5830*/  LEA R10, P1, R7, c[0x0][0x258], 0x2 ;  /* 0x00009600070a7a11 */ /* 0x000fe400078210ff */
[----:B------:R-:W-:Y:S02]  /*5840*/  IADD3.X R12, R224, UR4, RZ, P2, !PT ;  /* 0x00000004e00c7c10 */ /* 0x000fe400097fe4ff */
[----:B------:R-:W2:Y:S01]  /*5850*/  S2R R224, SR_TID.X ;  /* 0x0000000000e07919 */ /* 0x000ea20000002100 */
[----:B------:R-:W-:Y:S02]  /*5860*/  LEA R6, P2, R5, c[0x0][0x160], 0x1 ;  /* 0x0000580005067a11 */ /* 0x000fe400078408ff */
[----:B------:R-:W-:Y:S01]  /*5870*/  LEA.HI.X R11, R7, c[0x0][0x25c], R11, 0x2, P1 ;  /* 0x00009700070b7a11 */ /* 0x000fe200008f140b */
[----:B------:R-:W-:Y:S01]  /*5880*/  @!PT LDS RZ, [RZ] ;  /* 0x00000000fffff984 */ /* 0x000fe20000000800 */
[----:B------:R-:W-:Y:S01]  /*5890*/  @!PT LDS RZ, [RZ] ;  /* 0x00000000fffff984 */ /* 0x000fe20000000800 */
[----:B------:R-:W-:Y:S01]  /*58a0*/  @!PT LDS RZ, [RZ] ;  /* 0x00000000fffff984 */ /* 0x000fe20000000800 */
[----:B------:R3:W-:Y:S01]  /*58b0*/  LDGSTS.E.BYPASS.LTC128B.128 [R240+0x10080], [R8.64], !P6 ;  /* 0x1008000008f07fae */ /* 0x0007e2000f101d4c */
[----:B------:R-:W-:Y:S02]  /*58c0*/  LOP3.LUT P1, RZ, R243, 0x4, RZ, 0xc0, !PT ;  /* 0x00000004f3ff7812 */ /* 0x000fe4000782c0ff */
[----:B------:R-:W-:Y:S01]  /*58d0*/  LEA.HI.X R7, R5, c[0x0][0x164], R12, 0x1, P2 ;  /* 0x0000590005077a11 */ /* 0x000fe200010f0c0c */
[----:B------:R3:W-:Y:S01]  /*58e0*/  LDGSTS.E.BYPASS.LTC128B.128 [R240+0x12080], [R8.64+0x80], !P5 ;  /* 0x1208008008f07fae */ /* 0x0007e2000e901d4c */
[C---:B------:R-:W-:Y:S02]  /*58f0*/  ISETP.LT.OR P6, PT, R4.reuse, 0x1, !P1 ;  /* 0x000000010400780c */ /* 0x040fe40004fc1670 */
[----:B------:R-:W-:Y:S02]  /*5900*/  LOP3.LUT P2, RZ, R243, 0x8, RZ, 0xc0, !PT ;  /* 0x00000008f3ff7812 */ /* 0x000fe4000784c0ff */
[C---:B------:R-:W-:Y:S02]  /*5910*/  ISETP.LT.OR P4, PT, R4.reuse, 0x21, !P4 ;  /* 0x000000210400780c */ /* 0x040fe40006781670 */
[C---:B------:R-:W-:Y:S02]  /*5920*/  ISETP.LT.OR P5, PT, R4.reuse, 0x1, !P2 ;  /* 0x000000010400780c */ /* 0x040fe400057a1670 */
[C---:B------:R-:W-:Y:S02]  /*5930*/  ISETP.LT.OR P3, PT, R4.reuse, 0x21, !P3 ;  /* 0x000000210400780c */ /* 0x040fe40005f61670 */
[C---:B------:R-:W-:Y:S02]  /*5940*/  ISETP.LT.OR P1, PT, R4.reuse, 0x21, !P1 ;  /* 0x000000210400780c */ /* 0x040fe40004f21670 */
[----:B------:R-:W-:Y:S01]  /*5950*/  ISETP.LT.OR P2, PT, R4, 0x21, !P2 ;  /* 0x000000210400780c */ /* 0x000fe20005741670 */
[----:B------:R3:W-:Y:S01]  /*5960*/  LDGSTS.E.BYPASS.LTC128B.128 [R240+0x14080], [R8.64+0x100], !P6 ;  /* 0x1408010008f07fae */ /* 0x0007e2000f101d4c */
[----:B--2---:R-:W-:Y:S05]  /*5970*/  @!P0 IMAD.SHL.U32 R4, R224, 0x10, RZ ;  /* 0x00000010e0048824 */ /* 0x004fea00078e00ff */
[----:B------:R3:W-:Y:S04]  /*5980*/  LDGSTS.E.BYPASS.LTC128B.128 [R240+0x16080], [R8.64+0x180], !P5 ;  /* 0x1608018008f07fae */ /* 0x0007e8000e901d4c */
[----:B------:R3:W-:Y:S04]  /*5990*/  LDGSTS.E.BYPASS.LTC128B.128 [R240+0x11080], [R6.64], !P4 ;  /* 0x1108000006f07fae */ /* 0x0007e8000e101d4c */
[----:B------:R3:W-:Y:S04]  /*59a0*/  LDGSTS.E.BYPASS.LTC128B.128 [R240+0x13080], [R6.64+0x80], !P3 ;  /* 0x1308008006f07fae */ /* 0x0007e8000d901d4c */
[----:B------:R3:W-:Y:S04]  /*59b0*/  LDGSTS.E.BYPASS.LTC128B.128 [R240+0x15080], [R6.64+0x100], !P1 ;  /* 0x1508010006f07fae */ /* 0x0007e8000c901d4c */
[----:B------:R3:W-:Y:S04]  /*59c0*/  LDGSTS.E.BYPASS.LTC128B.128 [R240+0x17080], [R6.64+0x180], !P2 ;  /* 0x1708018006f07fae */ /* 0x0007e8000d101d4c */
[----:B------:R3:W-:Y:S02]  /*59d0*/  @!P0 LDGSTS.E.BYPASS.LTC128B.128 [R4+0x20080], [R10.64] ;  /* 0x200800000a048fae */ /* 0x0007e4000b901d4c */
.L_x_894:
        /* <DEDUP_REMOVED lines=218> */
.L_x_884:
[----:B------:R-:W-:Y:S05]  /*6780*/  @P3 EXIT ;  /* 0x000000000000394d */ /* 0x000fea0003800000 */
[----:B-1----:R-:W2:Y:S01]  /*6790*/  LDL.LU R9, [R1+0x3c] ;  /* 0x00003c0001097983 */ /* 0x002ea20000300800 */
[----:B------:R-:W-:-:S04]  /*67a0*/  ISETP.NE.U32.AND P2, PT, RZ, c[0x0][0x360], PT ;  /* 0x0000d800ff007a0c */ /* 0x000fc80003f45070 */
[----:B------:R-:W-:-:S13]  /*67b0*/  ISETP.NE.AND.EX P2, PT, RZ, c[0x0][0x364], PT, P2 ;  /* 0x0000d900ff007a0c */ /* 0x000fda0003f45320 */
[----:B------:R-:W-:-:S04]  /*67c0*/  @P2 IMAD.MOV.U32 R2, RZ, RZ, 0x4 ;  /* 0x00000004ff022424 */ /* 0x000fc800078e00ff */
[----:B--2---:R-:W-:-:S05]  /*67d0*/  @P2 IMAD.WIDE R2, R9, R2, c[0x0][0x360] ;  /* 0x0000d80009022625 */ /* 0x004fca00078e0202 */
[----:B------:R1:W2:Y:S01]  /*67e0*/  @P2 LDG.E R0, [R2.64] ;  /* 0x0000000c02002981 */ /* 0x0002a2000c1e1900 */
        /* <DEDUP_REMOVED lines=173> */
.L_x_896:
        /* <DEDUP_REMOVED lines=12> */
.L_x_1168:


//--------------------- .text._ZN7cutlass13device_kernelIN5flash19enable_sm80_to_sm89INS1_16FlashAttnBwdSm80INS1_25CollectiveMainloopBwdSm80ILi1ELi1EN4cute5tupleIJNS5_1CILi64EEES8_NS7_ILi256EEEEEENS_6half_tEfNS_4arch4Sm80ELb1ELb0ELb0ELb0ELb0ELb0ELb0ELb0ELi2ELi4ELi2ELi2ELb0EEENS1_21CollectiveEpilogueBwdISA_SB_SD_Li256ELb0ELb0ELi4EEENS1_25SingleTileBwdLPTSchedulerILb0ELi64ELb0EEEEEEEEEvNT_6ParamsE --------------------------
	.section	.text._ZN7cutlass13device_kernelIN5flash19enable_sm80_to_sm89INS1_16FlashAttnBwdSm80INS1_25CollectiveMainloopBwdSm80ILi1ELi1EN4cute5tupleIJNS5_1CILi64EEES8_NS7_ILi256EEEEEENS_6half_tEfNS_4arch4Sm80ELb1ELb0ELb0ELb0ELb0ELb0ELb0ELb0ELi2ELi4ELi2ELi2ELb0EEENS1_21CollectiveEpilogueBwdISA_SB_SD_Li256ELb0ELb0ELi4EEENS1_25SingleTileBwdLPTSchedulerILb0ELi64ELb0EEEEEEEEEvNT_6ParamsE,"ax",@progbits
	.sectioninfo	@"SHI_REGISTERS=255"
	.align	128
.text._ZN7cutlass13device_kernelIN5flash19enable_sm80_to_sm89INS1_16FlashAttnBwdSm80INS1_25CollectiveMainloopBwdSm80ILi1ELi1EN4cute5tupleIJNS5_1CILi64EEES8_NS7_ILi256EEEEEENS_6half_tEfNS_4arch4Sm80ELb1ELb0ELb0ELb0ELb0ELb0ELb0ELb0ELi2ELi4ELi2ELi2ELb0EEENS1_21CollectiveEpilogueBwdISA_SB_SD_Li256ELb0ELb0ELi4EEENS1_25SingleTileBwdLPTSchedulerILb0ELi64ELb0EEEEEEEEEvNT_6ParamsE:
        .type           _ZN7cutlass13device_kernelIN5flash19enable_sm80_to_sm89INS1_16FlashAttnBwdSm80INS1_25CollectiveMainloopBwdSm80ILi1ELi1EN4cute5tupleIJNS5_1CILi64EEES8_NS7_ILi256EEEEEENS_6half_tEfNS_4arch4Sm80ELb1ELb0ELb0ELb0ELb0ELb0ELb0ELb0ELi2ELi4ELi2ELi2ELb0EEENS1_21CollectiveEpilogueBwdISA_SB_SD_Li256ELb0ELb0ELi4EEENS1_25SingleTileBwdLPTSchedulerILb0ELi64ELb0EEEEEEEEEvNT_6ParamsE,@function
        .size           _ZN7cutlass13device_kernelIN5flash19enable_sm80_to_sm89INS1_16FlashAttnBwdSm80INS1_25CollectiveMainloopBwdSm80ILi1ELi1EN4cute5tupleIJNS5_1CILi64EEES8_NS7_ILi256EEEEEENS_6half_tEfNS_4arch4Sm80ELb1ELb0ELb0ELb0ELb0ELb0ELb0ELb0ELi2ELi4ELi2ELi2ELb0EEENS1_21CollectiveEpilogueBwdISA_SB_SD_Li256ELb0ELb0ELi4EEENS1_25SingleTileBwdLPTSchedulerILb0ELi64ELb0EEEEEEEEEvNT_6ParamsE,(.L_x_1169 - _ZN7cutlass13device_kernelIN5flash19enable_sm80_to_sm89INS1_16FlashAttnBwdSm80INS1_25CollectiveMainloopBwdSm80ILi1ELi1EN4cute5tupleIJNS5_1CILi64EEES8_NS7_ILi256EEEEEENS_6half_tEfNS_4arch4Sm80ELb1ELb0ELb0ELb0ELb0ELb0ELb0ELb0ELi2ELi4ELi2ELi2ELb0EEENS1_21CollectiveEpilogueBwdISA_SB_SD_Li256ELb0ELb0ELi4EEENS1_25SingleTileBwdLPTSchedulerILb0ELi64ELb0EEEEEEEEEvNT_6ParamsE)
        .other          _ZN7cutlass13device_kernelIN5flash19enable_sm80_to_sm89INS1_16FlashAttnBwdSm80INS1_25CollectiveMainloopBwdSm80ILi1ELi1EN4cute5tupleIJNS5_1CILi64EEES8_NS7_ILi256EEEEEENS_6half_tEfNS_4arch4Sm80ELb1ELb0ELb0ELb0ELb0ELb0ELb0ELb0ELi2ELi4ELi2ELi2ELb0EEENS1_21CollectiveEpilogueBwdISA_SB_SD_Li256ELb0ELb0ELi4EEENS1_25SingleTileBwdLPTSchedulerILb0ELi64ELb0EEEEEEEEEvNT_6ParamsE,@"STO_CUDA_ENTRY STV_DEFAULT"
_ZN7cutlass13device_kernelIN5flash19enable_sm80_to_sm89INS1_16FlashAttnBwdSm80INS1_25CollectiveMainloopBwdSm80ILi1ELi1EN4cute5tupleIJNS5_1CILi64EEES8_NS7_ILi256EEEEEENS_6half_tEfNS_4arch4Sm80ELb1ELb0ELb0ELb0ELb0ELb0ELb0ELb0ELi2ELi4ELi2ELi2ELb0EEENS1_21CollectiveEpilogueBwdISA_SB_SD_Li256ELb0ELb0ELi4EEENS1_25SingleTileBwdLPTSchedulerILb0ELi64ELb0EEEEEEEEEvNT_6ParamsE:
[----:B------:R-:W-:Y:S02]  /*0000*/  MOV R1, c[0x0][0x28] ;  /* 0x00000a0000017a02 */ /* 0x000fe40000000f00 */
[----:B------:R-:W1:Y:S01]  /*0010*/  S2R R248, SR_TID.X ;  /* 0x0000000000f87919 */ /* 0x000e620000002100 */
[----:B------:R-:W2:Y:S01]  /*0020*/  S2UR UR4, SR_CTAID.X ;  /* 0x00000000000479c3 */ /* 0x000ea20000002500 */
        /* <DEDUP_REMOVED lines=25> */
.L_x_898:
[----:B------:R-:W-:Y:S02]  /*01c0*/  ULDC UR7, c[0x0][0x3ac] ;  /* 0x0000eb0000077ab9 */ /* 0x000fe40000000800 */
[----:B------:R-:W-:Y:S02]  /*01d0*/  UISETP.NE.AND UP0, UPT, UR7, 0x1, UPT ;  /* 0x000000010700788c */ /* 0x000fe4000bf05270 */
[----:B------:R-:W-:Y:S02]  /*01e0*/  ULDC.64 UR4, c[0x0][0x3b0] ;  /* 0x0000ec0000047ab9 */ /* 0x000fe40000000a00 */
[----:B------:R-:W-:Y:S02]  /*01f0*/  UIMAD.WIDE.U32 UR10, UR6, UR4, URZ ;  /* 0x00000004060a72a5 */ /* 0x000fe4000f8e003f */
[----:B------:R-:W-:-:S05]  /*0200*/  UMOV UR15, UR6 ;  /* 0x00000006000f7c82 */ /* 0x000fca0008000000 */
[----:B------:R-:W-:-:S04]  /*0210*/  @UP0 USHF.R.U32.HI UR15, URZ, UR5, UR11 ;  /* 0x000000053f0f0299 */ /* 0x000fc8000801160b */
[----:B------:R-:W-:-:S04]  /*0220*/  UIMAD UR7, UR15, UR7, URZ ;  /* 0x000000070f0772a4 */ /* 0x000fc8000f8e023f */
.L_x_899:
[----:B------:R-:W-:Y:S02]  /*0230*/  UIADD3 UR9, UR6, -UR7, URZ ;  /* 0x8000000706097290 */ /* 0x000fe4000fffe03f */
[----:B------:R-:W-:Y:S02]  /*0240*/  ULDC.64 UR4, c[0x0][0x3a8] ;  /* 0x0000ea0000047ab9 */ /* 0x000fe40000000a00 */
[----:B------:R-:W-:Y:S02]  /*0250*/  ULDC.64 UR6, c[0x0][0x3a0] ;  /* 0x0000e80000067ab9 */ /* 0x000fe40000000a00 */
[----:B------:R-:W-:Y:S02]  /*0260*/  UISETP.NE.AND UP0, UPT, UR6, 0x1, UPT ;  /* 0x000000010600788c */ /* 0x000fe4000bf05270 */
[----:B------:R-:W-:-:S04]  /*0270*/  UIMAD UR5, UR8, UR5, UR9 ;  /* 0x00000005080572a4 */ /* 0x000fc8000f8e0209 */
[----:B------:R-:W-:-:S03]  /*0280*/  UIMAD.WIDE.U32 UR8, UR5, UR7, URZ ;  /* 0x00000007050872a5 */ /* 0x000fc6000f8e003f */
[----:B------:R-:W-:Y:S02]  /*0290*/  UMOV UR14, UR5 ;  /* 0x00000005000e7c82 */ /* 0x000fe40008000000 */
[----:B------:R-:W-:-:S04]  /*02a0*/  @UP0 USHF.R.U32.HI UR14, URZ, UR4, UR9 ;  /* 0x000000043f0e0299 */ /* 0x000fc80008011609 */
[----:B------:R-:W-:-:S04]  /*02b0*/  UIADD3 UR13, -UR14, URZ, URZ ;  /* 0x0000003f0e0d7290 */ /* 0x000fc8000fffe13f */
[----:B------:R-:W-:Y:S01]  /*02c0*/  UIMAD UR13, UR13, UR6, UR5 ;  /* 0x000000060d0d72a4 */ /* 0x000fe2000f8e0205 */
[----:B------:R-:W-:Y:S05]  /*02d0*/  BRA `(.L_x_900) ;  /* 0x0000025000007947 */ /* 0x000fea0003800000 */
.L_x_897:
        /* <DEDUP_REMOVED lines=20> */
.L_x_901:
[----:B------:R-:W-:Y:S02]  /*0420*/  ULDC UR7, c[0x0][0x3ac] ;  /* 0x0000eb0000077ab9 */ /* 0x000fe40000000800 */
[----:B------:R-:W-:Y:S02]  /*0430*/  UISETP.NE.AND UP0, UPT, UR7, 0x1, UPT ;  /* 0x000000010700788c */ /* 0x000fe4000bf05270 */
[----:B------:R-:W-:Y:S02]  /*0440*/  ULDC.64 UR4, c[0x0][0x3b0] ;  /* 0x0000ec0000047ab9 */ /* 0x000fe40000000a00 */
[----:B------:R-:W-:Y:S02]  /*0450*/  UIMAD.WIDE.U32 UR10, UR6, UR4, URZ ;  /* 0x00000004060a72a5 */ /* 0x000fe4000f8e003f */
[----:B------:R-:W-:-:S05]  /*0460*/  UMOV UR15, UR6 ;  /* 0x00000006000f7c82 */ /* 0x000fca0008000000 */
[----:B------:R-:W-:-:S04]  /*0470*/  @UP0 USHF.R.U32.HI UR15, URZ, UR5, UR11 ;  /* 0x000000053f0f0299 */ /* 0x000fc8000801160b */
[----:B------:R-:W-:-:S04]  /*0480*/  UIMAD UR7, UR15, UR7, URZ ;  /* 0x000000070f0772a4 */ /* 0x000fc8000f8e023f */
.L_x_902:
        /* <DEDUP_REMOVED lines=9> */
[----:B------:R-:W-:Y:S02]  /*0520*/  UIMAD UR13, UR13, UR6, UR5 ;  /* 0x000000060d0d72a4 */ /* 0x000fe4000f8e0205 */
.L_x_900:
        /* <DEDUP_REMOVED lines=16> */
[----:B------:R-:W-:Y:S01]  /*0630*/  UIADD3 UR6, UR6, 0x3f, URZ ;  /* 0x0000003f06067890 */ /* 0x000fe2000fffe03f */
[----:B------:R-:W-:Y:S01]  /*0640*/  CS2R R12, SRZ ;  /* 0x00000000000c7805 */ /* 0x000fe2000001ff00 */
[----:B------:R-:W-:Y:S01]  /*0650*/  USHF.R.S32.HI UR4, URZ, 0x1f, UR5 ;  /* 0x0000001f3f047899 */ /* 0x000fe20008011405 */
[----:B------:R-:W-:Y:S01]  /*0660*/  MOV R152, RZ ;  /* 0x000000ff00987202 */ /* 0x000fe20000000f00 */
[----:B------:R-:W-:Y:S01]  /*0670*/  ULDC.64 UR16, c[0x0][0x118] ;  /* 0x0000460000107ab9 */ /* 0x000fe20000000a00 */
        /* <DEDUP_REMOVED lines=15> */
[----:B------:R-:W-:Y:S01]  /*0770*/  MOV R144, RZ ;  /* 0x000000ff00907202 */ /* 0x000fe20000000f00 */
[----:B------:R-:W-:Y:S01]  /*0780*/  IMAD.MOV.U32 R138, RZ, RZ, RZ ;  /* 0x000000ffff8a7224 */ /* 0x000fe200078e00ff */
[----:B------:R-:W-:Y:S01]  /*0790*/  UISETP.GT.AND UP0, UPT, UR12, UR11, UPT ;  /* 0x0000000b0c00728c */ /* 0x000fe2000bf04270 */
[----:B------:R-:W-:Y:S01]  /*07a0*/  CS2R R20, SRZ ;  /* 0x0000000000147805 */ /* 0x000fe2000001ff00 */
        /* <DEDUP_REMOVED lines=60> */
[----:B------:R-:W-:Y:S01]  /*0b70*/  ULDC.64 UR4, c[0x0][0x248] ;  /* 0x0000920000047ab9 */ /* 0x000fe20000000a00 */
[--C-:B------:R-:W-:Y:S01]  /*0b80*/  SHF.R.S32.HI R20, RZ, 0x1f, R248.reuse ;  /* 0x0000001fff147819 */ /* 0x100fe200000114f8 */
[----:B------:R-:W-:Y:S01]  /*0b90*/  UISETP.NE.AND UP0, UPT, UR4, 0x1, UPT ;  /* 0x000000010400788c */ /* 0x000fe2000bf05270 */
[----:B------:R-:W-:Y:S01]  /*0ba0*/  SHF.R.S32.HI R249, RZ, 0x1f, R248 ;  /* 0x0000001ffff97819 */ /* 0x000fe200000114f8 */
[----:B------:R-:W-:Y:S01]  /*0bb0*/  UIMAD.WIDE.U32 UR8, UR13, UR5, URZ ;  /* 0x000000050d0872a5 */ /* 0x000fe2000f8e003f */
[----:B------:R-:W-:Y:S01]  /*0bc0*/  LEA.HI R0, R20, R248, RZ, 0x3 ;  /* 0x000000f814007211 */ /* 0x000fe200078f18ff */
[----:B------:R-:W-:Y:S01]  /*0bd0*/  ULDC UR4, c[0x0][0x250] ;  /* 0x0000940000047ab9 */ /* 0x000fe20000000800 */
[----:B------:R-:W-:Y:S01]  /*0be0*/  IMAD.U32 R2, RZ, RZ, UR13 ;  /* 0x0000000dff027e24 */ /* 0x000fe2000f8e00ff */
[----:B------:R-:W-:Y:S01]  /*0bf0*/  UMOV UR7, UR13 ;  /* 0x0000000d00077c82 */ /* 0x000fe20008000000 */
[----:B------:R-:W-:Y:S01]  /*0c00*/  LOP3.LUT R3, R0, 0xfffffff8, RZ, 0xc0, !PT ;  /* 0xfffffff800037812 */ /* 0x000fe200078ec0ff */
[----:B------:R-:W-:Y:S01]  /*0c10*/  IMAD.U32 R8, RZ, RZ, UR15 ;  /* 0x0000000fff087e24 */ /* 0x000fe2000f8e00ff */
[----:B------:R-:W-:Y:S01]  /*0c20*/  SHF.R.S32.HI R250, RZ, 0x3, R0 ;  /* 0x00000003fffa7819 */ /* 0x000fe20000011400 */
[----:B------:R-:W-:Y:S01]  /*0c30*/  IMAD.WIDE.U32 R22, R2, c[0x0][0x238], R248 ;  /* 0x00008e0002167a25 */ /* 0x000fe200078e00f8 */
[----:B------:R-:W-:Y:S01]  /*0c40*/  @UP0 UMOV UR5, UR9 ;  /* 0x0000000900050c82 */ /* 0x000fe20008000000 */
[----:B------:R-:W-:Y:S01]  /*0c50*/  LOP3.LUT R252, R252, 0xfffffffe, RZ, 0xc0, !PT ;  /* 0xfffffffefcfc7812 */ /* 0x000fe200078ec0ff */
[----:B------:R-:W-:Y:S01]  /*0c60*/  @UP0 USHF.R.U32.HI UR7, URZ, UR4, UR5 ;  /* 0x000000043f070299 */ /* 0x000fe20008011605 */
[----:B------:R-:W-:Y:S01]  /*0c70*/  IMAD.IADD R32, R248, 0x1, -R3 ;  /* 0x00000001f8207824 */ /* 0x000fe200078e0a03 */
[----:B------:R-:W-:Y:S01]  /*0c80*/  SHF.R.S32.HI R251, RZ, 0x1f, R250 ;  /* 0x0000001ffffb7819 */ /* 0x000fe200000114fa */
[----:B------:R-:W-:Y:S01]  /*0c90*/  ULDC.64 UR4, c[0x0][0x1e0] ;  /* 0x0000780000047ab9 */ /* 0x000fe20000000a00 */
[----:B------:R-:W-:Y:S01]  /*0ca0*/  IMAD.U32 R16, RZ, RZ, UR13 ;  /* 0x0000000dff107e24 */ /* 0x000fe2000f8e00ff */
[----:B------:R-:W-:Y:S01]  /*0cb0*/  USHF.R.S32.HI UR6, URZ, 0x1f, UR7 ;  /* 0x0000001f3f067899 */ /* 0x000fe20008011407 */
[----:B------:R-:W-:Y:S01]  /*0cc0*/  IMAD.SHL.U32 R2, R32, 0x8, RZ ;  /* 0x0000000820027824 */ /* 0x000fe200078e00ff */
[----:B------:R-:W-:Y:S01]  /*0cd0*/  USHF.R.S32.HI UR9, URZ, 0x1f, UR14 ;  /* 0x0000001f3f097899 */ /* 0x000fe2000801140e */
[----:B------:R-:W-:Y:S01]  /*0ce0*/  IMAD.U32 R10, RZ, RZ, UR7 ;  /* 0x00000007ff0a7e24 */ /* 0x000fe2000f8e00ff */
[----:B------:R-:W-:Y:S01]  /*0cf0*/  UIMAD UR4, UR6, UR4, URZ ;  /* 0x00000004060472a4 */ /* 0x000fe2000f8e023f */
[----:B------:R-:W-:Y:S01]  /*0d00*/  IMAD R0, R251, c[0x0][0x178], RZ ;  /* 0x00005e00fb007a24 */ /* 0x000fe200078e02ff */
[----:B------:R-:W-:Y:S01]  /*0d10*/  SHF.R.S32.HI R3, RZ, 0x1f, R2 ;  /* 0x0000001fff037819 */ /* 0x000fe20000011402 */
[----:B------:R-:W-:Y:S01]  /*0d20*/  IMAD.WIDE R8, R8, 0x40, R250 ;  /* 0x0000004008087825 */ /* 0x000fe200078e02fa */
[----:B------:R-:W-:Y:S01]  /*0d30*/  UIMAD UR8, UR7, UR5, UR4 ;  /* 0x00000005070872a4 */ /* 0x000fe2000f8e0204 */
[----:B------:R-:W-:Y:S01]  /*0d40*/  ISETP.GE.AND P4, PT, R2, c[0x0][0x1cc], PT ;  /* 0x0000730002007a0c */ /* 0x000fe20003f86270 */
[----:B------:R-:W-:Y:S01]  /*0d50*/  USHF.R.S32.HI UR20, URZ, 0x1f, UR13 ;  /* 0x0000001f3f147899 */ /* 0x000fe2000801140d */
[----:B------:R-:W-:Y:S01]  /*0d60*/  IMAD.WIDE.U32 R4, R10, c[0x0][0x1e0], R2 ;  /* 0x000078000a047a25 */ /* 0x000fe200078e0002 */
[----:B------:R-:W-:Y:S01]  /*0d70*/  ULDC.64 UR4, c[0x0][0x1b0] ;  /* 0x00006c0000047ab9 */ /* 0x000fe20000000a00 */
[----:B------:R-:W-:Y:S01]  /*0d80*/  IADD3 R28, R2, 0x40, RZ ;  /* 0x00000040021c7810 */ /* 0x000fe20007ffe0ff */
[----:B------:R-:W-:Y:S01]  /*0d90*/  UIMAD UR4, UR6, UR4, URZ ;  /* 0x00000004060472a4 */ /* 0x000fe2000f8e023f */
[C---:B------:R-:W-:Y:S01]  /*0da0*/  IMAD R0, R250.reuse, c[0x0][0x17c], R0 ;  /* 0x00005f00fa007a24 */ /* 0x040fe200078e0200 */
[----:B------:R-:W-:Y:S01]  /*0db0*/  IADD3 R7, R5, UR8, RZ ;  /* 0x0000000805077c10 */ /* 0x000fe2000fffe0ff */
[--C-:B------:R-:W-:Y:S01]  /*0dc0*/  IMAD.WIDE.U32 R12, R250, c[0x0][0x178], R2.reuse ;  /* 0x00005e00fa0c7a25 */ /* 0x100fe200078e0002 */
[----:B------:R-:W-:Y:S01]  /*0dd0*/  UIMAD UR8, UR7, UR5, UR4 ;  /* 0x00000005070872a4 */ /* 0x000fe2000f8e0204 */
[----:B------:R-:W-:Y:S01]  /*0de0*/  IADD3 R26, R2, 0x80, RZ ;  /* 0x00000080021a7810 */ /* 0x000fe20007ffe0ff */
[----:B------:R-:W-:Y:S01]  /*0df0*/  USHF.R.S32.HI UR19, URZ, 0x1f, UR11 ;  /* 0x0000001f3f137899 */ /* 0x000fe2000801140b */
[----:B------:R-:W-:Y:S01]  /*0e00*/  IMAD.WIDE.U32 R10, R10, c[0x0][0x1b0], R2 ;  /* 0x00006c000a0a7a25 */ /* 0x000fe200078e0002 */
[----:B------:R-:W-:Y:S01]  /*0e10*/  ULDC.64 UR6, c[0x0][0x1e8] ;  /* 0x00007a0000067ab9 */ /* 0x000fe20000000a00 */
[----:B------:R-:W-:Y:S01]  /*0e20*/  IADD3 R27, R2, 0xc0, RZ ;  /* 0x000000c0021b7810 */ /* 0x000fe20007ffe0ff */
[----:B------:R-:W-:Y:S01]  /*0e30*/  ULDC.64 UR4, c[0x0][0x1b8] ;  /* 0x00006e0000047ab9 */ /* 0x000fe20000000a00 */
[----:B------:R-:W-:Y:S01]  /*0e40*/  IMAD.IADD R13, R13, 0x1, R0 ;  /* 0x000000010d0d7824 */ /* 0x000fe200078e0200 */
[----:B------:R-:W-:Y:S01]  /*0e50*/  UIMAD UR6, UR9, UR6, URZ ;  /* 0x00000006090672a4 */ /* 0x000fe2000f8e023f */
[----:B------:R-:W-:Y:S01]  /*0e60*/  IMAD.MOV.U32 R6, RZ, RZ, R4 ;  /* 0x000000ffff067224 */ /* 0x000fe200078e0004 */
[----:B------:R-:W-:Y:S01]  /*0e70*/  IADD3 R5, R11, UR8, RZ ;  /* 0x000000080b057c10 */ /* 0x000fe2000fffe0ff */
[----:B------:R-:W-:Y:S01]  /*0e80*/  IMAD.U32 R0, RZ, RZ, UR14 ;  /* 0x0000000eff007e24 */ /* 0x000fe2000f8e00ff */
[----:B------:R-:W-:Y:S01]  /*0e90*/  UIMAD UR4, UR9, UR4, URZ ;  /* 0x00000004090472a4 */ /* 0x000fe2000f8e023f */
[----:B------:R-:W-:Y:S01]  /*0ea0*/  IMAD.U32 R11, RZ, RZ, UR14 ;  /* 0x0000000eff0b7e24 */ /* 0x000fe2000f8e00ff */
[----:B------:R-:W-:Y:S01]  /*0eb0*/  UIMAD UR7, UR14, UR7, UR6 ;  /* 0x000000070e0772a4 */ /* 0x000fe2000f8e0206 */
[----:B------:R-:W-:Y:S01]  /*0ec0*/  IMAD.MOV.U32 R4, RZ, RZ, R10 ;  /* 0x000000ffff047224 */ /* 0x000fe200078e000a */
[----:B------:R-:W-:Y:S01]  /*0ed0*/  UIMAD UR6, UR14, UR5, UR4 ;  /* 0x000000050e0672a4 */ /* 0x000fe2000f8e0204 */
[----:B------:R-:W-:Y:S01]  /*0ee0*/  IMAD.WIDE.U32 R6, R0, c[0x0][0x1e8], R6 ;  /* 0x00007a0000067a25 */ /* 0x000fe200078e0006 */
[----:B------:R-:W-:Y:S01]  /*0ef0*/  ULDC UR8, c[0x0][0x198] ;  /* 0x0000660000087ab9 */ /* 0x000fe20000000800 */
[----:B------:R-:W-:Y:S01]  /*0f00*/  ISETP.GE.AND P5, PT, R28, c[0x0][0x1cc], PT ;  /* 0x000073001c007a0c */ /* 0x000fe20003fa6270 */
[----:B------:R-:W-:Y:S01]  /*0f10*/  UIADD3 UR8, -UR10, UR8, URZ ;  /* 0x000000080a087290 */ /* 0x000fe2000fffe13f */
[----:B------:R-:W-:Y:S01]  /*0f20*/  IMAD.U32 R0, RZ, RZ, UR13 ;  /* 0x0000000dff007e24 */ /* 0x000fe2000f8e00ff */
[----:B------:R-:W-:Y:S01]  /*0f30*/  IADD3 R7, R7, UR7, RZ ;  /* 0x0000000707077c10 */ /* 0x000fe2000fffe0ff */
[----:B------:R-:W-:Y:S01]  /*0f40*/  IMAD.SHL.U32 R10, R250, 0x40, RZ ;  /* 0x00000040fa0a7824 */ /* 0x000fe200078e00ff */
[----:B------:R-:W-:Y:S01]  /*0f50*/  ULDC.64 UR4, c[0x0][0x180] ;  /* 0x0000600000047ab9 */ /* 0x000fe20000000a00 */
[----:B------:R-:W-:Y:S01]  /*0f60*/  IMAD.WIDE.U32 R4, R11, c[0x0][0x1b8], R4 ;  /* 0x00006e000b047a25 */ /* 0x000fe200078e0004 */
[----:B------:R-:W-:Y:S01]  /*0f70*/  UIMAD UR4, UR20, UR4, URZ ;  /* 0x00000004140472a4 */ /* 0x000fe2000f8e023f */
[----:B------:R-:W-:Y:S01]  /*0f80*/  ISETP.GE.AND P6, PT, R26, c[0x0][0x1cc], PT ;  /* 0x000073001a007a0c */ /* 0x000fe20003fc6270 */
[----:B------:R-:W-:Y:S01]  /*0f90*/  USHF.L.U32 UR18, UR11, 0x6, URZ ;  /* 0x000000060b127899 */ /* 0x000fe2000800063f */
[----:B------:R-:W-:Y:S01]  /*0fa0*/  IMAD.WIDE.U32 R12, R0, c[0x0][0x180], R12 ;  /* 0x00006000000c7a25 */ /* 0x000fe200078e000c */
[----:B------:R-:W-:Y:S01]  /*0fb0*/  LOP3.LUT R0, R10, 0x1c0, RZ, 0xc0, !PT ;  /* 0x000001c00a007812 */ /* 0x000fe200078ec0ff */
[----:B------:R-:W-:Y:S01]  /*0fc0*/  UIMAD UR4, UR13, UR5, UR4 ;  /* 0x000000050d0472a4 */ /* 0x000fe2000f8e0204 */
[----:B------:R-:W-:Y:S01]  /*0fd0*/  IADD3 R5, R5, UR6, RZ ;  /* 0x0000000605057c10 */ /* 0x000fe2000fffe0ff */
[C---:B------:R-:W-:Y:S01]  /*0fe0*/  IMAD R10, R9.reuse, c[0x0][0x1d8], RZ ;  /* 0x00007600090a7a24 */ /* 0x040fe200078e02ff */
[----:B------:R-:W-:Y:S01]  /*0ff0*/  LOP3.LUT R15, R0, 0x38, R2, 0xf8, !PT ;  /* 0x00000038000f7812 */ /* 0x000fe200078ef802 */
[----:B------:R-:W-:Y:S01]  /*1000*/  IMAD R9, R9, c[0x0][0x1a8], RZ ;  /* 0x00006a0009097a24 */ /* 0x000fe200078e02ff */
[----:B------:R-:W-:Y:S01]  /*1010*/  SHF.R.U32.HI R0, RZ, 0x3, R0 ;  /* 0x00000003ff007819 */ /* 0x000fe20000011600 */
[C---:B------:R-:W-:Y:S01]  /*1020*/  IMAD R14, R8.reuse, c[0x0][0x1dc], R10 ;  /* 0x00007700080e7a24 */ /* 0x040fe200078e020a */
[----:B------:R-:W-:Y:S01]  /*1030*/  IADD3 R13, R13, UR4, RZ ;  /* 0x000000040d0d7c10 */ /* 0x000fe2000fffe0ff */
[C---:B------:R-:W-:Y:S01]  /*1040*/  IMAD.WIDE.U32 R10, R8.reuse, c[0x0][0x1d8], R6 ;  /* 0x00007600080a7a25 */ /* 0x040fe200078e0006 */
[----:B------:R-:W-:Y:S01]  /*1050*/  LOP3.LUT R15, R15, R0, RZ, 0x3c, !PT ;  /* 0x000000000f0f7212 */ /* 0x000fe200078e3cff */
[----:B------:R-:W-:Y:S01]  /*1060*/  ULDC.64 UR4, c[0x0][0x188] ;  /* 0x0000620000047ab9 */ /* 0x000fe20000000a00 */
[----:B------:R-:W-:Y:S01]  /*1070*/  CS2R R162, SRZ ;  /* 0x0000000000a27805 */ /* 0x000fe2000001ff00 */
[C---:B------:R-:W-:Y:S01]  /*1080*/  IMAD R7, R8.reuse, c[0x0][0x1ac], R9 ;  /* 0x00006b0008077a24 */ /* 0x040fe200078e0209 */
[----:B------:R-:W-:Y:S01]  /*1090*/  UIMAD UR4, UR9, UR4, URZ ;  /* 0x00000004090472a4 */ /* 0x000fe2000f8e023f */
[----:B------:R-:W-:Y:S01]  /*10a0*/  IMAD.WIDE.U32 R8, R8, c[0x0][0x1a8], R4 ;  /* 0x00006a0008087a25 */ /* 0x000fe200078e0004 */
[----:B------:R-:W-:Y:S01]  /*10b0*/  LEA R4, P1, R10, c[0x0][0x1c0], 0x1 ;  /* 0x000070000a047a11 */ /* 0x000fe200078208ff */
[----:B------:R-:W-:Y:S01]  /*10c0*/  CS2R R160, SRZ ;  /* 0x0000000000a07805 */ /* 0x000fe2000001ff00 */
[----:B------:R-:W-:Y:S01]  /*10d0*/  UIMAD UR6, UR14, UR5, UR4 ;  /* 0x000000050e0672a4 */ /* 0x000fe2000f8e0204 */
[----:B------:R-:W-:Y:S01]  /*10e0*/  IMAD.IADD R7, R9, 0x1, R7 ;  /* 0x0000000109077824 */ /* 0x000fe200078e0207 */
[C---:B------:R-:W-:Y:S01]  /*10f0*/  LEA R6, P0, R8.reuse, c[0x0][0x190], 0x1 ;  /* 0x0000640008067a11 */ /* 0x040fe200078008ff */
[----:B------:R-:W-:Y:S01]  /*1100*/  IMAD.IADD R0, R11, 0x1, R14 ;  /* 0x000000010b007824 */ /* 0x000fe200078e020e */
[----:B------:R-:W-:Y:S01]  /*1110*/  ULDC.64 UR4, c[0x0][0x178] ;  /* 0x00005e0000047ab9 */ /* 0x000fe20000000a00 */
[----:B------:R-:W-:Y:S01]  /*1120*/  IMAD.MOV.U32 R9, RZ, RZ, c[0x0][0x1d8] ;  /* 0x00007600ff097624 */ /* 0x000fe200078e00ff */
[----:B------:R-:W-:Y:S01]  /*1130*/  LEA.HI.X R7, R8, c[0x0][0x194], R7, 0x1, P0 ;  /* 0x0000650008077a11 */ /* 0x000fe200000f0c07 */
[----:B------:R-:W-:Y:S01]  /*1140*/  IMAD.MOV.U32 R14, RZ, RZ, c[0x0][0x1a8] ;  /* 0x00006a00ff0e7624 */ /* 0x000fe200078e00ff */
[----:B------:R-:W-:Y:S01]  /*1150*/  LEA.HI R8, R20, R248, RZ, 0x6 ;  /* 0x000000f814087211 */ /* 0x000fe200078f30ff */
[----:B------:R-:W-:Y:S01]  /*1160*/  IMAD.U32 R11, RZ, RZ, UR14 ;  /* 0x0000000eff0b7e24 */ /* 0x000fe2000f8e00ff */
[----:B------:R-:W-:Y:S01]  /*1170*/  LEA.HI.X R5, R10, c[0x0][0x1c4], R0, 0x1, P1 ;  /* 0x000071000a057a11 */ /* 0x000fe200008f0c00 */
[----:B------:R-:W-:Y:S01]  /*1180*/  IMAD.MOV.U32 R10, RZ, RZ, c[0x0][0x1dc] ;  /* 0x00007700ff0a7624 */ /* 0x000fe200078e00ff */
[----:B------:R-:W-:Y:S01]  /*1190*/  IADD3 R0, -R250, UR8, RZ ;  /* 0x00000008fa007c10 */ /* 0x000fe2000fffe1ff */
[----:B------:R-:W-:Y:S01]  /*11a0*/  IMAD.WIDE.U32 R18, R11, c[0x0][0x188], R12 ;  /* 0x000062000b127a25 */ /* 0x000fe200078e000c */
[----:B------:R-:W-:Y:S01]  /*11b0*/  SHF.R.S32.HI R29, RZ, 0x6, R8 ;  /* 0x00000006ff1d7819 */ /* 0x000fe20000011408 */
[----:B------:R-:W-:Y:S01]  /*11c0*/  UIMAD UR7, UR19, UR4, URZ ;  /* 0x00000004130772a4 */ /* 0x000fe2000f8e023f */
[C---:B------:R-:W-:Y:S01]  /*11d0*/  LEA R8, P0, R9.reuse, R4, 0x6 ;  /* 0x0000000409087211 */ /* 0x040fe200078030ff */
[----:B------:R-:W-:Y:S01]  /*11e0*/  UIMAD.WIDE.U32 UR22, UR11, UR4, URZ ;  /* 0x000000040b1672a5 */ /* 0x000fe2000f8e003f */
[C---:B------:R-:W-:Y:S01]  /*11f0*/  ISETP.LT.OR P1, PT, R0.reuse, 0x1, P4 ;  /* 0x000000010000780c */ /* 0x040fe20002721670 */
[----:B------:R-:W-:Y:S01]  /*1200*/  UIMAD UR5, UR11, UR5, UR7 ;  /* 0x000000050b0572a4 */ /* 0x000fe2000f8e0207 */
[----:B------:R-:W-:Y:S01]  /*1210*/  LEA.HI.X R9, R9, R5, R10, 0x6, P0 ;  /* 0x0000000509097211 */ /* 0x000fe200000f340a */
[----:B------:R-:W-:Y:S01]  /*1220*/  IMAD R10, R29, 0x200, R15 ;  /* 0x000002001d0a7824 */ /* 0x000fe200078e020f */
[----:B------:R-:W-:Y:S01]  /*1230*/  ISETP.GE.AND P0, PT, R27, c[0x0][0x1cc], PT ;  /* 0x000073001b007a0c */ /* 0x000fe20003f06270 */
[----:B------:R-:W-:Y:S01]  /*1240*/  IMAD.MOV.U32 R15, RZ, RZ, c[0x0][0x1ac] ;  /* 0x00006b00ff0f7624 */ /* 0x000fe200078e00ff */
[----:B------:R-:W-:Y:S01]  /*1250*/  ISETP.LT.OR P3, PT, R0, 0x1, P5 ;  /* 0x000000010000780c */ /* 0x000fe20002f61670 */
[----:B------:R-:W-:Y:S01]  /*1260*/  IMAD.SHL.U32 R240, R10, 0x2, RZ ;  /* 0x000000020af07824 */ /* 0x000fe200078e00ff */
[----:B------:R-:W-:Y:S01]  /*1270*/  ISETP.LT.OR P2, PT, R0, 0x1, P6 ;  /* 0x000000010000780c */ /* 0x000fe20003741670 */
[----:B------:R-:W-:Y:S01]  /*1280*/  IMAD.SHL.U32 R12, R248, 0x4, RZ ;  /* 0x00000004f80c7824 */ /* 0x000fe200078e00ff */
[----:B------:R-:W-:Y:S01]  /*1290*/  UIADD3 UR5, UR23, UR5, URZ ;  /* 0x0000000517057290 */ /* 0x000fe2000fffe03f */
[C---:B------:R-:W-:Y:S01]  /*12a0*/  ISETP.LT.OR P6, PT, R0.reuse, 0x21, P6 ;  /* 0x000000210000780c */ /* 0x040fe200037c1670 */
[----:B------:R1:W-:Y:S01]  /*12b0*/  STL.64 [R1+0x10], R18 ;  /* 0x0000101201007387 */ /* 0x0003e20000100a00 */
[----:B------:R-:W-:Y:S01]  /*12c0*/  IADD3 R21, R19, UR6, RZ ;  /* 0x0000000613157c10 */ /* 0x000fe2000fffe0ff */
[----:B------:R-:W-:Y:S01]  /*12d0*/  ULDC.64 UR6, c[0x0][0x270] ;  /* 0x00009c0000067ab9 */ /* 0x000fe20000000a00 */
[--C-:B------:R-:W-:Y:S01]  /*12e0*/  SHF.R.S32.HI R13, RZ, 0x1f, R12.reuse ;  /* 0x0000001fff0d7819 */ /* 0x100fe2000001140c */
[----:B------:R-:W-:Y:S01]  /*12f0*/  @!PT LDS RZ, [RZ] ;  /* 0x00000000fffff984 */ /* 0x000fe20000000800 */
[----:B------:R-:W-:Y:S01]  /*1300*/  @!PT LDS RZ, [RZ] ;  /* 0x00000000fffff984 */ /* 0x000fe20000000800 */
[----:B------:R-:W-:Y:S01]  /*1310*/  @!PT LDS RZ, [RZ] ;  /* 0x00000000fffff984 */ /* 0x000fe20000000800 */
[----:B------:R2:W-:Y:S01]  /*1320*/  LDGSTS.E.BYPASS.LTC128B.128 [R240+0x8080], [R4.64], !P1 ;  /* 0x0808000004f07fae */ /* 0x0005e2000c901d50 */
[----:B------:R-:W-:Y:S01]  /*1330*/  ISETP.LT.OR P1, PT, R0, 0x1, P0 ;  /* 0x000000010000780c */ /* 0x000fe20000721670 */
[----:B------:R-:W-:Y:S01]  /*1340*/  IMAD.U32 R17, RZ, RZ, UR5 ;  /* 0x00000005ff117e24 */ /* 0x000fe2000f8e00ff */
[----:B------:R-:W-:Y:S01]  /*1350*/  LEA R10, P0, R14, R6, 0x6 ;  /* 0x000000060e0a7211 */ /* 0x000fe200078030ff */
[----:B------:R2:W-:Y:S01]  /*1360*/  LDGSTS.E.BYPASS.LTC128B.128 [R240+0xa080], [R4.64+0x80], !P3 ;  /* 0x0a08008004f07fae */ /* 0x0005e2000d901d50 */
[----:B------:R-:W-:Y:S01]  /*1370*/  ISETP.GE.AND P3, PT, R2, c[0x0][0x19c], PT ;  /* 0x0000670002007a0c */ /* 0x000fe20003f66270 */
[----:B------:R-:W-:Y:S01]  /*1380*/  ULDC.64 UR4, c[0x0][0x238] ;  /* 0x00008e0000047ab9 */ /* 0x000fe20000000a00 */
[----:B------:R-:W-:Y:S01]  /*1390*/  LEA.HI.X R11, R14, R7, R15, 0x6, P0 ;  /* 0x000000070e0b7211 */ /* 0x000fe200000f340f */
[----:B------:R2:W-:Y:S01]  /*13a0*/  LDGSTS.E.BYPASS.LTC128B.128 [R240+0xc080], [R4.64+0x100], !P2 ;  /* 0x0c08010004f07fae */ /* 0x0005e2000d101d50 */
[----:B------:R-:W-:Y:S01]  /*13b0*/  ISETP.LT.OR P0, PT, R0, 0x21, P5 ;  /* 0x000000210000780c */ /* 0x000fe20002f01670 */
[----:B------:R-:W-:Y:S01]  /*13c0*/  IMAD.U32 R14, RZ, RZ, UR13 ;  /* 0x0000000dff0e7e24 */ /* 0x000fe2000f8e00ff */
[C---:B------:R-:W-:Y:S01]  /*13d0*/  ISETP.GE.AND P2, PT, R27.reuse, c[0x0][0x1cc], PT ;  /* 0x000073001b007a0c */ /* 0x040fe20003f46270 */
[----:B------:R-:W-:Y:S01]  /*13e0*/  UIMAD UR4, UR20, UR4, URZ ;  /* 0x00000004140472a4 */ /* 0x000fe2000f8e023f */
[----:B------:R3:W-:Y:S01]  /*13f0*/  STL [R1+0x18], R21 ;  /* 0x0000181501007387 */ /* 0x0007e20000100800 */
[--C-:B------:R-:W-:Y:S01]  /*1400*/  IMAD.WIDE.U32 R14, R14, c[0x0][0x270], R12.reuse ;  /* 0x00009c000e0e7a25 */ /* 0x100fe200078e000c */
[C---:B------:R-:W-:Y:S01]  /*1410*/  ISETP.LT.OR P5, PT, R0.reuse, 0x21, P2 ;  /* 0x000000210000780c */ /* 0x040fe200017a1670 */
[----:B------:R-:W-:Y:S01]  /*1420*/  UIMAD UR4, UR13, UR5, UR4 ;  /* 0x000000050d0472a4 */ /* 0x000fe2000f8e0204 */
[----:B------:R2:W-:Y:S01]  /*1430*/  LDGSTS.E.BYPASS.LTC128B.128 [R240+0xe080], [R4.64+0x180], !P1 ;  /* 0x0e08018004f07fae */ /* 0x0005e2000c901d50 */
[----:B------:R-:W-:Y:S01]  /*1440*/  ISETP.LT.OR P1, PT, R0, 0x21, P4 ;  /* 0x000000210000780c */ /* 0x000fe20002721670 */
[----:B------:R-:W-:Y:S01]  /*1450*/  UIMAD UR6, UR20, UR6, URZ ;  /* 0x00000006140672a4 */ /* 0x000fe2000f8e023f */
[----:B------:R-:W-:Y:S01]  /*1460*/  ISETP.GE.AND P2, PT, R28, c[0x0][0x19c], PT ;  /* 0x000067001c007a0c */ /* 0x000fe20003f46270 */
[----:B------:R-:W-:Y:S01]  /*1470*/  IMAD.MOV.U32 R246, RZ, RZ, 0x20 ;  /* 0x00000020fff67424 */ /* 0x000fe200078e00ff */
[----:B------:R-:W-:Y:S01]  /*1480*/  CS2R R158, SRZ ;  /* 0x00000000009e7805 */ /* 0x000fe2000001ff00 */
[----:B------:R-:W-:Y:S01]  /*1490*/  UIMAD UR6, UR13, UR7, UR6 ;  /* 0x000000070d0672a4 */ /* 0x000fe2000f8e0206 */
[C---:B------:R-:W-:Y:S01]  /*14a0*/  ISETP.LT.OR P4, PT, R0.reuse, 0x1, P2 ;  /* 0x000000010000780c */ /* 0x040fe20001781670 */
[----:B------:R-:W-:Y:S01]  /*14b0*/  CS2R R156, SRZ ;  /* 0x00000000009c7805 */ /* 0x000fe2000001ff00 */
[----:B------:R-:W-:Y:S01]  /*14c0*/  CS2R R154, SRZ ;  /* 0x00000000009a7805 */ /* 0x000fe2000001ff00 */
[----:B------:R-:W-:Y:S01]  /*14d0*/  CS2R R152, SRZ ;  /* 0x0000000000987805 */ /* 0x000fe2000001ff00 */
[----:B------:R-:W-:Y:S01]  /*14e0*/  CS2R R150, SRZ ;  /* 0x0000000000967805 */ /* 0x000fe2000001ff00 */
[----:B------:R-:W-:Y:S01]  /*14f0*/  CS2R R148, SRZ ;  /* 0x0000000000947805 */ /* 0x000fe2000001ff00 */
[----:B------:R-:W-:Y:S01]  /*1500*/  CS2R R146, SRZ ;  /* 0x0000000000927805 */ /* 0x000fe2000001ff00 */
[----:B------:R4:W-:Y:S01]  /*1510*/  LDGSTS.E.BYPASS.LTC128B.128 [R240+0x9080], [R8.64], !P1 ;  /* 0x0908000008f07fae */ /* 0x0009e2000c901d50 */
[----:B------:R-:W-:Y:S01]  /*1520*/  ISETP.GE.AND P1, PT, R27, c[0x0][0x19c], PT ;  /* 0x000067001b007a0c */ /* 0x000fe20003f26270 */
[----:B------:R-:W-:Y:S01]  /*1530*/  CS2R R144, SRZ ;  /* 0x0000000000907805 */ /* 0x000fe2000001ff00 */
[----:B------:R-:W-:Y:S01]  /*1540*/  CS2R R142, SRZ ;  /* 0x00000000008e7805 */ /* 0x000fe2000001ff00 */
[----:B------:R4:W-:Y:S01]  /*1550*/  LDGSTS.E.BYPASS.LTC128B.128 [R240+0xb080], [R8.64+0x80], !P0 ;  /* 0x0b08008008f07fae */ /* 0x0009e2000c101d50 */
[----:B------:R-:W-:Y:S01]  /*1560*/  CS2R R140, SRZ ;  /* 0x00000000008c7805 */ /* 0x000fe2000001ff00 */
[----:B------:R-:W-:Y:S01]  /*1570*/  CS2R R138, SRZ ;  /* 0x00000000008a7805 */ /* 0x000fe2000001ff00 */
[----:B------:R-:W-:Y:S01]  /*1580*/  CS2R R136, SRZ ;  /* 0x0000000000887805 */ /* 0x000fe2000001ff00 */
[----:B------:R4:W-:Y:S01]  /*1590*/  LDGSTS.E.BYPASS.LTC128B.128 [R240+0xd080], [R8.64+0x100], !P6 ;  /* 0x0d08010008f07fae */ /* 0x0009e2000f101d50 */
[C---:B------:R-:W-:Y:S01]  /*15a0*/  ISETP.LT.OR P6, PT, R0.reuse, 0x1, P3 ;  /* 0x000000010000780c */ /* 0x040fe20001fc1670 */
[----:B------:R-:W-:Y:S01]  /*15b0*/  CS2R R134, SRZ ;  /* 0x0000000000867805 */ /* 0x000fe2000001ff00 */
[----:B------:R-:W-:Y:S01]  /*15c0*/  ISETP.LT.OR P3, PT, R0, 0x21, P3 ;  /* 0x000000210000780c */ /* 0x000fe20001f61670 */
[----:B------:R4:W-:Y:S01]  /*15d0*/  LDGSTS.E.BYPASS.LTC128B.128 [R240+0xf080], [R8.64+0x180], !P5 ;  /* 0x0f08018008f07fae */ /* 0x0009e2000e901d50 */
[----:B--2---:R-:W-:Y:S01]  /*15e0*/  IMAD.U32 R4, RZ, RZ, UR22 ;  /* 0x00000016ff047e24 */ /* 0x004fe2000f8e00ff */
[----:B------:R-:W-:Y:S01]  /*15f0*/  CS2R R132, SRZ ;  /* 0x0000000000847805 */ /* 0x000fe2000001ff00 */
[----:B------:R-:W-:Y:S01]  /*1600*/  IMAD.U32 R5, RZ, RZ, UR23 ;  /* 0x00000017ff057e24 */ /* 0x000fe2000f8e00ff */
[----:B------:R-:W-:Y:S01]  /*1610*/  CS2R R130, SRZ ;  /* 0x0000000000827805 */ /* 0x000fe2000001ff00 */
[----:B------:R-:W-:Y:S01]  /*1620*/  CS2R R128, SRZ ;  /* 0x0000000000807805 */ /* 0x000fe2000001ff00 */
[----:B------:R-:W-:Y:S01]  /*1630*/  LEA R5, P0, R4, R18, 0x6 ;  /* 0x0000001204057211 */ /* 0x000fe200078030ff */
[----:B-1----:R-:W-:Y:S01]  /*1640*/  IMAD.WIDE.U32 R18, R16, c[0x0][0x288], R12 ;  /* 0x0000a20010127a25 */ /* 0x002fe200078e000c */
[----:B------:R-:W-:Y:S01]  /*1650*/  IADD3 R13, R23, UR4, RZ ;  /* 0x00000004170d7c10 */ /* 0x000fe2000fffe0ff */
[----:B------:R-:W-:Y:S01]  /*1660*/  ULDC.64 UR4, c[0x0][0x278] ;  /* 0x00009e0000047ab9 */ /* 0x000fe20000000a00 */
[----:B------:R-:W-:Y:S01]  /*1670*/  LEA.HI.X R12, R4, R21, R17, 0x6, P0 ;  /* 0x00000015040c7211 */ /* 0x000fe200000f3411 */
[----:B------:R1:W-:Y:S01]  /*1680*/  LDGSTS.E.BYPASS.LTC128B.128 [R240+0x80], [R6.64], !P6 ;  /* 0x0008000006f07fae */ /* 0x0003e2000f101d50 */
[----:B------:R-:W-:Y:S01]  /*1690*/  ISETP.GE.AND P0, PT, R26, c[0x0][0x19c], PT ;  /* 0x000067001a007a0c */ /* 0x000fe20003f06270 */
[----:B------:R-:W-:Y:S01]  /*16a0*/  UIMAD UR4, UR9, UR4, URZ ;  /* 0x00000004090472a4 */ /* 0x000fe2000f8e023f */
[C---:B------:R-:W-:Y:S01]  /*16b0*/  ISETP.LT.OR P6, PT, R0.reuse, 0x21, P2 ;  /* 0x000000210000780c */ /* 0x040fe200017c1670 */
[----:B------:R1:W-:Y:S01]  /*16c0*/  LDGSTS.E.BYPASS.LTC128B.128 [R240+0x2080], [R6.64+0x80], !P4 ;  /* 0x0208008006f07fae */ /* 0x0003e2000e101d50 */
[C---:B------:R-:W-:Y:S01]  /*16d0*/  ISETP.LT.OR P5, PT, R0.reuse, 0x1, P0 ;  /* 0x000000010000780c */ /* 0x040fe200007a1670 */
[----:B------:R-:W-:Y:S01]  /*16e0*/  CS2R R126, SRZ ;  /* 0x00000000007e7805 */ /* 0x000fe2000001ff00 */
[C---:B------:R-:W-:Y:S01]  /*16f0*/  ISETP.LT.OR P4, PT, R0.reuse, 0x1, P1 ;  /* 0x000000010000780c */ /* 0x040fe20000f81670 */
[----:B------:R-:W-:Y:S01]  /*1700*/  CS2R R124, SRZ ;  /* 0x00000000007c7805 */ /* 0x000fe2000001ff00 */
[C---:B------:R-:W-:Y:S01]  /*1710*/  ISETP.LT.OR P2, PT, R0.reuse, 0x21, P0 ;  /* 0x000000210000780c */ /* 0x040fe20000741670 */
[----:B------:R-:W-:Y:S01]  /*1720*/  CS2R R122, SRZ ;  /* 0x00000000007a7805 */ /* 0x000fe2000001ff00 */
[C---:B------:R-:W-:Y:S01]  /*1730*/  LEA R4, P0, R5.reuse, c[0x0][0x160], 0x1 ;  /* 0x0000580005047a11 */ /* 0x040fe200078008ff */
[----:B------:R-:W-:Y:S01]  /*1740*/  CS2R R120, SRZ ;  /* 0x0000000000787805 */ /* 0x000fe2000001ff00 */
[----:B------:R-:W-:Y:S01]  /*1750*/  ISETP.LT.OR P1, PT, R0, 0x21, P1 ;  /* 0x000000210000780c */ /* 0x000fe20000f21670 */
[----:B------:R-:W-:Y:S01]  /*1760*/  IMAD.MOV.U32 R0, RZ, RZ, c[0x0][0x178] ;  /* 0x00005e00ff007624 */ /* 0x000fe200078e00ff */
[----:B------:R-:W-:Y:S01]  /*1770*/  LEA.HI.X R5, R5, c[0x0][0x164], R12, 0x1, P0 ;  /* 0x0000590005057a11 */ /* 0x000fe200000f0c0c */
[----:B----4-:R-:W-:Y:S01]  /*1780*/  IMAD.U32 R9, RZ, RZ, UR18 ;  /* 0x00000012ff097e24 */ /* 0x010fe2000f8e00ff */
[----:B------:R-:W-:Y:S01]  /*1790*/  P2R R8, PR, RZ, 0x8 ;  /* 0x00000008ff087803 */ /* 0x000fe20000000000 */
[----:B------:R1:W-:Y:S01]  /*17a0*/  LDGSTS.E.BYPASS.LTC128B.128 [R240+0x4080], [R6.64+0x100], !P5 ;  /* 0x0408010006f07fae */ /* 0x0003e2000e901d50 */
[----:B------:R-:W-:Y:S01]  /*17b0*/  ISETP.GE.AND P3, PT, R2, c[0x0][0x16c], PT ;  /* 0x00005b0002007a0c */ /* 0x000fe20003f66270 */
[----:B------:R-:W-:Y:S01]  /*17c0*/  IMAD.MOV.U32 R12, RZ, RZ, R22 ;  /* 0x000000ffff0c7224 */ /* 0x000fe200078e0016 */
[----:B------:R-:W-:Y:S01]  /*17d0*/  ISETP.NE.AND P5, PT, R8, RZ, PT ;  /* 0x000000ff0800720c */ /* 0x000fe20003fa5270 */
[----:B------:R1:W-:Y:S01]  /*17e0*/  LDGSTS.E.BYPASS.LTC128B.128 [R240+0x6080], [R6.64+0x180], !P4 ;  /* 0x0608018006f07fae */ /* 0x0003e2000e101d50 */
[----:B------:R-:W-:Y:S01]  /*17f0*/  IADD3 R9, -R9, c[0x0][0x168], -R250 ;  /* 0x00005a0009097a10 */ /* 0x000fe20007ffe9fa */
[----:B------:R-:W-:Y:S01]  /*1800*/  CS2R R118, SRZ ;  /* 0x0000000000767805 */ /* 0x000fe2000001ff00 */
[CC--:B------:R-:W-:Y:S01]  /*1810*/  LEA.HI R17, R20.reuse, R248.reuse, RZ, 0x4 ;  /* 0x000000f814117211 */ /* 0x0c0fe200078f20ff */
[----:B------:R-:W-:Y:S01]  /*1820*/  CS2R R116, SRZ ;  /* 0x0000000000747805 */ /* 0x000fe2000001ff00 */
[C---:B------:R-:W-:Y:S01]  /*1830*/  ISETP.LT.OR P0, PT, R9.reuse, 0x1, P3 ;  /* 0x000000010900780c */ /* 0x040fe20001f01670 */
[----:B------:R-:W-:Y:S01]  /*1840*/  CS2R R114, SRZ ;  /* 0x0000000000727805 */ /* 0x000fe2000001ff00 */
[----:B------:R-:W-:Y:S01]  /*1850*/  SHF.R.S32.HI R8, RZ, 0x4, R17 ;  /* 0x00000004ff087819 */ /* 0x000fe20000011411 */
[----:B------:R-:W-:Y:S01]  /*1860*/  CS2R R112, SRZ ;  /* 0x0000000000707805 */ /* 0x000fe2000001ff00 */
[----:B------:R-:W-:Y:S01]  /*1870*/  LEA.HI R16, R20, R248, RZ, 0x5 ;  /* 0x000000f814107211 */ /* 0x000fe200078f28ff */
        /* <DEDUP_REMOVED lines=17> */
[----:B-1----:R-:W-:Y:S01]  /*1990*/  IADD3 R7, R15, UR6, RZ ;  /* 0x000000060f077c10 */ /* 0x002fe2000fffe0ff */
[----:B------:R-:W0:Y:S01]  /*19a0*/  LDGDEPBAR ;  /* 0x00000000000079af */ /* 0x000e220000000000 */
[C---:B------:R-:W-:Y:S01]  /*19b0*/  ISETP.LT.OR P1, PT, R9.reuse, 0x1, P1 ;  /* 0x000000010900780c */ /* 0x040fe20000f21670 */
[----:B------:R-:W-:Y:S01]  /*19c0*/  IMAD.MOV.U32 R6, RZ, RZ, R14 ;  /* 0x000000ffff067224 */ /* 0x000fe200078e000e */
[----:B------:R-:W-:Y:S01]  /*19d0*/  ULDC.64 UR6, c[0x0][0x210] ;  /* 0x0000840000067ab9 */ /* 0x000fe20000000a00 */
[----:B------:R1:W-:Y:S01]  /*19e0*/  LDGSTS.E.BYPASS.LTC128B.128 [R240+0x10080], [R4.64], !P0 ;  /* 0x1008000004f07fae */ /* 0x0003e2000c101d50 */
[----:B------:R-:W-:Y:S01]  /*19f0*/  UIMAD UR21, UR20, UR6, URZ ;  /* 0x00000006141572a4 */ /* 0x000fe2000f8e023f */
[----:B------:R-:W-:Y:S01]  /*1a00*/  CS2R R94, SRZ ;  /* 0x00000000005e7805 */ /* 0x000fe2000001ff00 */
[----:B------:R-:W-:Y:S01]  /*1a10*/  UIMAD UR6, UR14, UR5, UR4 ;  /* 0x000000050e0672a4 */ /* 0x000fe2000f8e0204 */
[----:B------:R1:W-:Y:S01]  /*1a20*/  LDGSTS.E.BYPASS.LTC128B.128 [R240+0x12080], [R4.64+0x80], !P2 ;  /* 0x1208008004f07fae */ /* 0x0003e2000d101d50 */
[----:B------:R-:W-:Y:S01]  /*1a30*/  UIMAD UR7, UR13, UR7, UR21 ;  /* 0x000000070d0772a4 */ /* 0x000fe2000f8e0215 */
[----:B------:R-:W-:Y:S01]  /*1a40*/  ISETP.LT.OR P2, PT, R9, 0x21, P6 ;  /* 0x000000210900780c */ /* 0x000fe20003741670 */
[----:B------:R-:W-:Y:S01]  /*1a50*/  USHF.R.S32.HI UR21, URZ, 0x1f, UR18 ;  /* 0x0000001f3f157899 */ /* 0x000fe20008011412 */
[----:B------:R1:W-:Y:S01]  /*1a60*/  LDGSTS.E.BYPASS.LTC128B.128 [R240+0x14080], [R4.64+0x100], !P4 ;  /* 0x1408010004f07fae */ /* 0x0003e2000e101d50 */
[C---:B------:R-:W-:Y:S01]  /*1a70*/  ISETP.GE.AND P4, PT, R2.reuse, c[0x0][0x16c], PT ;  /* 0x00005b0002007a0c */ /* 0x040fe20003f86270 */
[----:B------:R-:W-:Y:S01]  /*1a80*/  ULDC.64 UR4, c[0x0][0x218] ;  /* 0x0000860000047ab9 */ /* 0x000fe20000000a00 */
[----:B------:R-:W-:Y:S01]  /*1a90*/  CS2R R92, SRZ ;  /* 0x00000000005c7805 */ /* 0x000fe2000001ff00 */
[----:B------:R1:W-:Y:S01]  /*1aa0*/  LDGSTS.E.BYPASS.LTC128B.128 [R240+0x16080], [R4.64+0x180], !P1 ;  /* 0x1608018004f07fae */ /* 0x0003e2000c901d50 */
[----:B------:R-:W-:Y:S01]  /*1ab0*/  ISETP.GE.AND P1, PT, R2, c[0x0][0x1fc], PT ;  /* 0x00007f0002007a0c */ /* 0x000fe20003f26270 */
[----:B------:R-:W-:Y:S01]  /*1ac0*/  UIMAD UR4, UR9, UR4, URZ ;  /* 0x00000004090472a4 */ /* 0x000fe2000f8e023f */
[----:B------:R-:W-:Y:S01]  /*1ad0*/  SEL R33, RZ, 0x1, P4 ;  /* 0x00000001ff217807 */ /* 0x000fe20002000000 */
[----:B------:R-:W-:Y:S01]  /*1ae0*/  CS2R R90, SRZ ;  /* 0x00000000005a7805 */ /* 0x000fe2000001ff00 */
[----:B------:R-:W-:Y:S01]  /*1af0*/  P2R R24, PR, RZ, 0x2 ;  /* 0x00000002ff187803 */ /* 0x000fe20000000000 */
[----:B------:R-:W-:Y:S01]  /*1b00*/  UIMAD UR22, UR14, UR5, UR4 ;  /* 0x000000050e1672a4 */ /* 0x000fe2000f8e0204 */
[----:B--2---:R-:W-:Y:S01]  /*1b10*/  IMAD.MOV.U32 R11, RZ, RZ, c[0x0][0x17c] ;  /* 0x00005f00ff0b7624 */ /* 0x004fe200078e00ff */
[----:B------:R-:W-:Y:S01]  /*1b20*/  LEA R10, P0, R0, R4, 0x6 ;  /* 0x00000004000a7211 */ /* 0x000fe200078030ff */
[----:B------:R-:W-:Y:S01]  /*1b30*/  ULDC.64 UR4, c[0x0][0x288] ;  /* 0x0000a20000047ab9 */ /* 0x000fe20000000a00 */
[----:B------:R-:W-:Y:S01]  /*1b40*/  ISETP.GT.AND P1, PT, R248, 0xf, PT ;  /* 0x0000000ff800780c */ /* 0x000fe20003f24270 */
[----:B------:R-:W-:Y:S01]  /*1b50*/  UIMAD UR4, UR20, UR4, URZ ;  /* 0x00000004140472a4 */ /* 0x000fe2000f8e023f */
[----:B------:R-:W-:Y:S01]  /*1b60*/  LEA.HI.X R11, R0, R5, R11, 0x6, P0 ;  /* 0x00000005000b7211 */ /* 0x000fe200000f340b */
[----:B------:R-:W-:Y:S01]  /*1b70*/  CS2R R88, SRZ ;  /* 0x0000000000587805 */ /* 0x000fe2000001ff00 */
[----:B------:R-:W-:Y:S01]  /*1b80*/  ISETP.GE.AND P0, PT, R2, c[0x0][0x1fc], PT ;  /* 0x00007f0002007a0c */ /* 0x000fe20003f06270 */
[----:B------:R-:W-:Y:S01]  /*1b90*/  IMAD.WIDE.U32 R2, R250, c[0x0][0x208], R2 ;  /* 0x00008200fa027a25 */ /* 0x000fe200078e0002 */
[----:B------:R-:W-:Y:S01]  /*1ba0*/  LEA.HI R0, R17, R8, RZ, 0x1 ;  /* 0x0000000811007211 */ /* 0x000fe200078f08ff */
[----:B------:R-:W-:Y:S01]  /*1bb0*/  UIMAD UR4, UR13, UR5, UR4 ;  /* 0x000000050d0472a4 */ /* 0x000fe2000f8e0204 */
[----:B------:R-:W-:Y:S01]  /*1bc0*/  P2R R23, PR, RZ, 0x1 ;  /* 0x00000001ff177803 */ /* 0x000fe20000000000 */
[----:B------:R-:W-:Y:S01]  /*1bd0*/  CS2R R86, SRZ ;  /* 0x0000000000567805 */ /* 0x000fe2000001ff00 */
[----:B------:R-:W-:Y:S01]  /*1be0*/  ISETP.LT.OR P0, PT, R9, 0x21, P3 ;  /* 0x000000210900780c */ /* 0x000fe20001f01670 */
[----:B------:R-:W-:Y:S01]  /*1bf0*/  CS2R R84, SRZ ;  /* 0x0000000000547805 */ /* 0x000fe2000001ff00 */
[----:B------:R-:W-:Y:S01]  /*1c00*/  LOP3.LUT R0, R0, 0xfffffffe, RZ, 0xc0, !PT ;  /* 0xfffffffe00007812 */ /* 0x000fe200078ec0ff */
[----:B------:R-:W-:Y:S01]  /*1c10*/  CS2R R82, SRZ ;  /* 0x0000000000527805 */ /* 0x000fe2000001ff00 */
[----:B------:R-:W-:Y:S01]  /*1c20*/  @P1 LOP3.LUT R252, R252, 0x1, RZ, 0xfc, !PT ;  /* 0x00000001fcfc1812 */ /* 0x000fe200078efcff */
[----:B------:R-:W-:Y:S01]  /*1c30*/  CS2R R80, SRZ ;  /* 0x0000000000507805 */ /* 0x000fe2000001ff00 */
[----:B------:R-:W-:Y:S01]  /*1c40*/  ISETP.GE.AND P3, PT, R28, c[0x0][0x1fc], PT ;  /* 0x00007f001c007a0c */ /* 0x000fe20003f66270 */
[----:B------:R-:W-:Y:S01]  /*1c50*/  IMAD.IADD R22, R8, 0x1, -R0 ;  /* 0x0000000108167824 */ /* 0x000fe200078e0a00 */
[----:B-1----:R-:W-:Y:S01]  /*1c60*/  SHF.R.S32.HI R5, RZ, 0x1f, R16 ;  /* 0x0000001fff057819 */ /* 0x002fe20000011410 */
[----:B------:R-:W-:Y:S01]  /*1c70*/  IMAD R0, R251, c[0x0][0x208], RZ ;  /* 0x00008200fb007a24 */ /* 0x000fe200078e02ff */
[----:B------:R-:W-:Y:S01]  /*1c80*/  LOP3.LUT P6, RZ, R252, 0x1, RZ, 0xc0, !PT ;  /* 0x00000001fcff7812 */ /* 0x000fe200078cc0ff */
[----:B------:R-:W-:Y:S01]  /*1c90*/  IMAD.U32 R4, RZ, RZ, UR14 ;  /* 0x0000000eff047e24 */ /* 0x000fe2000f8e00ff */
[----:B------:R-:W-:Y:S01]  /*1ca0*/  ISETP.GE.AND P4, PT, R28, c[0x0][0x1fc], PT ;  /* 0x00007f001c007a0c */ /* 0x000fe20003f86270 */
[----:B------:R1:W-:Y:S01]  /*1cb0*/  LDGSTS.E.BYPASS.LTC128B.128 [R240+0x11080], [R10.64], !P0 ;  /* 0x110800000af07fae */ /* 0x0003e2000c101d50 */
[----:B------:R-:W-:Y:S01]  /*1cc0*/  ISETP.LT.OR P0, PT, R9, 0x21, P5 ;  /* 0x000000210900780c */ /* 0x000fe20002f01670 */
[----:B------:R-:W-:Y:S01]  /*1cd0*/  IMAD R0, R250, c[0x0][0x20c], R0 ;  /* 0x00008300fa007a24 */ /* 0x000fe200078e0200 */
[----:B------:R-:W-:Y:S01]  /*1ce0*/  ISETP.NE.AND P5, PT, R23, RZ, PT ;  /* 0x000000ff1700720c */ /* 0x000fe20003fa5270 */
[----:B------:R-:W-:Y:S01]  /*1cf0*/  IMAD.WIDE.U32 R30, R4, c[0x0][0x278], R6 ;  /* 0x00009e00041e7a25 */ /* 0x000fe200078e0006 */
[----:B------:R-:W-:Y:S01]  /*1d00*/  SHF.R.S32.HI R4, RZ, 0x5, R16 ;  /* 0x00000005ff047819 */ /* 0x000fe20000011410 */
[----:B------:R-:W-:Y:S01]  /*1d10*/  CS2R R78, SRZ ;  /* 0x00000000004e7805 */ /* 0x000fe2000001ff00 */
[----:B------:R-:W-:Y:S01]  /*1d20*/  CS2R R76, SRZ ;  /* 0x00000000004c7805 */ /* 0x000fe2000001ff00 */
[----:B------:R-:W-:Y:S01]  /*1d30*/  IMAD.IADD R3, R3, 0x1, R0 ;  /* 0x0000000103037824 */ /* 0x000fe200078e0200 */
[-C--:B------:R-:W-:Y:S01]  /*1d40*/  LEA.HI R6, R5, R4.reuse, RZ, 0x2 ;  /* 0x0000000405067211 */ /* 0x080fe200078f10ff */
[----:B------:R-:W-:Y:S01]  /*1d50*/  IMAD.U32 R0, RZ, RZ, UR13 ;  /* 0x0000000dff007e24 */ /* 0x000fe2000f8e00ff */
[----:B------:R-:W-:Y:S01]  /*1d60*/  LEA.HI R5, R4, R4, RZ, 0x1 ;  /* 0x0000000404057211 */ /* 0x000fe200078f08ff */
[----:B------:R2:W-:Y:S01]  /*1d70*/  STL.64 [R1+0x28], R30 ;  /* 0x0000281e01007387 */ /* 0x0005e20000100a00 */
[----:B---3--:R-:W-:Y:S01]  /*1d80*/  IADD3 R21, R31, UR6, RZ ;  /* 0x000000061f157c10 */ /* 0x008fe2000fffe0ff */
[----:B------:R-:W-:Y:S01]  /*1d90*/  IMAD.WIDE.U32 R2, R0, c[0x0][0x210], R2 ;  /* 0x0000840000027a25 */ /* 0x000fe200078e0002 */
[----:B------:R-:W-:Y:S01]  /*1da0*/  LOP3.LUT R7, R5, 0xfffffffe, RZ, 0xc0, !PT ;  /* 0xfffffffe05077812 */ /* 0x000fe200078ec0ff */
[----:B------:R1:W-:Y:S01]  /*1db0*/  LDGSTS.E.BYPASS.LTC128B.128 [R240+0x13080], [R10.64+0x80], !P0 ;  /* 0x130800800af07fae */ /* 0x0003e2000c101d50 */
[----:B------:R-:W-:Y:S01]  /*1dc0*/  @!P1 IADD3 R0, P0, R30, UR18, RZ ;  /* 0x000000121e009c10 */ /* 0x000fe2000ff1e0ff */
[----:B------:R-:W-:Y:S01]  /*1dd0*/  CS2R R74, SRZ ;  /* 0x00000000004a7805 */ /* 0x000fe2000001ff00 */
[----:B------:R-:W-:Y:S01]  /*1de0*/  IADD3 R3, R3, UR7, RZ ;  /* 0x0000000703037c10 */ /* 0x000fe2000fffe0ff */
[----:B------:R-:W-:Y:S01]  /*1df0*/  ULDC.64 UR6, c[0x0][0x208] ;  /* 0x0000820000067ab9 */ /* 0x000fe20000000a00 */
[----:B------:R-:W-:Y:S01]  /*1e00*/  @!P1 IADD3.X R5, R21, UR21, RZ, P0, !PT ;  /* 0x0000001515059c10 */ /* 0x000fe200087fe4ff */
[----:B------:R3:W-:Y:S01]  /*1e10*/  STL [R1+0x40], R21 ;  /* 0x0000401501007387 */ /* 0x0007e20000100800 */
[----:B------:R-:W-:Y:S01]  /*1e20*/  LOP3.LUT R6, R6, 0xfffffffc, RZ, 0xc0, !PT ;  /* 0xfffffffc06067812 */ /* 0x000fe200078ec0ff */
[----:B------:R-:W-:Y:S01]  /*1e30*/  UIMAD UR19, UR19, UR6, URZ ;  /* 0x00000006131372a4 */ /* 0x000fe2000f8e023f */
[----:B------:R-:W-:Y:S01]  /*1e40*/  @!P1 LEA R14, P0, R0, c[0x0][0x258], 0x2 ;  /* 0x00009600000e9a11 */ /* 0x000fe200078010ff */
[----:B------:R-:W-:Y:S01]  /*1e50*/  UIMAD.WIDE.U32 UR24, UR11, UR6, URZ ;  /* 0x000000060b1872a5 */ /* 0x000fe2000f8e003f */
[----:B------:R1:W-:Y:S01]  /*1e60*/  LDGSTS.E.BYPASS.LTC128B.128 [R240+0x15080], [R10.64+0x100], !P2 ;  /* 0x150801000af07fae */ /* 0x0003e2000d101d50 */
[----:B------:R-:W-:Y:S01]  /*1e70*/  IMAD.IADD R25, R4, 0x1, -R6 ;  /* 0x0000000104197824 */ /* 0x000fe200078e0a06 */
[----:B------:R-:W-:Y:S01]  /*1e80*/  @!P1 LEA.HI.X R15, R0, c[0x0][0x25c], R5, 0x2, P0 ;  /* 0x00009700000f9a11 */ /* 0x000fe200000f1405 */
[----:B------:R-:W-:Y:S01]  /*1e90*/  IMAD.U32 R0, RZ, RZ, UR14 ;  /* 0x0000000eff007e24 */ /* 0x000fe2000f8e00ff */
[----:B------:R-:W-:Y:S01]  /*1ea0*/  UIMAD UR19, UR11, UR7, UR19 ;  /* 0x000000070b1372a4 */ /* 0x000fe2000f8e0213 */
[C---:B------:R-:W-:Y:S01]  /*1eb0*/  ISETP.GE.AND P1, PT, R27.reuse, c[0x0][0x16c], PT ;  /* 0x00005b001b007a0c */ /* 0x040fe20003f26270 */
[----:B------:R-:W-:Y:S01]  /*1ec0*/  IMAD.MOV.U32 R6, RZ, RZ, R18 ;  /* 0x000000ffff067224 */ /* 0x000fe200078e0012 */
[----:B------:R-:W-:Y:S01]  /*1ed0*/  ISETP.GE.AND P2, PT, R27, c[0x0][0x16c], PT ;  /* 0x00005b001b007a0c */ /* 0x000fe20003f46270 */
[----:B------:R-:W-:Y:S01]  /*1ee0*/  IMAD.WIDE.U32 R34, R0, c[0x0][0x218], R2 ;  /* 0x0000860000227a25 */ /* 0x000fe200078e0002 */
[----:B------:R-:W-:Y:S01]  /*1ef0*/  UIADD3 UR19, UR25, UR19, URZ ;  /* 0x0000001319137290 */ /* 0x000fe2000fffe03f */
[----:B------:R-:W-:Y:S01]  /*1f00*/  ISETP.LT.OR P1, PT, R9, 0x21, P1 ;  /* 0x000000210900780c */ /* 0x000fe20000f21670 */
[----:B------:R-:W-:Y:S01]  /*1f10*/  CS2R R72, SRZ ;  /* 0x0000000000487805 */ /* 0x000fe2000001ff00 */
[----:B--2---:R-:W-:Y:S01]  /*1f20*/  IMAD.IADD R30, R4, 0x1, -R7 ;  /* 0x00000001041e7824 */ /* 0x004fe200078e0a07 */
[----:B------:R-:W-:Y:S01]  /*1f30*/  IADD3 R31, R35, UR22, RZ ;  /* 0x00000016231f7c10 */ /* 0x000fe2000fffe0ff */
[----:B------:R-:W-:Y:S01]  /*1f40*/  IMAD.U32 R2, RZ, RZ, UR24 ;  /* 0x00000018ff027e24 */ /* 0x000fe2000f8e00ff */
[----:B------:R-:W-:Y:S01]  /*1f50*/  IADD3 R7, R19, UR4, RZ ;  /* 0x0000000413077c10 */ /* 0x000fe2000fffe0ff */
[----:B------:R-:W-:Y:S01]  /*1f60*/  IMAD.U32 R3, RZ, RZ, UR25 ;  /* 0x00000019ff037e24 */ /* 0x000fe2000f8e00ff */
[----:B------:R2:W-:Y:S01]  /*1f70*/  STL.64 [R1], R34 ;  /* 0x0000002201007387 */ /* 0x0005e20000100a00 */
[----:B------:R-:W-:Y:S01]  /*1f80*/  ULDC.64 UR4, c[0x0][0x290] ;  /* 0x0000a40000047ab9 */ /* 0x000fe20000000a00 */
[----:B------:R-:W-:Y:S01]  /*1f90*/  LEA R8, P0, R2, R34, 0x6 ;  /* 0x0000002202087211 */ /* 0x000fe200078030ff */
[----:B------:R-:W-:Y:S01]  /*1fa0*/  UIMAD UR4, UR9, UR4, URZ ;  /* 0x00000004090472a4 */ /* 0x000fe2000f8e023f */
[----:B---3--:R-:W-:Y:S01]  /*1fb0*/  LEA.HI R21, R20, R248, RZ, 0x2 ;  /* 0x000000f814157211 */ /* 0x008fe200078f10ff */
[----:B------:R3:W-:Y:S01]  /*1fc0*/  STL [R1+0xc], R31 ;  /* 0x00000c1f01007387 */ /* 0x0007e20000100800 */
[----:B------:R-:W-:Y:S01]  /*1fd0*/  CS2R R70, SRZ ;  /* 0x0000000000467805 */ /* 0x000fe2000001ff00 */
[----:B------:R-:W-:Y:S01]  /*1fe0*/  UIMAD UR4, UR14, UR5, UR4 ;  /* 0x000000050e0472a4 */ /* 0x000fe2000f8e0204 */
[--C-:B------:R-:W-:Y:S01]  /*1ff0*/  SHF.R.S32.HI R5, RZ, 0x2, R21.reuse ;  /* 0x00000002ff057819 */ /* 0x100fe20000011415 */
[----:B------:R1:W-:Y:S01]  /*2000*/  LDGSTS.E.BYPASS.LTC128B.128 [R240+0x17080], [R10.64+0x180], !P1 ;  /* 0x170801800af07fae */ /* 0x0003e2000c901d50 */
[----:B------:R-:W-:Y:S01]  /*2010*/  SHF.R.S32.HI R4, RZ, 0x1f, R21 ;  /* 0x0000001fff047819 */ /* 0x000fe20000011415 */
[----:B------:R-:W-:Y:S01]  /*2020*/  CS2R R68, SRZ ;  /* 0x0000000000447805 */ /* 0x000fe2000001ff00 */
[----:B------:R-:W-:Y:S01]  /*2030*/  ISETP.GE.AND P1, PT, R28, c[0x0][0x16c], PT ;  /* 0x00005b001c007a0c */ /* 0x000fe20003f26270 */
[----:B------:R-:W-:Y:S01]  /*2040*/  CS2R R66, SRZ ;  /* 0x0000000000427805 */ /* 0x000fe2000001ff00 */
[----:B------:R-:W-:Y:S01]  /*2050*/  LEA.HI R0, R4, R5, RZ, 0x3 ;  /* 0x0000000504007211 */ /* 0x000fe200078f18ff */
[----:B------:R-:W-:Y:S01]  /*2060*/  IMAD.U32 R4, RZ, RZ, UR14 ;  /* 0x0000000eff047e24 */ /* 0x000fe2000f8e00ff */
[----:B------:R-:W-:Y:S01]  /*2070*/  SEL R28, RZ, 0x8, P2 ;  /* 0x00000008ff1c7807 */ /* 0x000fe20001000000 */
[----:B------:R-:W-:Y:S01]  /*2080*/  CS2R R64, SRZ ;  /* 0x0000000000407805 */ /* 0x000fe2000001ff00 */
[----:B------:R-:W-:Y:S01]  /*2090*/  LOP3.LUT R3, R0, 0xfffffff8, RZ, 0xc0, !PT ;  /* 0xfffffff800037812 */ /* 0x000fe200078ec0ff */
[----:B------:R-:W-:Y:S01]  /*20a0*/  IMAD.U32 R0, RZ, RZ, UR19 ;  /* 0x00000013ff007e24 */ /* 0x000fe2000f8e00ff */
[----:B------:R-:W-:Y:S01]  /*20b0*/  ISETP.GE.AND P2, PT, R26, c[0x0][0x1fc], PT ;  /* 0x00007f001a007a0c */ /* 0x000fe20003f46270 */
[----:B------:R-:W-:Y:S01]  /*20c0*/  CS2R R62, SRZ ;  /* 0x00000000003e7805 */ /* 0x000fe2000001ff00 */
[----:B------:R-:W-:Y:S01]  /*20d0*/  CS2R R60, SRZ ;  /* 0x00000000003c7805 */ /* 0x000fe2000001ff00 */
[----:B------:R-:W-:Y:S01]  /*20e0*/  IMAD.IADD R23, R5, 0x1, -R3 ;  /* 0x0000000105177824 */ /* 0x000fe200078e0a03 */
[----:B------:R-:W-:Y:S01]  /*20f0*/  LEA.HI.X R5, R2, R31, R0, 0x6, P0 ;  /* 0x0000001f02057211 */ /* 0x000fe200000f3400 */
[----:B------:R-:W-:Y:S01]  /*2100*/  IMAD.U32 R0, RZ, RZ, UR14 ;  /* 0x0000000eff007e24 */ /* 0x000fe2000f8e00ff */
[----:B------:R-:W-:Y:S01]  /*2110*/  LOP3.LUT R2, R17, 0xfffffff0, RZ, 0xc0, !PT ;  /* 0xfffffff011027812 */ /* 0x000fe200078ec0ff */
[----:B--2---:R-:W-:Y:S01]  /*2120*/  IMAD.WIDE.U32 R34, R4, c[0x0][0x240], R12 ;  /* 0x0000900004227a25 */ /* 0x004fe200078e000c */
[----:B------:R-:W-:Y:S01]  /*2130*/  ISETP.GE.AND P0, PT, R26, c[0x0][0x16c], PT ;  /* 0x00005b001a007a0c */ /* 0x000fe20003f06270 */
[----:B------:R-:W-:Y:S01]  /*2140*/  CS2R R58, SRZ ;  /* 0x00000000003a7805 */ /* 0x000fe2000001ff00 */
[----:B------:R-:W-:Y:S01]  /*2150*/  LOP3.LUT R3, R16, 0xffffffe0, RZ, 0xc0, !PT ;  /* 0xffffffe010037812 */ /* 0x000fe200078ec0ff */
[----:B------:R-:W-:Y:S01]  /*2160*/  IMAD.IADD R2, R248, 0x1, -R2 ;  /* 0x00000001f8027824 */ /* 0x000fe200078e0a02 */
[----:B------:R-:W-:Y:S01]  /*2170*/  SEL R243, RZ, 0x4, P0 ;  /* 0x00000004fff37807 */ /* 0x000fe20000000000 */
[----:B------:R-:W-:Y:S01]  /*2180*/  IMAD.WIDE.U32 R38, R0, c[0x0][0x290], R6 ;  /* 0x0000a40000267a25 */ /* 0x000fe200078e0006 */
[----:B------:R-:W-:Y:S01]  /*2190*/  ISETP.GE.AND P0, PT, R26, c[0x0][0x1fc], PT ;  /* 0x00007f001a007a0c */ /* 0x000fe20003f06270 */
[----:B------:R-:W-:Y:S01]  /*21a0*/  STL.64 [R1+0x38], R34 ;  /* 0x0000382201007387 */ /* 0x000fe20000100a00 */
[----:B------:R-:W-:Y:S01]  /*21b0*/  SHF.R.S32.HI R6, RZ, 0x1f, R2 ;  /* 0x0000001fff067819 */ /* 0x000fe20000011402 */
[C---:B------:R-:W-:Y:S01]  /*21c0*/  IMAD.IADD R0, R248.reuse, 0x1, -R3 ;  /* 0x00000001f8007824 */ /* 0x040fe200078e0a03 */
[----:B------:R-:W-:Y:S01]  /*21d0*/  SEL R26, RZ, 0x4, P0 ;  /* 0x00000004ff1a7807 */ /* 0x000fe20000000000 */
[----:B------:R-:W-:Y:S01]  /*21e0*/  @!P6 IMAD.SHL.U32 R3, R248, 0x10, RZ ;  /* 0x00000010f803e824 */ /* 0x000fe200078e00ff */
[----:B------:R-:W-:Y:S01]  /*21f0*/  LEA R4, P0, R8, c[0x0][0x1f0], 0x1 ;  /* 0x00007c0008047a11 */ /* 0x000fe200078008ff */
[----:B-1----:R-:W-:Y:S01]  /*2200*/  IMAD.SHL.U32 R10, R29, 0x8, RZ ;  /* 0x000000081d0a7824 */ /* 0x002fe200078e00ff */
[----:B---3--:R-:W-:Y:S01]  /*2210*/  SEL R31, RZ, 0xffffffff, P1 ;  /* 0xffffffffff1f7807 */ /* 0x008fe20000800000 */
[----:B------:R1:W-:Y:S01]  /*2220*/  STL.64 [R1+0x20], R38 ;  /* 0x0000202601007387 */ /* 0x0003e20000100a00 */
[----:B------:R-:W-:Y:S01]  /*2230*/  LEA.HI R230, R6, R2, RZ, 0x3 ;  /* 0x0000000206e67211 */ /* 0x000fe200078f18ff */
[----:B------:R-:W-:Y:S01]  /*2240*/  CS2R R56, SRZ ;  /* 0x0000000000387805 */ /* 0x000fe2000001ff00 */
[----:B------:R-:W-:Y:S01]  /*2250*/  ISETP.NE.AND P1, PT, R24, RZ, PT ;  /* 0x000000ff1800720c */ /* 0x000fe20003f25270 */
[----:B------:R2:W-:Y:S01]  /*2260*/  @!P6 LDGSTS.E.BYPASS.LTC128B.128 [R3+0x20080], [R14.64] ;  /* 0x200800000e03efae */ /* 0x0005e2000b901d50 */
[----:B------:R-:W-:Y:S01]  /*2270*/  SHF.R.S32.HI R7, RZ, 0x1f, R0 ;  /* 0x0000001fff077819 */ /* 0x000fe20000011400 */
[----:B------:R-:W-:Y:S01]  /*2280*/  CS2R R54, SRZ ;  /* 0x0000000000367805 */ /* 0x000fe2000001ff00 */
[----:B------:R-:W-:Y:S01]  /*2290*/  LEA.HI.X R5, R8, c[0x0][0x1f4], R5, 0x1, P0 ;  /* 0x00007d0008057a11 */ /* 0x000fe200000f0c05 */
[----:B------:R-:W0:Y:S01]  /*22a0*/  LDGDEPBAR ;  /* 0x00000000000079af */ /* 0x000e220000000000 */
[----:B------:R-:W-:Y:S01]  /*22b0*/  ISETP.LT.OR P0, PT, R9, 0x1, P5 ;  /* 0x000000010900780c */ /* 0x000fe20002f01670 */
[----:B------:R-:W-:Y:S01]  /*22c0*/  CS2R R52, SRZ ;  /* 0x0000000000347805 */ /* 0x000fe2000001ff00 */
[----:B------:R-:W-:Y:S01]  /*22d0*/  SEL R19, RZ, 0x1, P1 ;  /* 0x00000001ff137807 */ /* 0x000fe20000800000 */
[----:B------:R-:W-:Y:S01]  /*22e0*/  CS2R R50, SRZ ;  /* 0x0000000000327805 */ /* 0x000fe2000001ff00 */
[----:B------:R-:W-:Y:S01]  /*22f0*/  LEA.HI R16, R7, R0, RZ, 0x2 ;  /* 0x0000000007107211 */ /* 0x000fe200078f10ff */
[----:B------:R-:W-:Y:S01]  /*2300*/  CS2R R48, SRZ ;  /* 0x0000000000307805 */ /* 0x000fe2000001ff00 */
[----:B------:R-:W-:Y:S01]  /*2310*/  ISETP.GE.AND P1, PT, R27, c[0x0][0x1fc], PT ;  /* 0x00007f001b007a0c */ /* 0x000fe20003f26270 */
[----:B------:R-:W-:Y:S01]  /*2320*/  CS2R R46, SRZ ;  /* 0x00000000002e7805 */ /* 0x000fe2000001ff00 */
[----:B------:R-:W-:Y:S01]  /*2330*/  LOP3.LUT R6, R16, 0x7ffffffc, RZ, 0xc0, !PT ;  /* 0x7ffffffc10067812 */ /* 0x000fe200078ec0ff */
[----:B------:R-:W-:Y:S01]  /*2340*/  CS2R R44, SRZ ;  /* 0x00000000002c7805 */ /* 0x000fe2000001ff00 */
[----:B------:R-:W-:Y:S01]  /*2350*/  SEL R242, RZ, 0x8, P1 ;  /* 0x00000008fff27807 */ /* 0x000fe20000800000 */
[----:B------:R-:W-:Y:S01]  /*2360*/  CS2R R42, SRZ ;  /* 0x00000000002a7805 */ /* 0x000fe2000001ff00 */
[----:B------:R-:W-:Y:S01]  /*2370*/  LEA.HI R7, R20, R248, RZ, 0x7 ;  /* 0x000000f814077211 */ /* 0x000fe200078f38ff */
[----:B------:R-:W-:Y:S01]  /*2380*/  IMAD.IADD R11, R0, 0x1, -R6 ;  /* 0x00000001000b7824 */ /* 0x000fe200078e0a06 */
[C---:B------:R-:W-:Y:S01]  /*2390*/  ISETP.LT.OR P1, PT, R9.reuse, 0x1, P4 ;  /* 0x000000010900780c */ /* 0x040fe20002721670 */
[----:B------:R3:W-:Y:S01]  /*23a0*/  LDGSTS.E.BYPASS.LTC128B.128 [R240+0x18080], [R4.64], !P0 ;  /* 0x1808000004f07fae */ /* 0x0007e2000c101d50 */
[----:B------:R-:W-:Y:S01]  /*23b0*/  SHF.R.S32.HI R12, RZ, 0x7, R7 ;  /* 0x00000007ff0c7819 */ /* 0x000fe20000011407 */
[----:B------:R-:W-:Y:S01]  /*23c0*/  IMAD.SHL.U32 R7, R30, 0x10, RZ ;  /* 0x000000101e077824 */ /* 0x000fe200078e00ff */
[----:B------:R-:W-:Y:S01]  /*23d0*/  ISETP.LT.OR P0, PT, R9, 0x1, P2 ;  /* 0x000000010900780c */ /* 0x000fe20001701670 */
[----:B------:R-:W-:Y:S01]  /*23e0*/  IMAD.SHL.U32 R6, R22, 0x20, RZ ;  /* 0x0000002016067824 */ /* 0x000fe200078e00ff */
[----:B------:R-:W-:Y:S01]  /*23f0*/  SEL R24, RZ, 0xffffffff, P3 ;  /* 0xffffffffff187807 */ /* 0x000fe20001800000 */
[----:B------:R-:W-:Y:S01]  /*2400*/  CS2R R40, SRZ ;  /* 0x0000000000287805 */ /* 0x000fe2000001ff00 */
[C---:B--2---:R-:W-:Y:S01]  /*2410*/  LOP3.LUT R3, R230.reuse, 0xfffffff8, RZ, 0xc0, !PT ;  /* 0xfffffff8e6037812 */ /* 0x044fe200078ec0ff */
[----:B------:R-:W-:Y:S01]  /*2420*/  IMAD.SHL.U32 R230, R230, 0x40, RZ ;  /* 0x00000040e6e67824 */ /* 0x000fe200078e00ff */
[----:B------:R-:W-:-:S02]  /*2430*/  ISETP.GE.AND P3, PT, R27, c[0x0][0x1fc], PT ;  /* 0x00007f001b007a0c */ /* 0x000fc40003f66270 */
[C---:B------:R-:W-:Y:S01]  /*2440*/  ISETP.LT.OR P6, PT, R9.reuse, 0x21, P5 ;  /* 0x000000210900780c */ /* 0x040fe20002fc1670 */
[----:B------:R-:W-:Y:S01]  /*2450*/  IMAD.IADD R13, R2, 0x1, -R3 ;  /* 0x00000001020d7824 */ /* 0x000fe200078e0a03 */
[----:B------:R3:W-:Y:S01]  /*2460*/  LDGSTS.E.BYPASS.LTC128B.128 [R240+0x1a080], [R4.64+0x80], !P1 ;  /* 0x1a08008004f07fae */ /* 0x0007e2000c901d50 */
[----:B------:R-:W-:Y:S01]  /*2470*/  IMAD.SHL.U32 R2, R32, 0x40, RZ ;  /* 0x0000004020027824 */ /* 0x000fe200078e00ff */
[C---:B------:R-:W-:Y:S01]  /*2480*/  ISETP.LT.OR P5, PT, R9.reuse, 0x21, P4 ;  /* 0x000000210900780c */ /* 0x040fe200027a1670 */
[----:B------:R-:W-:Y:S01]  /*2490*/  IMAD.SHL.U32 R3, R250, 0x8, RZ ;  /* 0x00000008fa037824 */ /* 0x000fe200078e00ff */
[----:B------:R-:W-:Y:S01]  /*24a0*/  ISETP.LT.OR P1, PT, R9, 0x1, P3 ;  /* 0x000000010900780c */ /* 0x000fe20001f21670 */
[----:B------:R3:W-:Y:S01]  /*24b0*/  LDGSTS.E.BYPASS.LTC128B.128 [R240+0x1c080], [R4.64+0x100], !P0 ;  /* 0x1c08010004f07fae */ /* 0x0007e2000c101d50 */
[----:B------:R-:W-:Y:S02]  /*24c0*/  LOP3.LUT R0, R2, 0x1c0, RZ, 0xc0, !PT ;  /* 0x000001c002007812 */ /* 0x000fe400078ec0ff */
[----:B------:R-:W-:-:S02]  /*24d0*/  LOP3.LUT R3, R3, 0x8, RZ, 0xc0, !PT ;  /* 0x0000000803037812 */ /* 0x000fc400078ec0ff */
[--C-:B------:R-:W-:Y:S02]  /*24e0*/  SHF.R.U32.HI R2, RZ, 0x3, R0.reuse ;  /* 0x00000003ff027819 */ /* 0x100fe40000011600 */
[----:B------:R-:W-:Y:S02]  /*24f0*/  LOP3.LUT R7, R0, 0x10, R7, 0xf8, !PT ;  /* 0x0000001000077812 */ /* 0x000fe400078ef807 */
[----:B------:R-:W-:Y:S02]  /*2500*/  LOP3.LUT R8, R2, R3, R0, 0x1e, !PT ;  /* 0x0000000302087212 */ /* 0x000fe400078e1e00 */
[----:B------:R-:W-:Y:S01]  /*2510*/  LOP3.LUT R0, R6, 0x20, RZ, 0xc0, !PT ;  /* 0x0000002006007812 */ /* 0x000fe200078ec0ff */
[----:B------:R-:W-:Y:S01]  /*2520*/  IMAD.U32 R6, RZ, RZ, UR6 ;  /* 0x00000006ff067e24 */ /* 0x000fe2000f8e00ff */
[----:B------:R-:W-:Y:S01]  /*2530*/  LOP3.LUT R17, R2, R7, R3, 0x1e, !PT ;  /* 0x0000000702117212 */ /* 0x000fe200078e1e03 */
[----:B------:R-:W-:Y:S01]  /*2540*/  IMAD.U32 R7, RZ, RZ, UR7 ;  /* 0x00000007ff077e24 */ /* 0x000fe2000f8e00ff */
[----:B------:R-:W-:Y:S01]  /*2550*/  LEA.HI R3, R12, R12, RZ, 0x1 ;  /* 0x0000000c0c037211 */ /* 0x000fe200078f08ff */
[----:B------:R3:W-:Y:S01]  /*2560*/  LDGSTS.E.BYPASS.LTC128B.128 [R240+0x1e080], [R4.64+0x180], !P1 ;  /* 0x1e08018004f07fae */ /* 0x0007e2000c901d50 */
[C---:B------:R-:W-:Y:S01]  /*2570*/  ISETP.LT.OR P4, PT, R9.reuse, 0x21, P2 ;  /* 0x000000210900780c */ /* 0x040fe20001781670 */
[----:B------:R-:W-:Y:S01]  /*2580*/  USHF.L.U64.HI UR7, UR6, 0x5, UR7 ;  /* 0x0000000506077899 */ /* 0x000fe20008010207 */
[----:B------:R-:W-:Y:S01]  /*2590*/  ISETP.LT.OR P3, PT, R9, 0x21, P3 ;  /* 0x000000210900780c */ /* 0x000fe20001f61670 */
[----:B------:R-:W-:Y:S01]  /*25a0*/  IMAD R9, R22, 0x2, R12 ;  /* 0x0000000216097824 */ /* 0x000fe200078e020c */
[----:B------:R-:W-:Y:S01]  /*25b0*/  LOP3.LUT R18, R0, 0x18, R10, 0xf8, !PT ;  /* 0x0000001800127812 */ /* 0x000fe200078ef80a */
[----:B------:R-:W-:Y:S01]  /*25c0*/  IMAD.SHL.U32 R10, R31, 0x2, RZ ;  /* 0x000000021f0a7824 */ /* 0x000fe200078e00ff */
[----:B------:R-:W-:Y:S01]  /*25d0*/  LOP3.LUT R0, R3, 0x1ffffffe, RZ, 0xc0, !PT ;  /* 0x1ffffffe03007812 */ /* 0x000fe200078ec0ff */
[----:B------:R-:W-:Y:S01]  /*25e0*/  IMAD.U32 R2, R9, 0x200, R8 ;  /* 0x0000020009027824 */ /* 0x000fe200078e0008 */
[----:B------:R-:W-:Y:S01]  /*25f0*/  LEA R8, P0, R6, R4, 0x6 ;  /* 0x0000000406087211 */ /* 0x000fe200078030ff */
[----:B------:R-:W-:Y:S01]  /*2600*/  IMAD.SHL.U32 R3, R23, 0x40, RZ ;  /* 0x0000004017037824 */ /* 0x000fe200078e00ff */
[----:B------:R-:W-:Y:S01]  /*2610*/  IADD3 R36, R39, UR4, RZ ;  /* 0x0000000427247c10 */ /* 0x000fe2000fffe0ff */
[----:B------:R-:W-:Y:S01]  /*2620*/  IMAD.IADD R0, R12, 0x1, -R0 ;  /* 0x000000010c007824 */ /* 0x000fe200078e0a00 */
[----:B------:R-:W-:Y:S01]  /*2630*/  LEA.HI.X R9, R6, R5, R7, 0x6, P0 ;  /* 0x0000000506097211 */ /* 0x000fe200000f3407 */
[----:B------:R-:W-:Y:S01]  /*2640*/  IMAD.SHL.U32 R7, R12, 0x8, RZ ;  /* 0x000000080c077824 */ /* 0x000fe200078e00ff */
[----:B------:R-:W-:Y:S01]  /*2650*/  LOP3.LUT R3, R3, 0x1c0, RZ, 0xc0, !PT ;  /* 0x000001c003037812 */ /* 0x000fe200078ec0ff */
[----:B------:R-:W-:Y:S01]  /*2660*/  IMAD R20, R0, 0x4, R11 ;  /* 0x0000000400147824 */ /* 0x000fe200078e020b */
[----:B------:R-:W-:Y:S01]  /*2670*/  IADD3 R0, P0, R38, UR18, RZ ;  /* 0x0000001226007c10 */ /* 0x000fe2000ff1e0ff */
[----:B------:R-:W-:Y:S01]  /*2680*/  IMAD.SHL.U32 R11, R24, 0x2, RZ ;  /* 0x00000002180b7824 */ /* 0x000fe200078e00ff */
[----:B------:R-:W-:Y:S01]  /*2690*/  LOP3.LUT R7, R3, 0x8, R7, 0xf8, !PT ;  /* 0x0000000803077812 */ /* 0x000fe200078ef807 */
[----:B------:R-:W-:Y:S01]  /*26a0*/  ULDC.64 UR4, c[0x0][0x240] ;  /* 0x0000900000047ab9 */ /* 0x000fe20000000a00 */
[----:B------:R-:W-:Y:S01]  /*26b0*/  SHF.R.U32.HI R6, RZ, 0x3, R3 ;  /* 0x00000003ff067819 */ /* 0x000fe20000011603 */
[----:B------:R-:W-:Y:S01]  /*26c0*/  UIMAD UR4, UR9, UR4, URZ ;  /* 0x00000004090472a4 */ /* 0x000fe2000f8e023f */
[----:B------:R-:W-:Y:S01]  /*26d0*/  IADD3.X R3, R36, UR21, RZ, P0, !PT ;  /* 0x0000001524037c10 */ /* 0x000fe200087fe4ff */
[----:B------:R2:W-:Y:S01]  /*26e0*/  LDGSTS.E.BYPASS.LTC128B.128 [R240+0x19080], [R8.64], !P6 ;  /* 0x1908000008f07fae */ /* 0x0005e2000f101d50 */
[----:B------:R-:W-:Y:S01]  /*26f0*/  LEA R14, P0, R0, c[0x0][0x280], 0x2 ;  /* 0x0000a000000e7a11 */ /* 0x000fe200078010ff */
[----:B------:R-:W-:Y:S01]  /*2700*/  UIMAD UR4, UR14, UR5, UR4 ;  /* 0x000000050e0472a4 */ /* 0x000fe2000f8e0204 */
[----:B------:R-:W-:Y:S01]  /*2710*/  LOP3.LUT R10, R10, 0x2, R33, 0xe2, !PT ;  /* 0x000000020a0a7812 */ /* 0x000fe200078ee221 */
[----:B------:R2:W-:Y:S01]  /*2720*/  LDGSTS.E.BYPASS.LTC128B.128 [R240+0x1b080], [R8.64+0x80], !P5 ;  /* 0x1b08008008f07fae */ /* 0x0005e2000e901d50 */
[----:B------:R-:W-:Y:S01]  /*2730*/  LEA.HI.X R15, R0, c[0x0][0x284], R3, 0x2, P0 ;  /* 0x0000a100000f7a11 */ /* 0x000fe200000f1403 */
[----:B------:R-:W-:Y:S01]  /*2740*/  IMAD.SHL.U32 R20, R20, 0x2, RZ ;  /* 0x0000000214147824 */ /* 0x000fe200078e00ff */
[----:B------:R-:W-:Y:S01]  /*2750*/  SHF.R.S32.HI R3, RZ, 0x2, R16 ;  /* 0x00000002ff037819 */ /* 0x000fe20000011410 */
[----:B------:R-:W-:Y:S01]  /*2760*/  IMAD.MOV.U32 R16, RZ, RZ, 0x10 ;  /* 0x00000010ff107424 */ /* 0x000fe200078e00ff */
[----:B------:R-:W-:Y:S01]  /*2770*/  LOP3.LUT R0, R21, 0x3ffffffc, RZ, 0xc0, !PT ;  /* 0x3ffffffc15007812 */ /* 0x000fe200078ec0ff */
[----:B------:R2:W-:Y:S01]  /*2780*/  LDGSTS.E.BYPASS.LTC128B.128 [R240+0x1d080], [R8.64+0x100], !P4 ;  /* 0x1d08010008f07fae */ /* 0x0005e2000e101d50 */
[----:B------:R-:W-:Y:S01]  /*2790*/  LOP3.LUT R243, R28, R10, R243, 0xfe, !PT ;  /* 0x0000000a1cf37212 */ /* 0x000fe200078efef3 */
[----:B------:R-:W-:Y:S01]  /*27a0*/  IMAD R241, R25, 0x10, R3 ;  /* 0x0000001019f17824 */ /* 0x000fe200078e0203 */
[----:B------:R-:W-:Y:S01]  /*27b0*/  LOP3.LUT R11, R11, 0x2, R19, 0xe2, !PT ;  /* 0x000000020b0b7812 */ /* 0x000fe200078ee213 */
[C---:B------:R-:W-:Y:S01]  /*27c0*/  IMAD.SHL.U32 R3, R13.reuse, 0x40, RZ ;  /* 0x000000400d037824 */ /* 0x040fe200078e00ff */
[----:B------:R-:W-:Y:S01]  /*27d0*/  R2P PR, R13, 0x6 ;  /* 0x000000060d007804 */ /* 0x000fe20000000000 */
[----:B---3--:R-:W-:Y:S01]  /*27e0*/  IMAD.IADD R4, R248, 0x1, -R0 ;  /* 0x00000001f8047824 */ /* 0x008fe200078e0a00 */
[----:B------:R-:W-:Y:S01]  /*27f0*/  LOP3.LUT R12, R7, R6, RZ, 0x3c, !PT ;  /* 0x00000006070c7212 */ /* 0x000fe200078e3cff */
[----:B------:R-:W-:Y:S01]  /*2800*/  IMAD.SHL.U32 R10, R25, 0x400, RZ ;  /* 0x00000400190a7824 */ /* 0x000fe200078e00ff */
[----:B------:R-:W-:Y:S01]  /*2810*/  LOP3.LUT R3, R3, 0x1c0, RZ, 0xc0, !PT ;  /* 0x000001c003037812 */ /* 0x000fe200078ec0ff */
[----:B------:R2:W-:Y:S01]  /*2820*/  LDGSTS.E.BYPASS.LTC128B.128 [R240+0x1f080], [R8.64+0x180], !P3 ;  /* 0x1f08018008f07fae */ /* 0x0005e2000d901d50 */
[----:B------:R-:W-:Y:S01]  /*2830*/  LOP3.LUT R242, R242, R11, R26, 0xfe, !PT ;  /* 0x0000000bf2f27212 */ /* 0x000fe200078efe1a */
[----:B------:R-:W-:Y:S01]  /*2840*/  IMAD R7, R4, 0x2, R10 ;  /* 0x0000000204077824 */ /* 0x000fe200078e020a */
[----:B------:R-:W-:Y:S01]  /*2850*/  SEL R5, R16, 0xfffffff0, !P1 ;  /* 0xfffffff010057807 */ /* 0x000fe20004800000 */
[----:B------:R-:W-:Y:S01]  /*2860*/  IMAD.SHL.U32 R11, R22, 0x8, RZ ;  /* 0x00000008160b7824 */ /* 0x000fe200078e00ff */
[----:B------:R-:W-:Y:S01]  /*2870*/  SEL R4, R246, 0xffffffe0, !P2 ;  /* 0xffffffe0f6047807 */ /* 0x000fe20005000000 */
[----:B------:R-:W-:Y:S01]  /*2880*/  IMAD.IADD R12, R12, 0x1, R7 ;  /* 0x000000010c0c7824 */ /* 0x000fe200078e0207 */
[----:B------:R-:W-:Y:S01]  /*2890*/  SHF.R.U32.HI R6, RZ, 0x3, R3 ;  /* 0x00000003ff067819 */ /* 0x000fe20000011603 */
[----:B------:R3:W-:Y:S01]  /*28a0*/  STL [R1+0x30], R36 ;  /* 0x0000302401007387 */ /* 0x0007e20000100800 */
[----:B------:R-:W-:Y:S01]  /*28b0*/  R2P PR, R32, 0x6 ;  /* 0x0000000620007804 */ /* 0x000fe20000000000 */
[----:B------:R-:W-:Y:S01]  /*28c0*/  IMAD.SHL.U32 R244, R12, 0x2, RZ ;  /* 0x000000020cf47824 */ /* 0x000fe200078e00ff */
[----:B------:R-:W-:Y:S01]  /*28d0*/  LOP3.LUT R11, R3, 0x8, R11, 0xf8, !PT ;  /* 0x00000008030b7812 */ /* 0x000fe200078ef80b */
[----:B------:R-:W-:Y:S01]  /*28e0*/  STL [R1+0x1c], R20 ;  /* 0x00001c1401007387 */ /* 0x000fe20000100800 */
[----:B------:R-:W-:Y:S01]  /*28f0*/  LOP3.LUT R7, R6, R18, R3, 0x1e, !PT ;  /* 0x0000001206077212 */ /* 0x000fe200078e1e03 */
[----:B------:R-:W-:Y:S01]  /*2900*/  IMAD R0, R22, 0x200, R17 ;  /* 0x0000020016007824 */ /* 0x000fe200078e0211 */
[----:B------:R-:W-:Y:S01]  /*2910*/  SEL R3, R16, 0xfffffff0, !P1 ;  /* 0xfffffff010037807 */ /* 0x000fe20004800000 */
[----:B------:R-:W-:Y:S01]  /*2920*/  IMAD.SHL.U32 R2, R2, 0x2, RZ ;  /* 0x0000000202027824 */ /* 0x000fe200078e00ff */
[----:B------:R-:W-:Y:S01]  /*2930*/  SEL R228, R246, 0xffffffe0, !P2 ;  /* 0xffffffe0f6e47807 */ /* 0x000fe20005000000 */
[----:B------:R-:W-:Y:S01]  /*2940*/  IMAD.SHL.U32 R235, R0, 0x2, RZ ;  /* 0x0000000200eb7824 */ /* 0x000fe200078e00ff */
[----:B------:R-:W-:Y:S01]  /*2950*/  R2P PR, R23, 0x6 ;  /* 0x0000000617007804 */ /* 0x000fe20000000000 */
[----:B------:R-:W-:Y:S01]  /*2960*/  IMAD R3, R3, 0x2, R2 ;  /* 0x0000000203037824 */ /* 0x000fe200078e0202 */
[----:B------:R-:W-:Y:S01]  /*2970*/  ISETP.GE.AND P0, PT, R248, 0x10, PT ;  /* 0x00000010f800780c */ /* 0x000fe20003f06270 */
[----:B------:R-:W-:Y:S01]  /*2980*/  IMAD.IADD R232, R0, 0x1, R228 ;  /* 0x0000000100e87824 */ /* 0x000fe200078e02e4 */
[----:B------:R-:W-:Y:S01]  /*2990*/  LOP3.LUT R230, R230, 0xfffffe00, RZ, 0xc0, !PT ;  /* 0xfffffe00e6e67812 */ /* 0x000fe200078ec0ff */
[----:B------:R-:W-:Y:S01]  /*29a0*/  IMAD R229, R228, 0x2, R2 ;  /* 0x00000002e4e57824 */ /* 0x000fe200078e0202 */
[----:B------:R-:W-:Y:S01]  /*29b0*/  LOP3.LUT R236, R11, R6, RZ, 0x3c, !PT ;  /* 0x000000060bec7212 */ /* 0x000fe200078e3cff */
[----:B-1----:R-:W-:Y:S01]  /*29c0*/  CS2R R38, SRZ ;  /* 0x0000000000267805 */ /* 0x002fe2000001ff00 */
[-C--:B------:R-:W-:Y:S01]  /*29d0*/  LOP3.LUT R6, R7, R230.reuse, RZ, 0xfc, !PT ;  /* 0x000000e607067212 */ /* 0x080fe200078efcff */
[----:B------:R-:W-:Y:S01]  /*29e0*/  IMAD R11, R30, 0x400, R230 ;  /* 0x000004001e0b7824 */ /* 0x000fe200078e02e6 */
[----:B------:R-:W-:Y:S01]  /*29f0*/  IADD3 R7, R244, 0x20280, RZ ;  /* 0x00020280f4077810 */ /* 0x000fe20007ffe0ff */
[----:B------:R-:W-:Y:S01]  /*2a00*/  IMAD R228, R228, 0x2, R3 ;  /* 0x00000002e4e47824 */ /* 0x000fe200078e0203 */
[----:B------:R-:W-:Y:S01]  /*2a10*/  IADD3 R245, R244, 0x202c0, RZ ;  /* 0x000202c0f4f57810 */ /* 0x000fe20007ffe0ff */
[----:B------:R-:W-:Y:S01]  /*2a20*/  IMAD.SHL.U32 R0, R6, 0x2, RZ ;  /* 0x0000000206007824 */ /* 0x000fe200078e00ff */
[----:B------:R-:W-:Y:S01]  /*2a30*/  @P2 IADD3 R245, R7, -0x40, RZ ;  /* 0xffffffc007f52810 */ /* 0x000fe20007ffe0ff */
[----:B------:R-:W-:Y:S01]  /*2a40*/  @!P0 IMAD.SHL.U32 R7, R248, 0x10, RZ ;  /* 0x00000010f8078824 */ /* 0x000fe200078e00ff */
[C---:B------:R-:W-:Y:S01]  /*2a50*/  IADD3 R230, R236.reuse, R230, R10 ;  /* 0x000000e6ece67210 */ /* 0x040fe20007ffe00a */
[----:B------:R-:W-:Y:S01]  /*2a60*/  IMAD.IADD R236, R236, 0x1, R11 ;  /* 0x00000001ecec7824 */ /* 0x000fe200078e020b */
[----:B------:R-:W-:Y:S01]  /*2a70*/  SEL R246, R246, 0xffffffe0, !P1 ;  /* 0xffffffe0f6f67807 */ /* 0x000fe20004800000 */
[----:B---3--:R-:W-:Y:S01]  /*2a80*/  CS2R R36, SRZ ;  /* 0x0000000000247805 */ /* 0x008fe2000001ff00 */
[----:B------:R1:W-:Y:S01]  /*2a90*/  @!P0 LDGSTS.E.BYPASS.LTC128B.128 [R7+0x20180], [R14.64] ;  /* 0x201800000e078fae */ /* 0x0003e2000b901d50 */
[----:B------:R-:W-:Y:S01]  /*2aa0*/  IMAD.SHL.U32 R230, R230, 0x2, RZ ;  /* 0x00000002e6e67824 */ /* 0x000fe200078e00ff */
[----:B------:R-:W-:Y:S01]  /*2ab0*/  LEA R236, R236, 0x22280, 0x1 ;  /* 0x00022280ecec7811 */ /* 0x000fe200078e08ff */
[----:B------:R-:W-:Y:S01]  /*2ac0*/  IMAD.IADD R247, R244, 0x1, R246 ;  /* 0x00000001f4f77824 */ /* 0x000fe200078e02f6 */
[----:B------:R-:W0:Y:S01]  /*2ad0*/  LDGDEPBAR ;  /* 0x00000000000079af */ /* 0x000e220000000000 */
[C---:B------:R-:W-:Y:S01]  /*2ae0*/  IMAD R231, R5.reuse, 0x2, R230 ;  /* 0x0000000205e77824 */ /* 0x040fe200078e02e6 */
[----:B------:R-:W-:Y:S01]  /*2af0*/  USHF.L.U32 UR6, UR6, 0x5, URZ ;  /* 0x0000000506067899 */ /* 0x000fe2000800063f */
[----:B------:R-:W-:-:S02]  /*2b00*/  IMAD R237, R5, 0x2, R236 ;  /* 0x0000000205ed7824 */ /* 0x000fc400078e02ec */
[----:B------:R-:W-:Y:S02]  /*2b10*/  IMAD.SHL.U32 R232, R232, 0x2, RZ ;  /* 0x00000002e8e87824 */ /* 0x000fe400078e00ff */
[----:B------:R-:W-:Y:S02]  /*2b20*/  IMAD.IADD R246, R246, 0x1, R245 ;  /* 0x00000001f6f67824 */ /* 0x000fe400078e02f5 */
[C---:B------:R-:W-:Y:S02]  /*2b30*/  IMAD R234, R4.reuse, 0x2, R230 ;  /* 0x0000000204ea7824 */ /* 0x040fe400078e02e6 */
[C---:B------:R-:W-:Y:S02]  /*2b40*/  IMAD R239, R4.reuse, 0x2, R236 ;  /* 0x0000000204ef7824 */ /* 0x040fe400078e02ec */
[C---:B------:R-:W-:Y:S02]  /*2b50*/  IMAD R233, R4.reuse, 0x2, R231 ;  /* 0x0000000204e97824 */ /* 0x040fe400078e02e7 */
[----:B------:R-:W-:Y:S01]  /*2b60*/  IMAD R238, R4, 0x2, R237 ;  /* 0x0000000204ee7824 */ /* 0x000fe200078e02ed */
[----:B-1----:R-:W-:-:S05]  /*2b70*/  IADD3 R7, R35, UR4, RZ ;  /* 0x0000000423077c10 */ /* 0x002fca000fffe0ff */
[----:B------:R1:W-:Y:S02]  /*2b80*/  STL [R1+0x34], R7 ;  /* 0x0000340701007387 */ /* 0x0003e40000100800 */
[----:B-1----:R-:W-:Y:S01]  /*2b90*/  IADD3 R7, -R20, UR8, RZ ;  /* 0x0000000814077c10 */ /* 0x002fe2000fffe1ff */
[----:B------:R-:W-:-:S04]  /*2ba0*/  ULDC UR8, c[0x0][0x198] ;  /* 0x0000660000087ab9 */ /* 0x000fc80000000800 */
[----:B------:R2:W-:Y:S02]  /*2bb0*/  STL [R1+0x8], R7 ;  /* 0x0000080701007387 */ /* 0x0005e40000100800 */
.L_x_906:
[----:B------:R-:W-:Y:S04]  /*2bc0*/  DEPBAR.LE SB0, 0x0 ;  /* 0x000080000000791a */ /* 0x000fe80000000000 */
[----:B------:R-:W-:Y:S01]  /*2bd0*/  BAR.SYNC.DEFER_BLOCKING 0x0 ;  /* 0x0000000000007b1d */ /* 0x000fe20000010000 */
[----:B------:R-:W-:Y:S02]  /*2be0*/  ULEA UR4, UR11, 0x1, 0x6 ;  /* 0x000000010b047891 */ /* 0x000fe4000f8e303f */
[----:B------:R-:W-:Y:S02]  /*2bf0*/  UIADD3 UR9, UR11, 0x1, URZ ;  /* 0x000000010b097890 */ /* 0x000fe4000fffe03f */
[----:B------:R-:W-:Y:S02]  /*2c00*/  UIADD3 UR4, UR4, UR8, -UR10 ;  /* 0x0000000804047290 */ /* 0x000fe4000fffe80a */
[----:B------:R-:W-:Y:S01]  /*2c10*/  UISETP.GE.AND UP0, UPT, UR9, UR12, UPT ;  /* 0x0000000c0900728c */ /* 0x000fe2000bf06270 */
[----:B-1----:R-:W-:Y:S05]  /*2c20*/  LDSM.16.M88.4 R16, [R230+0x10080] ;  /* 0x01008000e610783b */ /* 0x002fea0000000200 */
[----:B--2---:R-:W1:Y:S05]  /*2c30*/  LDSM.16.M88.4 R8, [R2+0x80] ;  /* 0x000080000208783b */ /* 0x004e6a0000000200 */
[----:B------:R-:W2:Y:S05]  /*2c40*/  LDSM.16.M88.4 R20, [R2+0x1080] ;  /* 0x001080000214783b */ /* 0x000eaa0000000200 */
[----:B------:R-:W-:Y:S05]  /*2c50*/  LDSM.16.M88.4 R24, [R231+0x10080] ;  /* 0x01008000e718783b */ /* 0x000fea0000000200 */
[----:B------:R-:W3:Y:S05]  /*2c60*/  LDSM.16.M88.4 R28, [R3+0x80] ;  /* 0x00008000031c783b */ /* 0x000eea0000000200 */
[----:B------:R-:W4:Y:S05]  /*2c70*/  LDSM.16.M88.4 R32, [R3+0x1080] ;  /* 0x001080000320783b */ /* 0x000f2a0000000200 */
[----:B------:R-:W-:Y:S05]  /*2c80*/  LDSM.16.M88.4 R164, [R234+0x10080] ;  /* 0x01008000eaa4783b */ /* 0x000fea0000000200 */
[----:B------:R-:W3:Y:S05]  /*2c90*/  LDSM.16.M88.4 R168, [R229+0x80] ;  /* 0x00008000e5a8783b */ /* 0x000eea0000000200 */
[----:B------:R-:W-:Y:S01]  /*2ca0*/  LDSM.16.M88.4 R172, [R228+0x80] ;  /* 0x00008000e4ac783b */ /* 0x000fe20000000200 */
[C---:B-1----:R-:W-:Y:S04]  /*2cb0*/  HMMA.16816.F32 R4, R16.reuse, R8, RZ ;  /* 0x000000081004723c */ /* 0x042fe800000018ff */
[----:B------:R-:W-:Y:S05]  /*2cc0*/  LDS R196, [R241.X4+0x20080] ;  /* 0x02008000f1c47984 */ /* 0x000fea0000004800 */
[----:B------:R-:W-:Y:S01]  /*2cd0*/  LDS R197, [R241.X4+0x200a0] ;  /* 0x0200a000f1c57984 */ /* 0x000fe20000004800 */
[C---:B------:R-:W-:Y:S04]  /*2ce0*/  HMMA.16816.F32 R8, R16.reuse, R10, RZ ;  /* 0x0000000a1008723c */ /* 0x040fe800000018ff */
[----:B------:R-:W5:Y:S04]  /*2cf0*/  LDL R199, [R1+0x1c] ;  /* 0x00001c0001c77983 */ /* 0x000f680000100800 */
[C---:B--2---:R-:W-:Y:S01]  /*2d00*/  HMMA.16816.F32 R12, R16.reuse, R20, RZ ;  /* 0x00000014100c723c */ /* 0x044fe200000018ff */
[----:B------:R-:W2:Y:S07]  /*2d10*/  LDL R198, [R1+0x8] ;  /* 0x0000080001c67983 */ /* 0x000eae0000100800 */
[----:B------:R-:W-:Y:S01]  /*2d20*/  HMMA.16816.F32 R16, R16, R22, RZ ;  /* 0x000000161010723c */ /* 0x000fe200000018ff */
[----:B------:R-:W1:Y:S07]  /*2d30*/  LDSM.16.M88.4 R20, [R229+0x1080] ;  /* 0x00108000e514783b */ /* 0x000e6e0000000200 */
[C---:B---3--:R-:W-:Y:S08]  /*2d40*/  HMMA.16816.F32 R4, R24.reuse, R28, R4 ;  /* 0x0000001c1804723c */ /* 0x048ff00000001804 */
[C---:B------:R-:W-:Y:S01]  /*2d50*/  HMMA.16816.F32 R8, R24.reuse, R30, R8 ;  /* 0x0000001e1808723c */ /* 0x040fe20000001808 */
[----:B------:R-:W3:Y:S07]  /*2d60*/  LDSM.16.M88.4 R28, [R233+0x10080] ;  /* 0x01008000e91c783b */ /* 0x000eee0000000200 */
[C---:B----4-:R-:W-:Y:S08]  /*2d70*/  HMMA.16816.F32 R12, R24.reuse, R32, R12 ;  /* 0x00000020180c723c */ /* 0x050ff0000000180c */
[----:B------:R-:W-:Y:S01]  /*2d80*/  HMMA.16816.F32 R16, R24, R34, R16 ;  /* 0x000000221810723c */ /* 0x000fe20000001810 */
[----:B------:R-:W4:Y:S05]  /*2d90*/  LDSM.16.M88.4 R24, [R228+0x1080] ;  /* 0x00108000e418783b */ /* 0x000f2a0000000200 */
[----:B------:R-:W-:Y:S02]  /*2da0*/  LDSM.16.M88.4 R32, [R230+0x12080] ;  /* 0x01208000e620783b */ /* 0x000fe40000000200 */
[C---:B------:R-:W-:Y:S08]  /*2db0*/  HMMA.16816.F32 R4, R164.reuse, R168, R4 ;  /* 0x000000a8a404723c */ /* 0x040ff00000001804 */
[C---:B------:R-:W-:Y:S01]  /*2dc0*/  HMMA.16816.F32 R8, R164.reuse, R170, R8 ;  /* 0x000000aaa408723c */ /* 0x040fe20000001808 */
[----:B------:R-:W4:Y:S07]  /*2dd0*/  LDSM.16.M88.4 R168, [R2+0x2080] ;  /* 0x0020800002a8783b */ /* 0x000f2e0000000200 */
[C---:B-1----:R-:W-:Y:S08]  /*2de0*/  HMMA.16816.F32 R12, R164.reuse, R20, R12 ;  /* 0x00000014a40c723c */ /* 0x042ff0000000180c */
[----:B------:R-:W-:Y:S01]  /*2df0*/  HMMA.16816.F32 R16, R164, R22, R16 ;  /* 0x00000016a410723c */ /* 0x000fe20000001810 */
[----:B------:R-:W1:Y:S05]  /*2e00*/  LDSM.16.M88.4 R20, [R2+0x3080] ;  /* 0x003080000214783b */ /* 0x000e6a0000000200 */
        /* <DEDUP_REMOVED lines=38> */
[----:B------:R-:W2:Y:S07]  /*3070*/  LDSM.16.M88.4 R168, [R229+0x4080] ;  /* 0x00408000e5a8783b */ /* 0x000eae0000000200 */
        /* <DEDUP_REMOVED lines=11> */
[C---:B--2---:R-:W-:Y:S08]  /*3130*/  HMMA.16816.F32 R4, R32.reuse, R168, R4 ;  /* 0x000000a82004723c */ /* 0x044ff00000001804 */
        /* <DEDUP_REMOVED lines=25> */
[----:B------:R-:W4:Y:S01]  /*32d0*/  LDSM.16.M88.4 R24, [R228+0x7080] ;  /* 0x00708000e418783b */ /* 0x000f220000000200 */
[----:B------:R-:W-:Y:S04]  /*32e0*/  DEPBAR.LE SB0, 0x0 ;  /* 0x000080000000791a */ /* 0x000fe80000000000 */
[----:B------:R-:W-:Y:S02]  /*32f0*/  BAR.SYNC.DEFER_BLOCKING 0x0 ;  /* 0x0000000000007b1d */ /* 0x000fe40000010000 */
[C---:B--2---:R-:W-:Y:S08]  /*3300*/  HMMA.16816.F32 R4, R164.reuse, R168, R4 ;  /* 0x000000a8a404723c */ /* 0x044ff00000001804 */
[C---:B------:R-:W-:Y:S08]  /*3310*/  HMMA.16816.F32 R8, R164.reuse, R170, R8 ;  /* 0x000000aaa408723c */ /* 0x040ff00000001808 */
[C---:B-1----:R-:W-:Y:S01]  /*3320*/  HMMA.16816.F32 R12, R164.reuse, R20, R12 ;  /* 0x00000014a40c723c */ /* 0x042fe2000000180c */
[----:B------:R-:W-:Y:S07]  /*3330*/  LDSM.16.M88.4 R32, [R230+0x18080] ;  /* 0x01808000e620783b */ /* 0x000fee0000000200 */
[----:B------:R-:W-:Y:S01]  /*3340*/  HMMA.16816.F32 R16, R164, R22, R16 ;  /* 0x00000016a410723c */ /* 0x000fe20000001810 */
[----:B------:R-:W1:Y:S07]  /*3350*/  LDSM.16.M88.4 R176, [R2+0x8080] ;  /* 0x0080800002b0783b */ /* 0x000e6e0000000200 */
[C---:B---3--:R-:W-:Y:S01]  /*3360*/  HMMA.16816.F32 R4, R28.reuse, R172, R4 ;  /* 0x000000ac1c04723c */ /* 0x048fe20000001804 */
[----:B------:R-:W2:Y:S05]  /*3370*/  LDSM.16.M88.4 R168, [R2+0x9080] ;  /* 0x0090800002a8783b */ /* 0x000eaa0000000200 */
[----:B------:R-:W-:Y:S02]  /*3380*/  LDSM.16.M88.4 R164, [R231+0x18080] ;  /* 0x01808000e7a4783b */ /* 0x000fe40000000200 */
[C---:B------:R-:W-:Y:S03]  /*3390*/  HMMA.16816.F32 R8, R28.reuse, R174, R8 ;  /* 0x000000ae1c08723c */ /* 0x040fe60000001808 */
[----:B------:R-:W3:Y:S05]  /*33a0*/  LDSM.16.M88.4 R180, [R3+0x8080] ;  /* 0x0080800003b4783b */ /* 0x000eea0000000200 */
[C---:B----4-:R-:W-:Y:S01]  /*33b0*/  HMMA.16816.F32 R12, R28.reuse, R24, R12 ;  /* 0x000000181c0c723c */ /* 0x050fe2000000180c */
[----:B------:R-:W4:Y:S05]  /*33c0*/  LDSM.16.M88.4 R172, [R3+0x9080] ;  /* 0x0090800003ac783b */ /* 0x000f2a0000000200 */
[----:B------:R-:W-:Y:S02]  /*33d0*/  LDSM.16.M88.4 R184, [R229+0x8080] ;  /* 0x00808000e5b8783b */ /* 0x000fe40000000200 */
[----:B------:R-:W-:Y:S03]  /*33e0*/  HMMA.16816.F32 R16, R28, R26, R16 ;  /* 0x0000001a1c10723c */ /* 0x000fe60000001810 */
[----:B------:R-:W-:Y:S05]  /*33f0*/  LDSM.16.M88.4 R188, [R229+0x9080] ;  /* 0x00908000e5bc783b */ /* 0x000fea0000000200 */
[----:B------:R-:W-:Y:S01]  /*3400*/  LDSM.16.M88.4 R192, [R228+0x9080] ;  /* 0x00908000e4c0783b */ /* 0x000fe20000000200 */
[C---:B-1----:R-:W-:Y:S08]  /*3410*/  HMMA.16816.F32 R20, R32.reuse, R176, RZ ;  /* 0x000000b02014723c */ /* 0x042ff000000018ff */
[C---:B------:R-:W-:Y:S01]  /*3420*/  HMMA.16816.F32 R24, R32.reuse, R178, RZ ;  /* 0x000000b22018723c */ /* 0x040fe200000018ff */
[----:B------:R-:W1:Y:S07]  /*3430*/  LDSM.16.M88.4 R176, [R234+0x18080] ;  /* 0x01808000eab0783b */ /* 0x000e6e0000000200 */
[C---:B--2---:R-:W-:Y:S08]  /*3440*/  HMMA.16816.F32 R28, R32.reuse, R168, RZ ;  /* 0x000000a8201c723c */ /* 0x044ff000000018ff */
        /* <DEDUP_REMOVED lines=26> */
[C---:B-1----:R-:W-:Y:S08]  /*35f0*/  HMMA.16816.F32 R28, R164.reuse, R184, R28 ;  /* 0x000000b8a41c723c */ /* 0x042ff0000000181c */
[----:B------:R-:W-:Y:S01]  /*3600*/  HMMA.16816.F32 R32, R164, R186, R32 ;  /* 0x000000baa420723c */ /* 0x000fe20000001820 */
[----:B------:R-:W-:Y:S05]  /*3610*/  LDSM.16.M88.4 R164, [R233+0x1a080] ;  /* 0x01a08000e9a4783b */ /* 0x000fea0000000200 */
[----:B------:R-:W-:Y:S02]  /*3620*/  LDSM.16.M88.4 R184, [R228+0xb080] ;  /* 0x00b08000e4b8783b */ /* 0x000fe40000000200 */
[C---:B--2---:R-:W-:Y:S08]  /*3630*/  HMMA.16816.F32 R20, R176.reuse, R180, R20 ;  /* 0x000000b4b014723c */ /* 0x044ff00000001814 */
[C---:B------:R-:W-:Y:S01]  /*3640*/  HMMA.16816.F32 R24, R176.reuse, R182, R24 ;  /* 0x000000b6b018723c */ /* 0x040fe20000001818 */
[----:B------:R-:W1:Y:S07]  /*3650*/  LDSM.16.M88.4 R180, [R228+0xa080] ;  /* 0x00a08000e4b4783b */ /* 0x000e6e0000000200 */
[C---:B------:R-:W-:Y:S08]  /*3660*/  HMMA.16816.F32 R28, R176.reuse, R188, R28 ;  /* 0x000000bcb01c723c */ /* 0x040ff0000000181c */
[----:B------:R-:W-:Y:S01]  /*3670*/  HMMA.16816.F32 R32, R176, R190, R32 ;  /* 0x000000beb020723c */ /* 0x000fe20000001820 */
[----:B------:R-:W-:Y:S05]  /*3680*/  LDSM.16.M88.4 R176, [R2+0xc080] ;  /* 0x00c0800002b0783b */ /* 0x000fea0000000200 */
[----:B------:R-:W-:Y:S02]  /*3690*/  LDSM.16.M88.4 R188, [R2+0xd080] ;  /* 0x00d0800002bc783b */ /* 0x000fe40000000200 */
[C---:B---3--:R-:W-:Y:S08]  /*36a0*/  HMMA.16816.F32 R20, R168.reuse, R172, R20 ;  /* 0x000000aca814723c */ /* 0x048ff00000001814 */
[C---:B------:R-:W-:Y:S01]  /*36b0*/  HMMA.16816.F32 R24, R168.reuse, R174, R24 ;  /* 0x000000aea818723c */ /* 0x040fe20000001818 */
[----:B------:R-:W2:Y:S07]  /*36c0*/  LDSM.16.M88.4 R172, [R230+0x1c080] ;  /* 0x01c08000e6ac783b */ /* 0x000eae0000000200 */
[C---:B------:R-:W-:Y:S08]  /*36d0*/  HMMA.16816.F32 R28, R168.reuse, R192, R28 ;  /* 0x000000c0a81c723c */ /* 0x040ff0000000181c */
[----:B------:R-:W-:Y:S01]  /*36e0*/  HMMA.16816.F32 R32, R168, R194, R32 ;  /* 0x000000c2a820723c */ /* 0x000fe20000001820 */
[----:B------:R-:W-:Y:S07]  /*36f0*/  LDSM.16.M88.4 R168, [R231+0x1c080] ;  /* 0x01c08000e7a8783b */ /* 0x000fee0000000200 */
[C---:B-1----:R-:W-:Y:S08]  /*3700*/  HMMA.16816.F32 R20, R164.reuse, R180, R20 ;  /* 0x000000b4a414723c */ /* 0x042ff00000001814 */
[C---:B------:R-:W-:Y:S01]  /*3710*/  HMMA.16816.F32 R24, R164.reuse, R182, R24 ;  /* 0x000000b6a418723c */ /* 0x040fe20000001818 */
[----:B------:R-:W1:Y:S07]  /*3720*/  LDSM.16.M88.4 R180, [R3+0xc080] ;  /* 0x00c0800003b4783b */ /* 0x000e6e0000000200 */
[C---:B------:R-:W-:Y:S08]  /*3730*/  HMMA.16816.F32 R28, R164.reuse, R184, R28 ;  /* 0x000000b8a41c723c */ /* 0x040ff0000000181c */
[----:B------:R-:W-:Y:S01]  /*3740*/  HMMA.16816.F32 R32, R164, R186, R32 ;  /* 0x000000baa420723c */ /* 0x000fe20000001820 */
[----:B------:R-:W3:Y:S05]  /*3750*/  LDSM.16.M88.4 R164, [R3+0xd080] ;  /* 0x00d0800003a4783b */ /* 0x000eea0000000200 */
[----:B------:R-:W-:Y:S02]  /*3760*/  LDSM.16.M88.4 R184, [R229+0xc080] ;  /* 0x00c08000e5b8783b */ /* 0x000fe40000000200 */
[C---:B--2---:R-:W-:Y:S08]  /*3770*/  HMMA.16816.F32 R20, R172.reuse, R176, R20 ;  /* 0x000000b0ac14723c */ /* 0x044ff00000001814 */
[C---:B------:R-:W-:Y:S01]  /*3780*/  HMMA.16816.F32 R24, R172.reuse, R178, R24 ;  /* 0x000000b2ac18723c */ /* 0x040fe20000001818 */
[----:B------:R-:W2:Y:S07]  /*3790*/  LDSM.16.M88.4 R176, [R234+0x1c080] ;  /* 0x01c08000eab0783b */ /* 0x000eae0000000200 */
[C---:B------:R-:W-:Y:S08]  /*37a0*/  HMMA.16816.F32 R28, R172.reuse, R188, R28 ;  /* 0x000000bcac1c723c */ /* 0x040ff0000000181c */
[----:B------:R-:W-:Y:S01]  /*37b0*/  HMMA.16816.F32 R32, R172, R190, R32 ;  /* 0x000000beac20723c */ /* 0x000fe20000001820 */
[----:B------:R-:W4:Y:S05]  /*37c0*/  LDSM.16.M88.4 R172, [R229+0xd080] ;  /* 0x00d08000e5ac783b */ /* 0x000f2a0000000200 */
[----:B------:R-:W-:Y:S02]  /*37d0*/  LDSM.16.M88.4 R188, [R228+0xc080] ;  /* 0x00c08000e4bc783b */ /* 0x000fe40000000200 */
[C---:B-1----:R-:W-:Y:S08]  /*37e0*/  HMMA.16816.F32 R20, R168.reuse, R180, R20 ;  /* 0x000000b4a814723c */ /* 0x042ff00000001814 */
[C---:B------:R-:W-:Y:S01]  /*37f0*/  HMMA.16816.F32 R24, R168.reuse, R182, R24 ;  /* 0x000000b6a818723c */ /* 0x040fe20000001818 */
[----:B------:R-:W1:Y:S07]  /*3800*/  LDSM.16.M88.4 R180, [R233+0x1c080] ;  /* 0x01c08000e9b4783b */ /* 0x000e6e0000000200 */
[C---:B---3--:R-:W-:Y:S08]  /*3810*/  HMMA.16816.F32 R28, R168.reuse, R164, R28 ;  /* 0x000000a4a81c723c */ /* 0x048ff0000000181c */
[----:B------:R-:W-:Y:S01]  /*3820*/  HMMA.16816.F32 R32, R168, R166, R32 ;  /* 0x000000a6a820723c */ /* 0x000fe20000001820 */
[----:B------:R-:W3:Y:S05]  /*3830*/  LDSM.16.M88.4 R164, [R228+0xd080] ;  /* 0x00d08000e4a4783b */ /* 0x000eea0000000200 */
[----:B------:R-:W-:Y:S02]  /*3840*/  LDSM.16.M88.4 R168, [R230+0x1e080] ;  /* 0x01e08000e6a8783b */ /* 0x000fe40000000200 */
[C---:B--2---:R-:W-:Y:S08]  /*3850*/  HMMA.16816.F32 R20, R176.reuse, R184, R20 ;  /* 0x000000b8b014723c */ /* 0x044ff00000001814 */
[C---:B------:R-:W-:Y:S01]  /*3860*/  HMMA.16816.F32 R24, R176.reuse, R186, R24 ;  /* 0x000000bab018723c */ /* 0x040fe20000001818 */
[----:B------:R-:W2:Y:S07]  /*3870*/  LDSM.16.M88.4 R184, [R2+0xe080] ;  /* 0x00e0800002b8783b */ /* 0x000eae0000000200 */
[C---:B----4-:R-:W-:Y:S08]  /*3880*/  HMMA.16816.F32 R28, R176.reuse, R172, R28 ;  /* 0x000000acb01c723c */ /* 0x050ff0000000181c */
[----:B------:R-:W-:Y:S01]  /*3890*/  HMMA.16816.F32 R32, R176, R174, R32 ;  /* 0x000000aeb020723c */ /* 0x000fe20000001820 */
[----:B------:R-:W4:Y:S05]  /*38a0*/  LDSM.16.M88.4 R172, [R2+0xf080] ;  /* 0x00f0800002ac783b */ /* 0x000f2a0000000200 */
[----:B------:R-:W-:Y:S02]  /*38b0*/  LDSM.16.M88.4 R176, [R3+0xe080] ;  /* 0x00e0800003b0783b */ /* 0x000fe40000000200 */
[C---:B-1----:R-:W-:Y:S08]  /*38c0*/  HMMA.16816.F32 R20, R180.reuse, R188, R20 ;  /* 0x000000bcb414723c */ /* 0x042ff00000001814 */
[C---:B------:R-:W-:Y:S08]  /*38d0*/  HMMA.16816.F32 R24, R180.reuse, R190, R24 ;  /* 0x000000beb418723c */ /* 0x040ff00000001818 */
[C---:B---3--:R-:W-:Y:S07]  /*38e0*/  HMMA.16816.F32 R28, R180.reuse, R164, R28 ;  /* 0x000000a4b41c723c */ /* 0x048fee000000181c */
[----:B------:R-:W-:Y:S01]  /*38f0*/  IMAD.U32 R164, RZ, RZ, UR4 ;  /* 0x00000004ffa47e24 */ /* 0x000fe2000f8e00ff */
[----:B------:R-:W-:Y:S04]  /*3900*/  HMMA.16816.F32 R32, R180, R166, R32 ;  /* 0x000000a6b420723c */ /* 0x000fe80000001820 */
[----:B------:R-:W-:Y:S04]  /*3910*/  IADD3 R164, R241, -c[0x0][0x168], R164 ;  /* 0x80005a00f1a47a10 */ /* 0x000fe80007ffe0a4 */
[C---:B--2---:R-:W-:Y:S05]  /*3920*/  HMMA.16816.F32 R20, R168.reuse, R184, R20 ;  /* 0x000000b8a814723c */ /* 0x044fea0000001814 */
[----:B-----5:R-:W-:Y:S02]  /*3930*/  IMAD.IADD R180, R164, 0x1, -R199 ;  /* 0x00000001a4b47824 */ /* 0x020fe400078e0ac7 */
[----:B------:R-:W1:Y:S01]  /*3940*/  LDSM.16.M88.4 R164, [R231+0x1e080] ;  /* 0x01e08000e7a4783b */ /* 0x000e620000000200 */
[C---:B------:R-:W-:Y:S04]  /*3950*/  HMMA.16816.F32 R24, R168.reuse, R186, R24 ;  /* 0x000000baa818723c */ /* 0x040fe80000001818 */
[----:B------:R-:W-:Y:S02]  /*3960*/  IMNMX R188, R198, R180, PT ;  /* 0x000000b4c6bc7217 */ /* 0x000fe40003800200 */
[----:B------:R-:W-:Y:S02]  /*3970*/  IADD3 R184, R180, 0x8, RZ ;  /* 0x00000008b4b87810 */ /* 0x000fe40007ffe0ff */
[C---:B----4-:R-:W-:Y:S01]  /*3980*/  HMMA.16816.F32 R28, R168.reuse, R172, R28 ;  /* 0x000000aca81c723c */ /* 0x050fe2000000181c */
[----:B------:R-:W2:Y:S02]  /*3990*/  LDSM.16.M88.4 R180, [R3+0xf080] ;  /* 0x00f0800003b4783b */ /* 0x000ea40000000200 */
[----:B------:R-:W-:Y:S02]  /*39a0*/  ISETP.GT.AND P0, PT, R188, RZ, PT ;  /* 0x000000ffbc00720c */ /* 0x000fe40003f04270 */
[----:B------:R-:W-:Y:S02]  /*39b0*/  IMNMX R184, R198, R184, PT ;  /* 0x000000b8c6b87217 */ /* 0x000fe40003800200 */
[----:B------:R-:W-:Y:S01]  /*39c0*/  FSEL R4, R4, -INF , P0 ;  /* 0xff80000004047808 */ /* 0x000fe20000000000 */
[----:B------:R-:W-:Y:S01]  /*39d0*/  HMMA.16816.F32 R32, R168, R174, R32 ;  /* 0x000000aea820723c */ /* 0x000fe20000001820 */
[----:B------:R-:W-:Y:S02]  /*39e0*/  LDSM.16.M88.4 R168, [R229+0xe080] ;  /* 0x00e08000e5a8783b */ /* 0x000fe40000000200 */
[----:B------:R-:W-:Y:S01]  /*39f0*/  ISETP.GT.AND P0, PT, R188, 0x1, PT ;  /* 0x00000001bc00780c */ /* 0x000fe20003f04270 */
[--C-:B------:R-:W-:Y:S01]  /*3a00*/  FFMA.FTZ R4, R4, c[0x0][0x29c], -R196.reuse ;  /* 0x0000a70004047a23 */ /* 0x100fe200000108c4 */
[C---:B------:R-:W-:Y:S03]  /*3a10*/  ISETP.GT.AND P1, PT, R184.reuse, 0x30, PT ;  /* 0x00000030b800780c */ /* 0x040fe60003f24270 */
[----:B------:R3:W-:Y:S01]  /*3a20*/  MUFU.EX2 R187, R4 ;  /* 0x0000000400bb7308 */ /* 0x0007e20000000800 */
[C---:B-1----:R-:W-:Y:S08]  /*3a30*/  HMMA.16816.F32 R20, R164.reuse, R176, R20 ;  /* 0x000000b0a414723c */ /* 0x042ff00000001814 */
[C---:B------:R-:W-:Y:S04]  /*3a40*/  HMMA.16816.F32 R24, R164.reuse, R178, R24 ;  /* 0x000000b2a418723c */ /* 0x040fe80000001818 */
[----:B---3--:R-:W-:Y:S02]  /*3a50*/  FSEL R4, R5, -INF , P0 ;  /* 0xff80000005047808 */ /* 0x008fe40000000000 */
[----:B------:R-:W-:Y:S02]  /*3a60*/  ISETP.GT.AND P0, PT, R184, RZ, PT ;  /* 0x000000ffb800720c */ /* 0x000fe40003f04270 */
[C---:B--2---:R-:W-:Y:S04]  /*3a70*/  HMMA.16816.F32 R28, R164.reuse, R180, R28 ;  /* 0x000000b4a41c723c */ /* 0x044fe8000000181c */
[--C-:B------:R-:W-:Y:S04]  /*3a80*/  FFMA.FTZ R4, R4, c[0x0][0x29c], -R196.reuse ;  /* 0x0000a70004047a23 */ /* 0x100fe800000108c4 */
[----:B------:R-:W-:Y:S01]  /*3a90*/  HMMA.16816.F32 R32, R164, R182, R32 ;  /* 0x000000b6a420723c */ /* 0x000fe20000001820 */
[----:B------:R1:W2:Y:S01]  /*3aa0*/  MUFU.EX2 R185, R4 ;  /* 0x0000000400b97308 */ /* 0x0002a20000000800 */
[----:B------:R-:W-:Y:S02]  /*3ab0*/  LDSM.16.M88.4 R164, [R228+0xe080] ;  /* 0x00e08000e4a4783b */ /* 0x000fe40000000200 */
[----:B-1----:R-:W-:Y:S02]  /*3ac0*/  FSEL R4, R6, -INF , P0 ;  /* 0xff80000006047808 */ /* 0x002fe40000000000 */
[----:B------:R-:W-:Y:S03]  /*3ad0*/  ISETP.GT.AND P0, PT, R184, 0x1, PT ;  /* 0x00000001b800780c */ /* 0x000fe60003f04270 */
[--C-:B------:R-:W-:Y:S03]  /*3ae0*/  FFMA.FTZ R4, R4, c[0x0][0x29c], -R197.reuse ;  /* 0x0000a70004047a23 */ /* 0x100fe600000108c5 */
[----:B------:R-:W-:Y:S02]  /*3af0*/  FSEL R172, R7, -INF , P0 ;  /* 0xff80000007ac7808 */ /* 0x000fe40000000000 */
[----:B------:R-:W-:Y:S01]  /*3b00*/  ISETP.GT.AND P0, PT, R188, 0x10, PT ;  /* 0x00000010bc00780c */ /* 0x000fe20003f04270 */
[----:B------:R1:W-:Y:S02]  /*3b10*/  MUFU.EX2 R189, R4 ;  /* 0x0000000400bd7308 */ /* 0x0003e40000000800 */
[--C-:B------:R-:W-:Y:S01]  /*3b20*/  FFMA.FTZ R172, R172, c[0x0][0x29c], -R197.reuse ;  /* 0x0000a700acac7a23 */ /* 0x100fe200000108c5 */
[----:B------:R-:W-:Y:S02]  /*3b30*/  FSEL R8, R8, -INF , P0 ;  /* 0xff80000008087808 */ /* 0x000fe40000000000 */
[----:B------:R-:W-:Y:S03]  /*3b40*/  ISETP.GT.AND P0, PT, R188, 0x11, PT ;  /* 0x00000011bc00780c */ /* 0x000fe60003f04270 */
[--C-:B------:R-:W-:Y:S01]  /*3b50*/  FFMA.FTZ R178, R8, c[0x0][0x29c], -R196.reuse ;  /* 0x0000a70008b27a23 */ /* 0x100fe200000108c4 */
[----:B------:R-:W-:Y:S01]  /*3b60*/  FSEL R9, R9, -INF , P0 ;  /* 0xff80000009097808 */ /* 0x000fe20000000000 */
[----:B------:R3:W-:Y:S01]  /*3b70*/  MUFU.EX2 R186, R172 ;  /* 0x000000ac00ba7308 */ /* 0x0007e20000000800 */
[----:B------:R-:W-:Y:S03]  /*3b80*/  ISETP.GT.AND P0, PT, R184, 0x10, PT ;  /* 0x00000010b800780c */ /* 0x000fe60003f04270 */
[--C-:B------:R-:W-:Y:S01]  /*3b90*/  FFMA.FTZ R177, R9, c[0x0][0x29c], -R196.reuse ;  /* 0x0000a70009b17a23 */ /* 0x100fe200000108c4 */
[----:B------:R-:W-:Y:S02]  /*3ba0*/  FSEL R8, R10, -INF , P0 ;  /* 0xff8000000a087808 */ /* 0x000fe40000000000 */
[----:B------:R-:W-:Y:S03]  /*3bb0*/  ISETP.GT.AND P0, PT, R184, 0x11, PT ;  /* 0x00000011b800780c */ /* 0x000fe60003f04270 */
[--C-:B------:R-:W-:Y:S01]  /*3bc0*/  FFMA.FTZ R8, R8, c[0x0][0x29c], -R197.reuse ;  /* 0x0000a70008087a23 */ /* 0x100fe200000108c5 */
[----:B------:R-:W-:Y:S01]  /*3bd0*/  FSEL R179, R11, -INF , P0 ;  /* 0xff8000000bb37808 */ /* 0x000fe20000000000 */
[----:B------:R-:W-:Y:S01]  /*3be0*/  MUFU.EX2 R178, R178 ;  /* 0x000000b200b27308 */ /* 0x000fe20000000800 */
[----:B------:R-:W-:Y:S01]  /*3bf0*/  ISETP.GT.AND P0, PT, R188, 0x20, PT ;  /* 0x00000020bc00780c */ /* 0x000fe20003f04270 */
[----:B-1----:R-:W1:Y:S02]  /*3c00*/  LDSM.16.M88.4 R4, [R234+0x1e080] ;  /* 0x01e08000ea04783b */ /* 0x002e640000000200 */
[--C-:B------:R-:W-:Y:S01]  /*3c10*/  FFMA.FTZ R179, R179, c[0x0][0x29c], -R197.reuse ;  /* 0x0000a700b3b37a23 */ /* 0x100fe200000108c5 */
[----:B------:R-:W-:Y:S02]  /*3c20*/  FSEL R12, R12, -INF , P0 ;  /* 0xff8000000c0c7808 */ /* 0x000fe40000000000 */
[----:B------:R-:W-:Y:S03]  /*3c30*/  ISETP.GT.AND P0, PT, R188, 0x21, PT ;  /* 0x00000021bc00780c */ /* 0x000fe60003f04270 */
[----:B------:R4:W-:Y:S01]  /*3c40*/  MUFU.EX2 R180, R8 ;  /* 0x0000000800b47308 */ /* 0x0009e20000000800 */
[----:B------:R-:W-:Y:S01]  /*3c50*/  FSEL R13, R13, -INF , P0 ;  /* 0xff8000000d0d7808 */ /* 0x000fe20000000000 */
[----:B---3--:R-:W3:Y:S01]  /*3c60*/  LDSM.16.M88.4 R172, [R229+0xf080] ;  /* 0x00f08000e5ac783b */ /* 0x008ee20000000200 */
[----:B------:R-:W-:Y:S01]  /*3c70*/  ISETP.GT.AND P0, PT, R184, 0x20, PT ;  /* 0x00000020b800780c */ /* 0x000fe20003f04270 */
[--C-:B------:R-:W-:Y:S02]  /*3c80*/  FFMA.FTZ R176, R12, c[0x0][0x29c], -R196.reuse ;  /* 0x0000a7000cb07a23 */ /* 0x100fe400000108c4 */
[--C-:B------:R-:W-:Y:S01]  /*3c90*/  FFMA.FTZ R13, R13, c[0x0][0x29c], -R196.reuse ;  /* 0x0000a7000d0d7a23 */ /* 0x100fe200000108c4 */
[----:B------:R-:W-:Y:S02]  /*3ca0*/  FSEL R14, R14, -INF , P0 ;  /* 0xff8000000e0e7808 */ /* 0x000fe40000000000 */
[----:B------:R-:W-:Y:S01]  /*3cb0*/  ISETP.GT.AND P0, PT, R184, 0x21, PT ;  /* 0x00000021b800780c */ /* 0x000fe20003f04270 */
[----:B------:R-:W-:Y:S03]  /*3cc0*/  MUFU.EX2 R177, R177 ;  /* 0x000000b100b17308 */ /* 0x000fe60000000800 */
[----:B------:R-:W-:Y:S02]  /*3cd0*/  FSEL R15, R15, -INF , P0 ;  /* 0xff8000000f0f7808 */ /* 0x000fe40000000000 */
[----:B------:R-:W-:Y:S04]  /*3ce0*/  ISETP.GT.AND P0, PT, R188, 0x30, PT ;  /* 0x00000030bc00780c */ /* 0x000fe80003f04270 */
[----:B------:R-:W-:Y:S01]  /*3cf0*/  FSEL R16, R16, -INF , P0 ;  /* 0xff80000010107808 */ /* 0x000fe20000000000 */
[----:B------:R-:W-:Y:S01]  /*3d00*/  MUFU.EX2 R179, R179 ;  /* 0x000000b300b37308 */ /* 0x000fe20000000800 */
[----:B------:R-:W-:Y:S01]  /*3d10*/  ISETP.GT.AND P0, PT, R188, 0x31, PT ;  /* 0x00000031bc00780c */ /* 0x000fe20003f04270 */
[----:B----4-:R-:W4:Y:S03]  /*3d20*/  LDSM.16.M88.4 R8, [R233+0x1e080] ;  /* 0x01e08000e908783b */ /* 0x010f260000000200 */
[----:B------:R-:W-:Y:S01]  /*3d30*/  FSEL R17, R17, -INF , P0 ;  /* 0xff80000011117808 */ /* 0x000fe20000000000 */
[--C-:B------:R-:W-:Y:S01]  /*3d40*/  FFMA.FTZ R12, R16, c[0x0][0x29c], -R196.reuse ;  /* 0x0000a700100c7a23 */ /* 0x100fe200000108c4 */
[----:B------:R-:W-:Y:S02]  /*3d50*/  ISETP.GT.AND P0, PT, R184, 0x31, PT ;  /* 0x00000031b800780c */ /* 0x000fe40003f04270 */
[----:B------:R-:W-:Y:S01]  /*3d60*/  FSEL R16, R18, -INF , P1 ;  /* 0xff80000012107808 */ /* 0x000fe20000800000 */
[----:B------:R-:W-:Y:S01]  /*3d70*/  FFMA.FTZ R196, R17, c[0x0][0x29c], -R196 ;  /* 0x0000a70011c47a23 */ /* 0x000fe200000108c4 */
[----:B------:R-:W-:Y:S01]  /*3d80*/  FSEL R19, R19, -INF , P0 ;  /* 0xff80000013137808 */ /* 0x000fe20000000000 */
[C---:B-1----:R-:W-:Y:S01]  /*3d90*/  HMMA.16816.F32 R20, R4.reuse, R168, R20 ;  /* 0x000000a80414723c */ /* 0x042fe20000001814 */
[----:B------:R-:W-:Y:S01]  /*3da0*/  MUFU.EX2 R176, R176 ;  /* 0x000000b000b07308 */ /* 0x000fe20000000800 */
[----:B------:R-:W-:Y:S03]  /*3db0*/  PLOP3.LUT P0, PT, PT, PT, UP0, 0x80, 0x0 ;  /* 0x000000000000781c */ /* 0x000fe60003f0f008 */
[--C-:B------:R-:W-:Y:S03]  /*3dc0*/  FFMA.FTZ R16, R16, c[0x0][0x29c], -R197.reuse ;  /* 0x0000a70010107a23 */ /* 0x100fe600000108c5 */
[C---:B------:R-:W-:Y:S01]  /*3dd0*/  HMMA.16816.F32 R24, R4.reuse, R170, R24 ;  /* 0x000000aa0418723c */ /* 0x040fe20000001818 */
[----:B------:R-:W1:Y:S02]  /*3de0*/  LDSM.16.M88.4 R168, [R228+0xf080] ;  /* 0x00f08000e4a8783b */ /* 0x000e640000000200 */
[----:B------:R-:W-:Y:S05]  /*3df0*/  MUFU.EX2 R12, R12 ;  /* 0x0000000c000c7308 */ /* 0x000fea0000000800 */
[C---:B---3--:R-:W-:Y:S05]  /*3e00*/  HMMA.16816.F32 R28, R4.reuse, R172, R28 ;  /* 0x000000ac041c723c */ /* 0x048fea000000181c */
[----:B------:R-:W3:Y:S02]  /*3e10*/  MUFU.EX2 R13, R13 ;  /* 0x0000000d000d7308 */ /* 0x000ee40000000800 */
[--C-:B------:R-:W-:Y:S01]  /*3e20*/  FFMA.FTZ R172, R14, c[0x0][0x29c], -R197.reuse ;  /* 0x0000a7000eac7a23 */ /* 0x100fe200000108c5 */
[----:B------:R-:W-:Y:S01]  /*3e30*/  HMMA.16816.F32 R32, R4, R174, R32 ;  /* 0x000000ae0420723c */ /* 0x000fe20000001820 */
[----:B------:R-:W5:Y:S03]  /*3e40*/  LDS R5, [R241.X4+0x20180] ;  /* 0x02018000f1057984 */ /* 0x000f660000004800 */
[----:B--2---:R-:W-:Y:S02]  /*3e50*/  F2FP.PACK_AB R14, R185, R187 ;  /* 0x000000bbb90e723e */ /* 0x004fe400000000ff */
[----:B------:R-:W2:Y:S01]  /*3e60*/  LDS R4, [R241.X4+0x201a0] ;  /* 0x0201a000f1047984 */ /* 0x000ea20000004800 */
[----:B------:R-:W5:Y:S01]  /*3e70*/  MUFU.EX2 R7, R196 ;  /* 0x000000c400077308 */ /* 0x000f620000000800 */
[C---:B----4-:R-:W-:Y:S03]  /*3e80*/  HMMA.16816.F32 R20, R8.reuse, R164, R20 ;  /* 0x000000a40814723c */ /* 0x050fe60000001814 */
[----:B------:R-:W-:Y:S04]  /*3e90*/  STS [R244+0x20280], R14 ;  /* 0x0202800ef4007388 */ /* 0x000fe80000000800 */
[--C-:B------:R-:W-:Y:S01]  /*3ea0*/  FFMA.FTZ R164, R15, c[0x0][0x29c], -R197.reuse ;  /* 0x0000a7000fa47a23 */ /* 0x100fe200000108c5 */
[C---:B------:R-:W-:Y:S01]  /*3eb0*/  HMMA.16816.F32 R24, R8.reuse, R166, R24 ;  /* 0x000000a60818723c */ /* 0x040fe20000001818 */
[----:B------:R-:W-:Y:S03]  /*3ec0*/  MUFU.EX2 R172, R172 ;  /* 0x000000ac00ac7308 */ /* 0x000fe60000000800 */
[----:B------:R-:W-:Y:S01]  /*3ed0*/  FFMA.FTZ R197, R19, c[0x0][0x29c], -R197 ;  /* 0x0000a70013c57a23 */ /* 0x000fe200000108c5 */
[----:B---3--:R-:W-:Y:S03]  /*3ee0*/  F2FP.PACK_AB R6, R13, R176 ;  /* 0x000000b00d06723e */ /* 0x008fe600000000ff */
[C---:B-1----:R-:W-:Y:S03]  /*3ef0*/  HMMA.16816.F32 R28, R8.reuse, R168, R28 ;  /* 0x000000a8081c723c */ /* 0x042fe6000000181c */
[----:B------:R-:W-:Y:S05]  /*3f00*/  MUFU.EX2 R15, R197 ;  /* 0x000000c5000f7308 */ /* 0x000fea0000000800 */
[----:B------:R-:W-:Y:S05]  /*3f10*/  HMMA.16816.F32 R32, R8, R170, R32 ;  /* 0x000000aa0820723c */ /* 0x000fea0000001820 */
[----:B------:R-:W1:Y:S02]  /*3f20*/  MUFU.EX2 R164, R164 ;  /* 0x000000a400a47308 */ /* 0x000e640000000800 */
[----:B------:R-:W-:Y:S01]  /*3f30*/  F2FP.PACK_AB R11, R177, R178 ;  /* 0x000000b2b10b723e */ /* 0x000fe200000000ff */
[--C-:B-----5:R-:W-:Y:S01]  /*3f40*/  FADD.FTZ R21, R21, -R5.reuse ;  /* 0x8000000515157221 */ /* 0x120fe20000010000 */
[----:B------:R-:W-:Y:S03]  /*3f50*/  F2FP.PACK_AB R8, R7, R12 ;  /* 0x0000000c0708723e */ /* 0x000fe600000000ff */
[--C-:B------:R-:W-:Y:S02]  /*3f60*/  FADD.FTZ R25, R25, -R5.reuse ;  /* 0x8000000519197221 */ /* 0x100fe40000010000 */
[--C-:B------:R-:W-:Y:S01]  /*3f70*/  FADD.FTZ R20, R20, -R5.reuse ;  /* 0x8000000514147221 */ /* 0x100fe20000010000 */
[----:B------:R-:W3:Y:S01]  /*3f80*/  MUFU.EX2 R16, R16 ;  /* 0x0000001000107308 */ /* 0x000ee20000000800 */
[--C-:B------:R-:W-:Y:S02]  /*3f90*/  FADD.FTZ R29, R29, -R5.reuse ;  /* 0x800000051d1d7221 */ /* 0x100fe40000010000 */
[--C-:B------:R-:W-:Y:S02]  /*3fa0*/  FADD.FTZ R24, R24, -R5.reuse ;  /* 0x8000000518187221 */ /* 0x100fe40000010000 */
[--C-:B------:R-:W-:Y:S02]  /*3fb0*/  FADD.FTZ R28, R28, -R5.reuse ;  /* 0x800000051c1c7221 */ /* 0x100fe40000010000 */
[--C-:B--2---:R-:W-:Y:S02]  /*3fc0*/  FADD.FTZ R22, R22, -R4.reuse ;  /* 0x8000000416167221 */ /* 0x104fe40000010000 */
[--C-:B------:R-:W-:Y:S02]  /*3fd0*/  FADD.FTZ R33, R33, -R5.reuse ;  /* 0x8000000521217221 */ /* 0x100fe40000010000 */
[----:B------:R-:W-:Y:S01]  /*3fe0*/  FADD.FTZ R32, R32, -R5 ;  /* 0x8000000520207221 */ /* 0x000fe20000010000 */
[----:B------:R-:W-:Y:S01]  /*3ff0*/  F2FP.PACK_AB R5, R186, R189 ;  /* 0x000000bdba05723e */ /* 0x000fe200000000ff */
[--C-:B------:R-:W-:Y:S02]  /*4000*/  FADD.FTZ R23, R23, -R4.reuse ;  /* 0x8000000417177221 */ /* 0x100fe40000010000 */
[----:B------:R-:W-:Y:S02]  /*4010*/  FMUL.FTZ R32, R12, R32 ;  /* 0x000000200c207220 */ /* 0x000fe40000410000 */
[----:B------:R1:W-:Y:S01]  /*4020*/  STS [R244+0x20680], R5 ;  /* 0x02068005f4007388 */ /* 0x0003e20000000800 */
[----:B------:R-:W-:Y:S01]  /*4030*/  FMUL.FTZ R12, R7, R33 ;  /* 0x00000021070c7220 */ /* 0x000fe20000410000 */
[----:B------:R-:W-:Y:S01]  /*4040*/  F2FP.PACK_AB R7, R179, R180 ;  /* 0x000000b4b307723e */ /* 0x000fe200000000ff */
[----:B------:R-:W-:Y:S02]  /*4050*/  FMUL.FTZ R22, R189, R22 ;  /* 0x00000016bd167220 */ /* 0x000fe40000410000 */
[----:B------:R-:W-:Y:S01]  /*4060*/  STS [R247+0x20280], R11 ;  /* 0x0202800bf7007388 */ /* 0x000fe20000000800 */
[----:B------:R-:W-:Y:S01]  /*4070*/  FMUL.FTZ R23, R186, R23 ;  /* 0x00000017ba177220 */ /* 0x000fe20000410000 */
[----:B------:R-:W-:Y:S01]  /*4080*/  F2FP.PACK_AB R12, R12, R32 ;  /* 0x000000200c0c723e */ /* 0x000fe200000000ff */
[----:B------:R-:W-:Y:S02]  /*4090*/  FMUL.FTZ R20, R187, R20 ;  /* 0x00000014bb147220 */ /* 0x000fe40000410000 */
[----:B------:R-:W-:Y:S01]  /*40a0*/  STS [R247+0x20680], R7 ;  /* 0x02068007f7007388 */ /* 0x000fe20000000800 */
[----:B------:R-:W-:Y:S02]  /*40b0*/  FMUL.FTZ R9, R185, R21 ;  /* 0x00000015b9097220 */ /* 0x000fe40000410000 */
[--C-:B------:R-:W-:Y:S02]  /*40c0*/  FADD.FTZ R27, R27, -R4.reuse ;  /* 0x800000041b1b7221 */ /* 0x100fe40000010000 */
[----:B------:R2:W-:Y:S01]  /*40d0*/  STS [R245], R6 ;  /* 0x00000006f5007388 */ /* 0x0005e20000000800 */
[--C-:B------:R-:W-:Y:S01]  /*40e0*/  FADD.FTZ R26, R26, -R4.reuse ;  /* 0x800000041a1a7221 */ /* 0x100fe20000010000 */
[----:B------:R-:W-:Y:S01]  /*40f0*/  F2FP.PACK_AB R9, R9, R20 ;  /* 0x000000140909723e */ /* 0x000fe200000000ff */
[----:B------:R-:W-:Y:S02]  /*4100*/  FMUL.FTZ R24, R178, R24 ;  /* 0x00000018b2187220 */ /* 0x000fe40000410000 */
[----:B------:R-:W-:Y:S02]  /*4110*/  FMUL.FTZ R10, R177, R25 ;  /* 0x00000019b10a7220 */ /* 0x000fe40000410000 */
[----:B------:R-:W-:Y:S02]  /*4120*/  FMUL.FTZ R26, R180, R26 ;  /* 0x0000001ab41a7220 */ /* 0x000fe40000410000 */
[--C-:B------:R-:W-:Y:S01]  /*4130*/  FADD.FTZ R30, R30, -R4.reuse ;  /* 0x800000041e1e7221 */ /* 0x100fe20000010000 */
[----:B-1----:R-:W-:Y:S01]  /*4140*/  F2FP.PACK_AB R5, R164, R172 ;  /* 0x000000aca405723e */ /* 0x002fe200000000ff */
[--C-:B------:R-:W-:Y:S01]  /*4150*/  FADD.FTZ R31, R31, -R4.reuse ;  /* 0x800000041f1f7221 */ /* 0x100fe20000010000 */
[----:B------:R-:W-:Y:S01]  /*4160*/  F2FP.PACK_AB R10, R10, R24 ;  /* 0x000000180a0a723e */ /* 0x000fe200000000ff */
[----:B------:R-:W-:Y:S02]  /*4170*/  FMUL.FTZ R28, R176, R28 ;  /* 0x0000001cb01c7220 */ /* 0x000fe40000410000 */
[----:B------:R3:W-:Y:S01]  /*4180*/  STS [R245+0x400], R5 ;  /* 0x00040005f5007388 */ /* 0x0007e20000000800 */
[----:B------:R-:W-:Y:S02]  /*4190*/  FMUL.FTZ R13, R13, R29 ;  /* 0x0000001d0d0d7220 */ /* 0x000fe40000410000 */
[----:B------:R-:W-:Y:S02]  /*41a0*/  FMUL.FTZ R172, R172, R30 ;  /* 0x0000001eacac7220 */ /* 0x000fe40000410000 */
[----:B------:R-:W-:Y:S01]  /*41b0*/  STS [R246], R8 ;  /* 0x00000008f6007388 */ /* 0x000fe20000000800 */
[----:B------:R-:W-:Y:S01]  /*41c0*/  FMUL.FTZ R164, R164, R31 ;  /* 0x0000001fa4a47220 */ /* 0x000fe20000410000 */
[----:B------:R-:W-:Y:S01]  /*41d0*/  F2FP.PACK_AB R13, R13, R28 ;  /* 0x0000001c0d0d723e */ /* 0x000fe200000000ff */
[--C-:B------:R-:W-:Y:S02]  /*41e0*/  FADD.FTZ R34, R34, -R4.reuse ;  /* 0x8000000422227221 */ /* 0x100fe40000010000 */
[----:B--2---:R-:W-:Y:S02]  /*41f0*/  FMUL.FTZ R6, R179, R27 ;  /* 0x0000001bb3067220 */ /* 0x004fe40000410000 */
[----:B------:R-:W-:Y:S03]  /*4200*/  FADD.FTZ R4, R35, -R4 ;  /* 0x8000000423047221 */ /* 0x000fe60000010000 */
[----:B------:R-:W-:Y:S01]  /*4210*/  F2FP.PACK_AB R6, R6, R26 ;  /* 0x0000001a0606723e */ /* 0x000fe200000000ff */
[C---:B------:R-:W-:Y:S01]  /*4220*/  FMUL.FTZ R4, R15.reuse, R4 ;  /* 0x000000040f047220 */ /* 0x040fe20000410000 */
[----:B---3--:R-:W-:Y:S01]  /*4230*/  F2FP.PACK_AB R5, R15, R16 ;  /* 0x000000100f05723e */ /* 0x008fe200000000ff */
[----:B------:R-:W-:Y:S04]  /*4240*/  FMUL.FTZ R16, R16, R34 ;  /* 0x0000002210107220 */ /* 0x000fe80000410000 */
[----:B------:R1:W-:Y:S01]  /*4250*/  STS [R246+0x400], R5 ;  /* 0x00040005f6007388 */ /* 0x0003e20000000800 */
[----:B------:R-:W-:Y:S04]  /*4260*/  F2FP.PACK_AB R4, R4, R16 ;  /* 0x000000100404723e */ /* 0x000fe800000000ff */
        /* <DEDUP_REMOVED lines=114> */
[----:B------:R-:W2:Y:S01]  /*4990*/  LDL.64 R202, [R1] ;  /* 0x0000000001ca7983 */ /* 0x000ea20000100a00 */
[----:B------:R-:W-:Y:S01]  /*49a0*/  LOP3.LUT P3, RZ, R242, 0x2, RZ, 0xc0, !PT ;  /* 0x00000002f2ff7812 */ /* 0x000fe2000786c0ff */
[----:B------:R-:W-:Y:S01]  /*49b0*/  ULDC.64 UR4, c[0x0][0x208] ;  /* 0x0000820000047ab9 */ /* 0x000fe20000000a00 */
[----:B------:R-:W-:Y:S01]  /*49c0*/  IMAD.U32 R16, RZ, RZ, UR7 ;  /* 0x00000007ff107e24 */ /* 0x000fe2000f8e00ff */
[----:B------:R-:W3:Y:S01]  /*49d0*/  LDL R200, [R1+0xc] ;  /* 0x00000c0001c87983 */ /* 0x000ee20000100800 */
[----:B------:R-:W-:Y:S02]  /*49e0*/  USHF.R.S32.HI UR18, URZ, 0x1f, UR9 ;  /* 0x0000001f3f127899 */ /* 0x000fe40008011409 */
[----:B------:R-:W-:Y:S01]  /*49f0*/  UIMAD.WIDE.U32 UR20, UR9, UR4, URZ ;  /* 0x00000004091472a5 */ /* 0x000fe2000f8e003f */
[----:B------:R-:W4:Y:S01]  /*4a00*/  LDL.64 R204, [R1+0x20] ;  /* 0x0000200001cc7983 */ /* 0x000f220000100a00 */
[----:B------:R-:W-:Y:S02]  /*4a10*/  UIMAD UR18, UR18, UR4, URZ ;  /* 0x00000004121272a4 */ /* 0x000fe4000f8e023f */
[----:B------:R-:W-:Y:S01]  /*4a20*/  USHF.L.U32 UR4, UR20, 0x6, URZ ;  /* 0x0000000614047899 */ /* 0x000fe2000800063f */
[----:B------:R-:W5:Y:S01]  /*4a30*/  LDL R201, [R1+0x30] ;  /* 0x0000300001c97983 */ /* 0x000f620000100800 */
        /* <DEDUP_REMOVED lines=11> */
[----:B------:R-:W-:Y:S02]  /*4af0*/  IADD3 R8, -R250, c[0x0][0x168], -R10 ;  /* 0x00005a00fa087a10 */ /* 0x000fe40007ffe90a */
[----:B----4-:R-:W-:Y:S02]  /*4b00*/  IADD3 R11, P0, R204, UR5, RZ ;  /* 0x00000005cc0b7c10 */ /* 0x010fe4000ff1e0ff */
[C---:B------:R-:W-:Y:S02]  /*4b10*/  ISETP.LT.OR P6, PT, R8.reuse, 0x1, !P4 ;  /* 0x000000010800780c */ /* 0x040fe400067c1670 */
[----:B------:R-:W-:Y:S02]  /*4b20*/  ISETP.LT.OR P5, PT, R8, 0x1, !P3 ;  /* 0x000000010800780c */ /* 0x000fe40005fa1670 */
[----:B------:R-:W-:Y:S02]  /*4b30*/  IADD3 R9, P2, P1, R202, UR4, R9 ;  /* 0x00000004ca097c10 */ /* 0x000fe4000f95e009 */
[----:B-----5:R-:W-:Y:S02]  /*4b40*/  LEA.HI.X.SX32 R15, R15, R201, 0x1, P0 ;  /* 0x000000c90f0f7211 */ /* 0x020fe400000f0eff */
[----:B------:R-:W-:Y:S02]  /*4b50*/  LEA R14, P0, R11, c[0x0][0x280], 0x2 ;  /* 0x0000a0000b0e7a11 */ /* 0x000fe400078010ff */
[----:B------:R-:W-:Y:S02]  /*4b60*/  IADD3.X R16, R200, UR18, R16, P2, P1 ;  /* 0x00000012c8107c10 */ /* 0x000fe400097e2410 */
[----:B------:R-:W-:Y:S01]  /*4b70*/  LEA R10, P1, R9, c[0x0][0x1f0], 0x1 ;  /* 0x00007c00090a7a11 */ /* 0x000fe200078208ff */
[----:B------:R-:W-:Y:S01]  /*4b80*/  @!PT LDS RZ, [RZ] ;  /* 0x00000000fffff984 */ /* 0x000fe20000000800 */
[----:B------:R-:W-:Y:S01]  /*4b90*/  @!PT LDS RZ, [RZ] ;  /* 0x00000000fffff984 */ /* 0x000fe20000000800 */
[----:B------:R-:W-:Y:S01]  /*4ba0*/  @!PT LDS RZ, [RZ] ;  /* 0x00000000fffff984 */ /* 0x000fe20000000800 */
[----:B------:R1:W-:Y:S01]  /*4bb0*/  LDGSTS.E.BYPASS.LTC128B.128 [R240+0x18080], [R12.64], !P6 ;  /* 0x180800000cf07fae */ /* 0x0003e2000f101d50 */
[----:B------:R-:W-:Y:S02]  /*4bc0*/  LEA.HI.X R15, R11, c[0x0][0x284], R15, 0x2, P0 ;  /* 0x0000a1000b0f7a11 */ /* 0x000fe400000f140f */
[----:B------:R-:W-:Y:S01]  /*4bd0*/  LOP3.LUT P0, RZ, R242, 0x4, RZ, 0xc0, !PT ;  /* 0x00000004f2ff7812 */ /* 0x000fe2000780c0ff */
        /* <DEDUP_REMOVED lines=10> */
[----:B------:R-:W-:Y:S05]  /*4c80*/  LOP3.LUT P1, RZ, R252, 0x1, RZ, 0xc0, !PT ;  /* 0x00000001fcff7812 */ /* 0x000fea000782c0ff */
[----:B------:R1:W-:Y:S04]  /*4c90*/  LDGSTS.E.BYPASS.LTC128B.128 [R240+0x1e080], [R12.64+0x180], !P5 ;  /* 0x1e0801800cf07fae */ /* 0x0003e8000e901d50 */
[----:B------:R1:W-:Y:S04]  /*4ca0*/  LDGSTS.E.BYPASS.LTC128B.128 [R240+0x19080], [R10.64], !P4 ;  /* 0x190800000af07fae */ /* 0x0003e8000e101d50 */
[----:B------:R1:W-:Y:S01]  /*4cb0*/  LDGSTS.E.BYPASS.LTC128B.128 [R240+0x1b080], [R10.64+0x80], !P3 ;  /* 0x1b0800800af07fae */ /* 0x0003e2000d901d50 */
[----:B------:R-:W-:Y:S03]  /*4cc0*/  @!P1 IMAD.SHL.U32 R8, R248, 0x10, RZ ;  /* 0x00000010f8089824 */ /* 0x000fe600078e00ff */
[----:B------:R1:W-:Y:S04]  /*4cd0*/  LDGSTS.E.BYPASS.LTC128B.128 [R240+0x1d080], [R10.64+0x100], !P2 ;  /* 0x1d0801000af07fae */ /* 0x0003e8000d101d50 */
[----:B------:R1:W-:Y:S04]  /*4ce0*/  LDGSTS.E.BYPASS.LTC128B.128 [R240+0x1f080], [R10.64+0x180], !P0 ;  /* 0x1f0801800af07fae */ /* 0x0003e8000c101d50 */
[----:B------:R1:W-:Y:S02]  /*4cf0*/  @!P1 LDGSTS.E.BYPASS.LTC128B.128 [R8+0x20180], [R14.64] ;  /* 0x201800000e089fae */ /* 0x0003e4000b901d50 */
.L_x_904:
        /* <DEDUP_REMOVED lines=93> */
[----:B------:R-:W2:Y:S01]  /*52d0*/  LDL.64 R226, [R1+0x10] ;  /* 0x0000100001e27983 */ /* 0x000ea20000100a00 */
[----:B------:R-:W-:Y:S01]  /*52e0*/  LOP3.LUT P2, RZ, R243, 0x2, RZ, 0xc0, !PT ;  /* 0x00000002f3ff7812 */ /* 0x000fe2000784c0ff */
[----:B------:R-:W-:Y:S02]  /*52f0*/  ULDC.64 UR4, c[0x0][0x178] ;  /* 0x00005e0000047ab9 */ /* 0x000fe40000000a00 */
[----:B------:R-:W5:Y:S01]  /*5300*/  LDL R224, [R1+0x18] ;  /* 0x0000180001e07983 */ /* 0x000f620000100800 */
[----:B------:R-:W-:Y:S02]  /*5310*/  USHF.R.S32.HI UR18, URZ, 0x1f, UR9 ;  /* 0x0000001f3f127899 */ /* 0x000fe40008011409 */
[----:B------:R-:W-:Y:S01]  /*5320*/  UIMAD.WIDE.U32 UR20, UR9, UR4, URZ ;  /* 0x00000004091472a5 */ /* 0x000fe2000f8e003f */
[----:B----4-:R-:W4:Y:S01]  /*5330*/  LDL.64 R180, [R1+0x28] ;  /* 0x0000280001b47983 */ /* 0x010f220000100a00 */
[----:B------:R-:W-:Y:S02]  /*5340*/  UIMAD UR18, UR18, UR4, URZ ;  /* 0x00000004121272a4 */ /* 0x000fe4000f8e023f */
[----:B------:R-:W-:Y:S01]  /*5350*/  USHF.L.U32 UR19, UR20, 0x6, URZ ;  /* 0x0000000614137899 */ /* 0x000fe2000800063f */
[----:B---3--:R-:W3:Y:S01]  /*5360*/  LDL R225, [R1+0x40] ;  /* 0x0000400001e17983 */ /* 0x008ee20000100800 */
        /* <DEDUP_REMOVED lines=12> */
[----:B------:R-:W-:Y:S02]  /*5430*/  IADD3 R4, -R250, c[0x0][0x168], -R6 ;  /* 0x00005a00fa047a10 */ /* 0x000fe40007ffe906 */
[----:B----4-:R-:W-:Y:S02]  /*5440*/  IADD3 R7, P0, R180, UR18, RZ ;  /* 0x00000012b4077c10 */ /* 0x010fe4000ff1e0ff */
[----:B------:R-:W-:Y:S02]  /*5450*/  ISETP.LT.OR P5, PT, R4, 0x1, !P3 ;  /* 0x000000010400780c */ /* 0x000fe40005fa1670 */
[----:B------:R-:W-:Y:S02]  /*5460*/  IADD3 R5, P1, R226, UR19, RZ ;  /* 0x00000013e2057c10 */ /* 0x000fe4000ff3e0ff */
[----:B---3--:R-:W-:Y:S02]  /*5470*/  LEA.HI.X.SX32 R11, R11, R225, 0x1, P0 ;  /* 0x000000e10b0b7211 */ /* 0x008fe400000f0eff */
[C---:B------:R-:W-:Y:S02]  /*5480*/  LEA R10, P0, R7.reuse, c[0x0][0x258], 0x2 ;  /* 0x00009600070a7a11 */ /* 0x040fe400078010ff */
[----:B------:R-:W-:Y:S02]  /*5490*/  ISETP.LT.OR P4, PT, R4, 0x1, !P2 ;  /* 0x000000010400780c */ /* 0x000fe40005781670 */
[----:B------:R-:W-:Y:S02]  /*54a0*/  LEA.HI.X R11, R7, c[0x0][0x25c], R11, 0x2, P0 ;  /* 0x00009700070b7a11 */ /* 0x000fe400000f140b */
[----:B------:R-:W-:Y:S01]  /*54b0*/  IADD3.X R12, R224, UR4, RZ, P1, !PT ;  /* 0x00000004e00c7c10 */ /* 0x000fe20008ffe4ff */
[----:B------:R-:W-:Y:S01]  /*54c0*/  @!PT LDS RZ, [RZ] ;  /* 0x00000000fffff984 */ /* 0x000fe20000000800 */
[----:B------:R-:W-:Y:S01]  /*54d0*/  @!PT LDS RZ, [RZ] ;  /* 0x00000000fffff984 */ /* 0x000fe20000000800 */
[----:B------:R-:W-:Y:S01]  /*54e0*/  @!PT LDS RZ, [RZ] ;  /* 0x00000000fffff984 */ /* 0x000fe20000000800 */
[----:B------:R2:W-:Y:S01]  /*54f0*/  LDGSTS.E.BYPASS.LTC128B.128 [R240+0x10080], [R8.64], !P5 ;  /* 0x1008000008f07fae */ /* 0x0005e2000e901d50 */
[----:B------:R-:W-:Y:S02]  /*5500*/  LEA R6, P1, R5, c[0x0][0x160], 0x1 ;  /* 0x0000580005067a11 */ /* 0x000fe400078208ff */
[----:B------:R-:W-:Y:S02]  /*5510*/  LOP3.LUT P0, RZ, R243, 0x4, RZ, 0xc0, !PT ;  /* 0x00000004f3ff7812 */ /* 0x000fe4000780c0ff */
[----:B------:R-:W-:Y:S02]  /*5520*/  LEA.HI.X R7, R5, c[0x0][0x164], R12, 0x1, P1 ;  /* 0x0000590005077a11 */ /* 0x000fe400008f0c0c */
[C---:B------:R-:W-:Y:S01]  /*5530*/  ISETP.LT.OR P6, PT, R4.reuse, 0x1, !P0 ;  /* 0x000000010400780c */ /* 0x040fe200047c1670 */
[----:B------:R2:W-:Y:S01]  /*5540*/  LDGSTS.E.BYPASS.LTC128B.128 [R240+0x12080], [R8.64+0x80], !P4 ;  /* 0x1208008008f07fae */ /* 0x0005e2000e101d50 */
        /* <DEDUP_REMOVED lines=15> */
.L_x_905:
[-C--:B--2---:R-:W-:Y:S01]  /*5640*/  HMMA.16816.F32 R4, R192, R16.reuse, RZ ;  /* 0x00000010c004723c */ /* 0x084fe200000018ff */
        /* <DEDUP_REMOVED lines=217> */
.L_x_903:
[----:B------:R-:W-:Y:S05]  /*63e0*/  @P0 BRA `(.L_x_907) ;  /* 0x00001d7000000947 */ /* 0x000fea0003800000 */
[----:B------:R-:W-:Y:S01]  /*63f0*/  SHF.R.S32.HI R5, RZ, 0x1f, R248 ;  /* 0x0000001fff057819 */ /* 0x000fe200000114f8 */
[----:B------:R-:W-:Y:S01]  /*6400*/  BAR.SYNC.DEFER_BLOCKING 0x1, 0x100 ;  /* 0x0044000000007b1d */ /* 0x000fe20000010000 */
[----:B------:R-:W-:Y:S01]  /*6410*/  F2FP.PACK_AB R107, R37, R36 ;  /* 0x00000024256b723e */ /* 0x000fe200000000ff */
[----:B------:R-:W-:Y:S01]  /*6420*/  USHF.R.S32.HI UR6, URZ, 0x1f, UR13 ;  /* 0x0000001f3f067899 */ /* 0x000fe2000801140d */
[----:B------:R-:W-:Y:S02]  /*6430*/  LEA.HI R3, R5, R248, RZ, 0x2 ;  /* 0x000000f805037211 */ /* 0x000fe400078f10ff */
[----:B------:R-:W-:Y:S01]  /*6440*/  F2FP.PACK_AB R39, R39, R38 ;  /* 0x000000262727723e */ /* 0x000fe200000000ff */
[----:B------:R-:W-:Y:S01]  /*6450*/  ULDC UR7, c[0x0][0x2f0] ;  /* 0x0000bc0000077ab9 */ /* 0x000fe20000000800 */
[--C-:B------:R-:W-:Y:S01]  /*6460*/  SHF.R.S32.HI R4, RZ, 0x2, R3.reuse ;  /* 0x00000002ff047819 */ /* 0x100fe20000011403 */
[----:B------:R-:W-:Y:S01]  /*6470*/  UIADD3 UR8, -UR10, UR7, URZ ;  /* 0x000000070a087290 */ /* 0x000fe2000fffe13f */
[----:B------:R-:W-:Y:S01]  /*6480*/  SHF.R.S32.HI R0, RZ, 0x1f, R3 ;  /* 0x0000001fff007819 */ /* 0x000fe20000011403 */
[----:B------:R-:W-:Y:S01]  /*6490*/  ULDC.64 UR4, c[0x0][0x338] ;  /* 0x0000ce0000047ab9 */ /* 0x000fe20000000a00 */
[----:B------:R-:W-:Y:S01]  /*64a0*/  LOP3.LUT R6, R3, 0x3ffffffc, RZ, 0xc0, !PT ;  /* 0x3ffffffc03067812 */ /* 0x000fe200078ec0ff */
[----:B------:R-:W-:Y:S01]  /*64b0*/  UISETP.LT.AND UP0, UPT, UR8, 0x40, UPT ;  /* 0x000000400800788c */ /* 0x000fe2000bf01270 */
[----:B------:R-:W-:Y:S01]  /*64c0*/  LEA.HI R2, R0, R4, RZ, 0x3 ;  /* 0x0000000400027211 */ /* 0x000fe200078f18ff */
[----:B------:R-:W-:Y:S01]  /*64d0*/  UIMAD UR4, UR6, UR4, URZ ;  /* 0x00000004060472a4 */ /* 0x000fe2000f8e023f */
[----:B------:R-:W-:Y:S01]  /*64e0*/  LEA.HI R0, R5, R248, RZ, 0x5 ;  /* 0x000000f805007211 */ /* 0x000fe200078f28ff */
[----:B------:R-:W-:Y:S01]  /*64f0*/  USEL UR8, UR8, 0x40, UP0 ;  /* 0x0000004008087887 */ /* 0x000fe20008000000 */
[----:B------:R-:W-:Y:S01]  /*6500*/  LOP3.LUT R2, R2, 0xfffffff8, RZ, 0xc0, !PT ;  /* 0xfffffff802027812 */ /* 0x000fe200078ec0ff */
[----:B------:R-:W-:Y:S01]  /*6510*/  UIMAD UR5, UR13, UR5, UR4 ;  /* 0x000000050d0572a4 */ /* 0x000fe2000f8e0204 */
[----:B------:R-:W-:Y:S01]  /*6520*/  SHF.R.S32.HI R8, RZ, 0x5, R0 ;  /* 0x00000005ff087819 */ /* 0x000fe20000011400 */
[----:B------:R-:W-:Y:S01]  /*6530*/  USHF.R.S32.HI UR7, URZ, 0x1f, UR14 ;  /* 0x0000001f3f077899 */ /* 0x000fe2000801140e */
[----:B------:R-:W-:Y:S01]  /*6540*/  F2FP.PACK_AB R48, R49, R48 ;  /* 0x000000303130723e */ /* 0x000fe200000000ff */
[----:B------:R-:W-:Y:S01]  /*6550*/  IMAD.IADD R9, R4, 0x1, -R2 ;  /* 0x0000000104097824 */ /* 0x000fe200078e0a02 */
[----:B------:R-:W-:Y:S01]  /*6560*/  LEA.HI R2, R5, R248, RZ, 0x6 ;  /* 0x000000f805027211 */ /* 0x000fe200078f30ff */
[----:B------:R-:W-:Y:S01]  /*6570*/  BSSY B0, `(.L_x_908) ;  /* 0x00000c4000007945 */ /* 0x000fe20003800000 */
        /* <DEDUP_REMOVED lines=195> */
.L_x_909:
[----:B--234-:R-:W-:Y:S05]  /*71b0*/  BSYNC B0 ;  /* 0x0000000000007941 */ /* 0x01cfea0003800000 */
.L_x_908:
        /* <DEDUP_REMOVED lines=17> */
.L_x_911:
[----:B------:R-:W-:Y:S05]  /*72d0*/  BSYNC B0 ;  /* 0x0000000000007941 */ /* 0x000fea0003800000 */
.L_x_910:
        /* <DEDUP_REMOVED lines=17> */
.L_x_913:
[----:B------:R-:W-:Y:S05]  /*73f0*/  BSYNC B0 ;  /* 0x0000000000007941 */ /* 0x000fea0003800000 */
.L_x_912:
        /* <DEDUP_REMOVED lines=16> */
.L_x_915:
[----:B------:R-:W-:Y:S05]  /*7500*/  BSYNC B0 ;  /* 0x0000000000007941 */ /* 0x000fea0003800000 */
.L_x_914:
        /* <DEDUP_REMOVED lines=16> */
.L_x_917:
[----:B------:R-:W-:Y:S05]  /*7610*/  BSYNC B0 ;  /* 0x0000000000007941 */ /* 0x000fea0003800000 */
.L_x_916:
        /* <DEDUP_REMOVED lines=16> */
.L_x_919:
[----:B------:R-:W-:Y:S05]  /*7720*/  BSYNC B0 ;  /* 0x0000000000007941 */ /* 0x000fea0003800000 */
.L_x_918:
        /* <DEDUP_REMOVED lines=16> */
.L_x_921:
[----:B------:R-:W-:Y:S05]  /*7830*/  BSYNC B0 ;  /* 0x0000000000007941 */ /* 0x000fea0003800000 */
.L_x_920:
        /* <DEDUP_REMOVED lines=15> */
.L_x_923:
[----:B------:R-:W-:Y:S05]  /*7930*/  BSYNC B0 ;  /* 0x0000000000007941 */ /* 0x000fea0003800000 */
.L_x_922:
        /* <DEDUP_REMOVED lines=23> */
.L_x_925:
[----:B------:R-:W-:Y:S05]  /*7ab0*/  BSYNC B0 ;  /* 0x0000000000007941 */ /* 0x000fea0003800000 */
.L_x_924:
        /* <DEDUP_REMOVED lines=15> */
.L_x_927:
[----:B------:R-:W-:Y:S05]  /*7bb0*/  BSYNC B0 ;  /* 0x0000000000007941 */ /* 0x000fea0003800000 */
.L_x_926:
        /* <DEDUP_REMOVED lines=15> */
.L_x_929:
[----:B------:R-:W-:Y:S05]  /*7cb0*/  BSYNC B0 ;  /* 0x0000000000007941 */ /* 0x000fea0003800000 */
.L_x_928:
        /* <DEDUP_REMOVED lines=14> */
.L_x_931:
[----:B------:R-:W-:Y:S05]  /*7da0*/  BSYNC B0 ;  /* 0x0000000000007941 */ /* 0x000fea0003800000 */
.L_x_930:
        /* <DEDUP_REMOVED lines=14> */
.L_x_933:
[----:B------:R-:W-:Y:S05]  /*7e90*/  BSYNC B0 ;  /* 0x0000000000007941 */ /* 0x000fea0003800000 */
.L_x_932:
        /* <DEDUP_REMOVED lines=14> */
.L_x_935:
[----:B------:R-:W-:Y:S05]  /*7f80*/  BSYNC B0 ;  /* 0x0000000000007941 */ /* 0x000fea0003800000 */
.L_x_934:
        /* <DEDUP_REMOVED lines=14> */
.L_x_937:
[----:B------:R-:W-:Y:S05]  /*8070*/  BSYNC B0 ;  /* 0x0000000000007941 */ /* 0x000fea0003800000 */
.L_x_936:
        /* <DEDUP_REMOVED lines=14> */
.L_x_907:
[----:B------:R-:W-:Y:S01]  /*8160*/  SHF.R.S32.HI R0, RZ, 0x1f, R248 ;  /* 0x0000001fff007819 */ /* 0x000fe200000114f8 */
[----:B------:R-:W-:Y:S01]  /*8170*/  USHF.R.S32.HI UR6, URZ, 0x1f, UR13 ;  /* 0x0000001f3f067899 */ /* 0x000fe2000801140d */
[----:B------:R-:W-:Y:S01]  /*8180*/  IMAD.U32 R10, RZ, RZ, UR13 ;  /* 0x0000000dff0a7e24 */ /* 0x000fe2000f8e00ff */
[----:B------:R-:W-:Y:S01]  /*8190*/  ULDC.64 UR4, c[0x0][0x308] ;  /* 0x0000c20000047ab9 */ /* 0x000fe20000000a00 */
[----:B------:R-:W-:Y:S01]  /*81a0*/  LEA.HI R0, R0, R248, RZ, 0x5 ;  /* 0x000000f800007211 */ /* 0x000fe200078f28ff */
[----:B------:R-:W-:Y:S01]  /*81b0*/  UIMAD UR4, UR6, UR4, URZ ;  /* 0x00000004060472a4 */ /* 0x000fe2000f8e023f */
[----:B------:R-:W-:Y:S01]  /*81c0*/  IMAD.U32 R2, RZ, RZ, UR15 ;  /* 0x0000000fff027e24 */ /* 0x000fe2000f8e00ff */
[----:B------:R-:W-:Y:S01]  /*81d0*/  USHF.R.S32.HI UR7, URZ, 0x1f, UR14 ;  /* 0x0000001f3f077899 */ /* 0x000fe2000801140e */
[----:B------:R-:W-:Y:S01]  /*81e0*/  LOP3.LUT R4, R0, 0x1fffffe0, RZ, 0xc0, !PT ;  /* 0x1fffffe000047812 */ /* 0x000fe200078ec0ff */
[----:B------:R-:W-:Y:S01]  /*81f0*/  UIMAD UR5, UR13, UR5, UR4 ;  /* 0x000000050d0572a4 */ /* 0x000fe2000f8e0204 */
[----:B------:R-:W-:Y:S01]  /*8200*/  SHF.R.S32.HI R6, RZ, 0x5, R0 ;  /* 0x00000005ff067819 */ /* 0x000fe20000011400 */
[----:B------:R-:W-:Y:S01]  /*8210*/  IMAD.U32 R0, RZ, RZ, UR14 ;  /* 0x0000000eff007e24 */ /* 0x000fe2000f8e00ff */
[----:B------:R-:W-:Y:S01]  /*8220*/  ULDC UR4, c[0x0][0x2f0] ;  /* 0x0000bc0000047ab9 */ /* 0x000fe20000000800 */
[----:B------:R-:W-:Y:S01]  /*8230*/  IMAD.IADD R4, R248, 0x1, -R4 ;  /* 0x00000001f8047824 */ /* 0x000fe200078e0a04 */
[----:B------:R-:W-:Y:S01]  /*8240*/  UIADD3 UR10, -UR10, UR4, URZ ;  /* 0x000000040a0a7290 */ /* 0x000fe2000fffe13f */
[----:B------:R-:W-:Y:S01]  /*8250*/  SHF.R.S32.HI R7, RZ, 0x1f, R6 ;  /* 0x0000001fff077819 */ /* 0x000fe20000011406 */
[----:B------:R-:W-:Y:S01]  /*8260*/  BSSY B0, `(.L_x_938) ;  /* 0x0000016000007945 */ /* 0x000fe20003800000 */
[----:B------:R-:W-:-:S03]  /*8270*/  IMAD.SHL.U32 R4, R4, 0x8, RZ ;  /* 0x0000000804047824 */ /* 0x000fc600078e00ff */
[----:B------:R-:W-:Y:S01]  /*8280*/  ISETP.GE.AND P2, PT, R6, UR10, PT ;  /* 0x0000000a06007c0c */ /* 0x000fe2000bf46270 */
        /* <DEDUP_REMOVED lines=19> */
.L_x_939:
[----:B------:R-:W-:Y:S05]  /*83c0*/  BSYNC B0 ;  /* 0x0000000000007941 */ /* 0x000fea0003800000 */
.L_x_938:
        /* <DEDUP_REMOVED lines=17> */
.L_x_941:
[----:B------:R-:W-:Y:S05]  /*84e0*/  BSYNC B0 ;  /* 0x0000000000007941 */ /* 0x000fea0003800000 */
.L_x_940:
        /* <DEDUP_REMOVED lines=17> */
.L_x_943:
[----:B------:R-:W-:Y:S05]  /*8600*/  BSYNC B0 ;  /* 0x0000000000007941 */ /* 0x000fea0003800000 */
.L_x_942:
        /* <DEDUP_REMOVED lines=16> */
.L_x_945:
[----:B------:R-:W-:Y:S05]  /*8710*/  BSYNC B0 ;  /* 0x0000000000007941 */ /* 0x000fea0003800000 */
.L_x_944:
        /* <DEDUP_REMOVED lines=16> */
.L_x_947:
[----:B------:R-:W-:Y:S05]  /*8820*/  BSYNC B0 ;  /* 0x0000000000007941 */ /* 0x000fea0003800000 */
.L_x_946:
        /* <DEDUP_REMOVED lines=16> */
.L_x_949:
[----:B------:R-:W-:Y:S05]  /*8930*/  BSYNC B0 ;  /* 0x0000000000007941 */ /* 0x000fea0003800000 */
.L_x_948:
        /* <DEDUP_REMOVED lines=16> */
.L_x_951:
[----:B------:R-:W-:Y:S05]  /*8a40*/  BSYNC B0 ;  /* 0x0000000000007941 */ /* 0x000fea0003800000 */
.L_x_950:
        /* <DEDUP_REMOVED lines=15> */
.L_x_953:
[----:B------:R-:W-:Y:S05]  /*8b40*/  BSYNC B0 ;  /* 0x0000000000007941 */ /* 0x000fea0003800000 */
.L_x_952:
        /* <DEDUP_REMOVED lines=23> */
.L_x_955:
[----:B------:R-:W-:Y:S05]  /*8cc0*/  BSYNC B0 ;  /* 0x0000000000007941 */ /* 0x000fea0003800000 */
.L_x_954:
        /* <DEDUP_REMOVED lines=15> */
.L_x_957:
[----:B------:R-:W-:Y:S05]  /*8dc0*/  BSYNC B0 ;  /* 0x0000000000007941 */ /* 0x000fea0003800000 */
.L_x_956:
        /* <DEDUP_REMOVED lines=15> */
.L_x_959:
[----:B------:R-:W-:Y:S05]  /*8ec0*/  BSYNC B0 ;  /* 0x0000000000007941 */ /* 0x000fea0003800000 */
.L_x_958:
        /* <DEDUP_REMOVED lines=14> */
.L_x_961:
[----:B------:R-:W-:Y:S05]  /*8fb0*/  BSYNC B0 ;  /* 0x0000000000007941 */ /* 0x000fea0003800000 */
.L_x_960:
        /* <DEDUP_REMOVED lines=14> */
.L_x_963:
[----:B------:R-:W-:Y:S05]  /*90a0*/  BSYNC B0 ;  /* 0x0000000000007941 */ /* 0x000fea0003800000 */
.L_x_962:
        /* <DEDUP_REMOVED lines=14> */
.L_x_965:
[----:B------:R-:W-:Y:S05]  /*9190*/  BSYNC B0 ;  /* 0x0000000000007941 */ /* 0x000fea0003800000 */
.L_x_964:
        /* <DEDUP_REMOVED lines=14> */
.L_x_967:
[----:B------:R-:W-:Y:S05]  /*9280*/  BSYNC B0 ;  /* 0x0000000000007941 */ /* 0x000fea0003800000 */
.L_x_966:
        /* <DEDUP_REMOVED lines=13> */
.L_x_968:
        /* <DEDUP_REMOVED lines=10> */
.L_x_1169:


//--------------------- .text._ZN7cutlass13device_kernelIN5flash19enable_sm80_to_sm89INS1_16FlashAttnBwdSm80INS1_25CollectiveMainloopBwdSm80ILi1ELi1EN4cute5tupleIJNS5_1CILi64EEES8_NS7_ILi256EEEEEENS_6half_tEfNS_4arch4Sm80ELb1ELb0ELb0ELb0ELb0ELb0ELb0ELb0ELi2ELi4ELi2ELi2ELb0EEENS1_24CollectiveEpilogueBwdGQAISA_fSD_Li256ELb0ELb0EEENS1_25SingleTileBwdLPTSchedulerILb0ELi64ELb0EEEEEEEEEvNT_6ParamsE --------------------------
	.section	.text._ZN7cutlass13device_kernelIN5flash19enable_sm80_to_sm89INS1_16FlashAttnBwdSm80INS1_25CollectiveMainloopBwdSm80ILi1ELi1EN4cute5tupleIJNS5_1CILi64EEES8_NS7_ILi256EEEEEENS_6half_tEfNS_4arch4Sm80ELb1ELb0ELb0ELb0ELb0ELb0ELb0ELb0ELi2ELi4ELi2ELi2ELb0EEENS1_24CollectiveEpilogueBwdGQAISA_fSD_Li256ELb0ELb0EEENS1_25SingleTileBwdLPTSchedulerILb0ELi64ELb0EEEEEEEEEvNT_6ParamsE,"ax",@progbits
	.sectioninfo	@"SHI_REGISTERS=255"
	.align	128
.text._ZN7cutlass13device_kernelIN5flash19enable_sm80_to_sm89INS1_16FlashAttnBwdSm80INS1_25CollectiveMainloopBwdSm80ILi1ELi1EN4cute5tupleIJNS5_1CILi64EEES8_NS7_ILi256EEEEEENS_6half_tEfNS_4arch4Sm80ELb1ELb0ELb0ELb0ELb0ELb0ELb0ELb0ELi2ELi4ELi2ELi2ELb0EEENS1_24CollectiveEpilogueBwdGQAISA_fSD_Li256ELb0ELb0EEENS1_25SingleTileBwdLPTSchedulerILb0ELi64ELb0EEEEEEEEEvNT_6ParamsE:
        .type           _ZN7cutlass13device_kernelIN5flash19enable_sm80_to_sm89INS1_16FlashAttnBwdSm80INS1_25CollectiveMainloopBwdSm80ILi1ELi1EN4cute5tupleIJNS5_1CILi64EEES8_NS7_ILi256EEEEEENS_6half_tEfNS_4arch4Sm80ELb1ELb0ELb0ELb0ELb0ELb0ELb0ELb0ELi2ELi4ELi2ELi2ELb0EEENS1_24CollectiveEpilogueBwdGQAISA_fSD_Li256ELb0ELb0EEENS1_25SingleTileBwdLPTSchedulerILb0ELi64ELb0EEEEEEEEEvNT_6ParamsE,@function
        .size           _ZN7cutlass13device_kernelIN5flash19enable_sm80_to_sm89INS1_16FlashAttnBwdSm80INS1_25CollectiveMainloopBwdSm80ILi1ELi1EN4cute5tupleIJNS5_1CILi64EEES8_NS7_ILi256EEEEEENS_6half_tEfNS_4arch4Sm80ELb1ELb0ELb0ELb0ELb0ELb0ELb0ELb0ELi2ELi4ELi2ELi2ELb0EEENS1_24CollectiveEpilogueBwdGQAISA_fSD_Li256ELb0ELb0EEENS1_25SingleTileBwdLPTSchedulerILb0ELi64ELb0EEEEEEEEEvNT_6ParamsE,(.L_x_1170 - _ZN7cutlass13device_kernelIN5flash19enable_sm80_to_sm89INS1_16FlashAttnBwdSm80INS1_25CollectiveMainloopBwdSm80ILi1ELi1EN4cute5tupleIJNS5_1CILi64EEES8_NS7_ILi256EEEEEENS_6half_tEfNS_4arch4Sm80ELb1ELb0ELb0ELb0ELb0ELb0ELb0ELb0ELi2ELi4ELi2ELi2ELb0EEENS1_24CollectiveEpilogueBwdGQAISA_fSD_Li256ELb0ELb0EEENS1_25SingleTileBwdLPTSchedulerILb0ELi64ELb0EEEEEEEEEvNT_6ParamsE)
        .other          _ZN7cutlass13device_kernelIN5flash19enable_sm80_to_sm89INS1_16FlashAttnBwdSm80INS1_25CollectiveMainloopBwdSm80ILi1ELi1EN4cute5tupleIJNS5_1CILi64EEES8_NS7_ILi256EEEEEENS_6half_tEfNS_4arch4Sm80ELb1ELb0ELb0ELb0ELb0ELb0ELb0ELb0ELi2ELi4ELi2ELi2ELb0EEENS1_24CollectiveEpilogueBwdGQAISA_fSD_Li256ELb0ELb0EEENS1_25SingleTileBwdLPTSchedulerILb0ELi64ELb0EEEEEEEEEvNT_6ParamsE,@"STO_CUDA_ENTRY STV_DEFAULT"
_ZN7cutlass13device_kernelIN5flash19enable_sm80_to_sm89INS1_16FlashAttnBwdSm80INS1_25CollectiveMainloopBwdSm80ILi1ELi1EN4cute5tupleIJNS5_1CILi64EEES8_NS7_ILi256EEEEEENS_6half_tEfNS_4arch4Sm80ELb1ELb0ELb0ELb0ELb0ELb0ELb0ELb0ELi2ELi4ELi2ELi2ELb0EEENS1_24CollectiveEpilogueBwdGQAISA_fSD_Li256ELb0ELb0EEENS1_25SingleTileBwdLPTSchedulerILb0ELi64ELb0EEEEEEEEEvNT_6ParamsE:
        /* <DEDUP_REMOVED lines=28> */
.L_x_970:
[----:B------:R-:W-:Y:S02]  /*01c0*/  ULDC UR7, c[0x0][0x3b4] ;  /* 0x0000ed0000077ab9 */ /* 0x000fe40000000800 */
[----:B------:R-:W-:Y:S02]  /*01d0*/  UISETP.NE.AND UP0, UPT, UR7, 0x1, UPT ;  /* 0x000000010700788c */ /* 0x000fe4000bf05270 */
[----:B------:R-:W-:Y:S02]  /*01e0*/  ULDC.64 UR4, c[0x0][0x3b8] ;  /* 0x0000ee0000047ab9 */ /* 0x000fe40000000a00 */
[----:B------:R-:W-:Y:S02]  /*01f0*/  UIMAD.WIDE.U32 UR10, UR6, UR4, URZ ;  /* 0x00000004060a72a5 */ /* 0x000fe4000f8e003f */
[----:B------:R-:W-:-:S05]  /*0200*/  UMOV UR15, UR6 ;  /* 0x00000006000f7c82 */ /* 0x000fca0008000000 */
[----:B------:R-:W-:-:S04]  /*0210*/  @UP0 USHF.R.U32.HI UR15, URZ, UR5, UR11 ;  /* 0x000000053f0f0299 */ /* 0x000fc8000801160b */
[----:B------:R-:W-:-:S04]  /*0220*/  UIMAD UR7, UR15, UR7, URZ ;  /* 0x000000070f0772a4 */ /* 0x000fc8000f8e023f */
.L_x_971:
        /* <DEDUP_REMOVED lines=11> */
.L_x_969:
        /* <DEDUP_REMOVED lines=20> */
.L_x_973:
[----:B------:R-:W-:Y:S02]  /*0420*/  ULDC UR7, c[0x0][0x3b4] ;  /* 0x0000ed0000077ab9 */ /* 0x000fe40000000800 */
[----:B------:R-:W-:Y:S02]  /*0430*/  UISETP.NE.AND UP0, UPT, UR7, 0x1, UPT ;  /* 0x000000010700788c */ /* 0x000fe4000bf05270 */
[----:B------:R-:W-:Y:S02]  /*0440*/  ULDC.64 UR4, c[0x0][0x3b8] ;  /* 0x0000ee0000047ab9 */ /* 0x000fe40000000a00 */
[----:B------:R-:W-:Y:S02]  /*0450*/  UIMAD.WIDE.U32 UR10, UR6, UR4, URZ ;  /* 0x00000004060a72a5 */ /* 0x000fe4000f8e003f */
[----:B------:R-:W-:-:S05]  /*0460*/  UMOV UR15, UR6 ;  /* 0x00000006000f7c82 */ /* 0x000fca0008000000 */
[----:B------:R-:W-:-:S04]  /*0470*/  @UP0 USHF.R.U32.HI UR15, URZ, UR5, UR11 ;  /* 0x000000053f0f0299 */ /* 0x000fc8000801160b */
[----:B------:R-:W-:-:S04]  /*0480*/  UIMAD UR7, UR15, UR7, URZ ;  /* 0x000000070f0772a4 */ /* 0x000fc8000f8e023f */
.L_x_974:
        /* <DEDUP_REMOVED lines=10> */
.L_x_972:
        /* <DEDUP_REMOVED lines=16> */
[----:B------:R-:W-:Y:S01]  /*0630*/  UIADD3 UR6, UR6, 0x3f, URZ ;  /* 0x0000003f06067890 */ /* 0x000fe2000fffe03f */
[----:B------:R-:W-:Y:S01]  /*0640*/  CS2R R150, SRZ ;  /* 0x0000000000967805 */ /* 0x000fe2000001ff00 */
[----:B------:R-:W-:Y:S01]  /*0650*/  USHF.R.S32.HI UR4, URZ, 0x1f, UR5 ;  /* 0x0000001f3f047899 */ /* 0x000fe20008011405 */
[----:B------:R-:W-:Y:S01]  /*0660*/  CS2R R148, SRZ ;  /* 0x0000000000947805 */ /* 0x000fe2000001ff00 */
[----:B------:R-:W-:Y:S01]  /*0670*/  ULDC.64 UR16, c[0x0][0x118] ;  /* 0x0000460000107ab9 */ /* 0x000fe20000000a00 */
        /* <DEDUP_REMOVED lines=80> */
[----:B------:R-:W-:Y:S01]  /*0b80*/  CS2R R162, SRZ ;  /* 0x0000000000a27805 */ /* 0x000fe2000001ff00 */
        /* <DEDUP_REMOVED lines=84> */
[----:B------:R-:W-:Y:S01]  /*10d0*/  UIMAD UR7, UR19, UR4, URZ ;  /* 0x00000004130772a4 */ /* 0x000fe2000f8e023f */
[----:B------:R-:W-:Y:S01]  /*10e0*/  SHF.R.S32.HI R27, RZ, 0x6, R8 ;  /* 0x00000006ff1b7819 */ /* 0x000fe20000011408 */
[----:B------:R-:W-:Y:S01]  /*10f0*/  IMAD.WIDE.U32 R18, R11, c[0x0][0x188], R12 ;  /* 0x000062000b127a25 */ /* 0x000fe200078e000c */
[C---:B------:R-:W-:Y:S01]  /*1100*/  LEA R8, P3, R9.reuse, R4, 0x6 ;  /* 0x0000000409087211 */ /* 0x040fe200078630ff */
[----:B------:R-:W-:Y:S01]  /*1110*/  UIMAD.WIDE.U32 UR22, UR11, UR4, URZ ;  /* 0x000000040b1672a5 */ /* 0x000fe2000f8e003f */
[----:B------:R-:W-:Y:S01]  /*1120*/  ISETP.LT.OR P2, PT, R0, 0x1, P5 ;  /* 0x000000010000780c */ /* 0x000fe20002f41670 */
        /* <DEDUP_REMOVED lines=9> */
[C---:B------:R-:W-:Y:S01]  /*11c0*/  ISETP.LT.OR P0, PT, R0.reuse, 0x21, P0 ;  /* 0x000000210000780c */ /* 0x040fe20000701670 */
[----:B------:R-:W-:Y:S01]  /*11d0*/  UIADD3 UR5, UR23, UR5, URZ ;  /* 0x0000000517057290 */ /* 0x000fe2000fffe03f */
[C---:B------:R-:W-:Y:S01]  /*11e0*/  ISETP.LT.OR P6, PT, R0.reuse, 0x21, P6 ;  /* 0x000000210000780c */ /* 0x040fe200037c1670 */
[----:B------:R-:W-:Y:S01]  /*11f0*/  @!PT LDS RZ, [RZ] ;  /* 0x00000000fffff984 */ /* 0x000fe20000000800 */
[----:B------:R-:W-:Y:S01]  /*1200*/  @!PT LDS RZ, [RZ] ;  /* 0x00000000fffff984 */ /* 0x000fe20000000800 */
[----:B------:R-:W-:Y:S01]  /*1210*/  @!PT LDS RZ, [RZ] ;  /* 0x00000000fffff984 */ /* 0x000fe20000000800 */
[----:B------:R1:W-:Y:S01]  /*1220*/  LDGSTS.E.BYPASS.LTC128B.128 [R240+0x8080], [R4.64], !P2 ;  /* 0x0808000004f07fae */ /* 0x0003e2000d101d50 */
[C---:B------:R-:W-:Y:S01]  /*1230*/  ISETP.LT.OR P2, PT, R0.reuse, 0x1, P4 ;  /* 0x000000010000780c */ /* 0x040fe20002741670 */
[----:B------:R-:W-:Y:S01]  /*1240*/  IMAD.MOV.U32 R246, RZ, RZ, 0x20 ;  /* 0x00000020fff67424 */ /* 0x000fe200078e00ff */
[----:B------:R-:W-:Y:S01]  /*1250*/  ISETP.LT.OR P4, PT, R0, 0x21, P4 ;  /* 0x000000210000780c */ /* 0x000fe20002781670 */
[----:B------:R-:W-:Y:S01]  /*1260*/  IMAD.U32 R17, RZ, RZ, UR5 ;  /* 0x00000005ff117e24 */ /* 0x000fe2000f8e00ff */
[--C-:B------:R-:W-:Y:S01]  /*1270*/  SHF.R.S32.HI R13, RZ, 0x1f, R12.reuse ;  /* 0x0000001fff0d7819 */ /* 0x100fe2000001140c */
[----:B------:R2:W-:Y:S01]  /*1280*/  STL.64 [R1+0x8], R18 ;  /* 0x0000081201007387 */ /* 0x0005e20000100a00 */
[----:B------:R-:W-:Y:S01]  /*1290*/  IADD3 R23, R19, UR6, RZ ;  /* 0x0000000613177c10 */ /* 0x000fe2000fffe0ff */
[----:B------:R-:W-:Y:S01]  /*12a0*/  ULDC.64 UR4, c[0x0][0x238] ;  /* 0x00008e0000047ab9 */ /* 0x000fe20000000a00 */
[----:B------:R-:W-:Y:S01]  /*12b0*/  CS2R R156, SRZ ;  /* 0x00000000009c7805 */ /* 0x000fe2000001ff00 */
[----:B------:R1:W-:Y:S01]  /*12c0*/  LDGSTS.E.BYPASS.LTC128B.128 [R240+0xa080], [R4.64+0x80], !P1 ;  /* 0x0a08008004f07fae */ /* 0x0003e2000c901d50 */
[C---:B------:R-:W-:Y:S01]  /*12d0*/  LEA R10, P1, R14.reuse, R6, 0x6 ;  /* 0x000000060e0a7211 */ /* 0x040fe200078230ff */
[----:B------:R-:W-:Y:S01]  /*12e0*/  UIMAD UR4, UR20, UR4, URZ ;  /* 0x00000004140472a4 */ /* 0x000fe2000f8e023f */
[----:B------:R-:W-:Y:S01]  /*12f0*/  CS2R R154, SRZ ;  /* 0x00000000009a7805 */ /* 0x000fe2000001ff00 */
[----:B------:R1:W-:Y:S01]  /*1300*/  LDGSTS.E.BYPASS.LTC128B.128 [R240+0xc080], [R4.64+0x100], !P3 ;  /* 0x0c08010004f07fae */ /* 0x0003e2000d901d50 */
[----:B------:R-:W-:Y:S01]  /*1310*/  LEA.HI.X R11, R14, R7, R15, 0x6, P1 ;  /* 0x000000070e0b7211 */ /* 0x000fe200008f340f */
[----:B------:R-:W-:Y:S01]  /*1320*/  IMAD.U32 R14, RZ, RZ, UR13 ;  /* 0x0000000dff0e7e24 */ /* 0x000fe2000f8e00ff */
[----:B------:R-:W-:Y:S01]  /*1330*/  ISETP.GE.AND P1, PT, R2, c[0x0][0x19c], PT ;  /* 0x0000670002007a0c */ /* 0x000fe20003f26270 */
[----:B------:R1:W-:Y:S01]  /*1340*/  LDGSTS.E.BYPASS.LTC128B.128 [R240+0xe080], [R4.64+0x180], !P2 ;  /* 0x0e08018004f07fae */ /* 0x0003e2000d101d50 */
[----:B------:R-:W-:Y:S01]  /*1350*/  ISETP.LT.OR P2, PT, R0, 0x21, P5 ;  /* 0x000000210000780c */ /* 0x000fe20002f41670 */
[--C-:B------:R-:W-:Y:S01]  /*1360*/  IMAD.WIDE.U32 R14, R14, c[0x0][0x270], R12.reuse ;  /* 0x00009c000e0e7a25 */ /* 0x100fe200078e000c */
[----:B------:R-:W-:Y:S01]  /*1370*/  ISETP.LT.OR P3, PT, R0, 0x1, P1 ;  /* 0x000000010000780c */ /* 0x000fe20000f61670 */
[----:B------:R-:W-:Y:S01]  /*1380*/  ULDC.64 UR6, c[0x0][0x270] ;  /* 0x00009c0000067ab9 */ /* 0x000fe20000000a00 */
[----:B------:R-:W-:Y:S01]  /*1390*/  ISETP.GE.AND P5, PT, R26, c[0x0][0x19c], PT ;  /* 0x000067001a007a0c */ /* 0x000fe20003fa6270 */
[----:B------:R-:W-:Y:S01]  /*13a0*/  UIMAD UR4, UR13, UR5, UR4 ;  /* 0x000000050d0472a4 */ /* 0x000fe2000f8e0204 */
[C---:B------:R-:W-:Y:S01]  /*13b0*/  ISETP.LT.OR P1, PT, R0.reuse, 0x21, P1 ;  /* 0x000000210000780c */ /* 0x040fe20000f21670 */
[----:B------:R-:W-:Y:S01]  /*13c0*/  UIMAD UR6, UR20, UR6, URZ ;  /* 0x00000006140672a4 */ /* 0x000fe2000f8e023f */
[----:B------:R3:W-:Y:S01]  /*13d0*/  STL [R1+0x14], R23 ;  /* 0x0000141701007387 */ /* 0x0007e20000100800 */
[----:B------:R-:W-:Y:S01]  /*13e0*/  CS2R R152, SRZ ;  /* 0x0000000000987805 */ /* 0x000fe2000001ff00 */
[----:B------:R-:W-:Y:S01]  /*13f0*/  CS2R R150, SRZ ;  /* 0x0000000000967805 */ /* 0x000fe2000001ff00 */
[----:B------:R-:W-:Y:S01]  /*1400*/  UIMAD UR6, UR13, UR7, UR6 ;  /* 0x000000070d0672a4 */ /* 0x000fe2000f8e0206 */
[----:B------:R-:W-:Y:S01]  /*1410*/  CS2R R148, SRZ ;  /* 0x0000000000947805 */ /* 0x000fe2000001ff00 */
[----:B------:R4:W-:Y:S01]  /*1420*/  LDGSTS.E.BYPASS.LTC128B.128 [R240+0x9080], [R8.64], !P2 ;  /* 0x0908000008f07fae */ /* 0x0009e2000d101d50 */
        /* <DEDUP_REMOVED lines=8> */
[----:B------:R-:W-:Y:S01]  /*14b0*/  CS2R R138, SRZ ;  /* 0x00000000008a7805 */ /* 0x000fe2000001ff00 */
[----:B------:R-:W-:Y:S01]  /*14c0*/  CS2R R136, SRZ ;  /* 0x0000000000887805 */ /* 0x000fe2000001ff00 */
[----:B------:R-:W-:Y:S01]  /*14d0*/  CS2R R134, SRZ ;  /* 0x0000000000867805 */ /* 0x000fe2000001ff00 */
[----:B------:R4:W-:Y:S01]  /*14e0*/  LDGSTS.E.BYPASS.LTC128B.128 [R240+0xf080], [R8.64+0x180], !P4 ;  /* 0x0f08018008f07fae */ /* 0x0009e2000e101d50 */
[----:B-1----:R-:W-:Y:S01]  /*14f0*/  IMAD.U32 R4, RZ, RZ, UR22 ;  /* 0x00000016ff047e24 */ /* 0x002fe2000f8e00ff */
[----:B------:R-:W-:Y:S01]  /*1500*/  ISETP.GE.AND P4, PT, R25, c[0x0][0x19c], PT ;  /* 0x0000670019007a0c */ /* 0x000fe20003f86270 */
[----:B------:R-:W-:Y:S01]  /*1510*/  IMAD.U32 R5, RZ, RZ, UR23 ;  /* 0x00000017ff057e24 */ /* 0x000fe2000f8e00ff */
[----:B------:R1:W-:Y:S01]  /*1520*/  LDGSTS.E.BYPASS.LTC128B.128 [R240+0x80], [R6.64], !P3 ;  /* 0x0008000006f07fae */ /* 0x0003e2000d901d50 */
[----:B------:R-:W-:Y:S01]  /*1530*/  CS2R R132, SRZ ;  /* 0x0000000000847805 */ /* 0x000fe2000001ff00 */
[----:B------:R-:W-:Y:S01]  /*1540*/  LEA R5, P2, R4, R18, 0x6 ;  /* 0x0000001204057211 */ /* 0x000fe200078430ff */
[----:B--2---:R-:W-:Y:S01]  /*1550*/  IMAD.WIDE.U32 R18, R16, c[0x0][0x288], R12 ;  /* 0x0000a20010127a25 */ /* 0x004fe200078e000c */
[----:B------:R-:W-:Y:S01]  /*1560*/  ISETP.LT.OR P6, PT, R0, 0x1, P4 ;  /* 0x000000010000780c */ /* 0x000fe200027c1670 */
[----:B------:R1:W-:Y:S01]  /*1570*/  LDGSTS.E.BYPASS.LTC128B.128 [R240+0x2080], [R6.64+0x80], !P0 ;  /* 0x0208008006f07fae */ /* 0x0003e2000c101d50 */
[----:B------:R-:W-:Y:S01]  /*1580*/  LEA.HI.X R12, R4, R23, R17, 0x6, P2 ;  /* 0x00000017040c7211 */ /* 0x000fe200010f3411 */
[----:B------:R-:W-:Y:S01]  /*1590*/  CS2R R130, SRZ ;  /* 0x0000000000827805 */ /* 0x000fe2000001ff00 */
[----:B------:R-:W-:Y:S01]  /*15a0*/  ISETP.GE.AND P2, PT, R24, c[0x0][0x19c], PT ;  /* 0x0000670018007a0c */ /* 0x000fe20003f46270 */
[----:B------:R-:W-:Y:S01]  /*15b0*/  CS2R R128, SRZ ;  /* 0x0000000000807805 */ /* 0x000fe2000001ff00 */
[C---:B------:R-:W-:Y:S01]  /*15c0*/  ISETP.LT.OR P4, PT, R0.reuse, 0x21, P4 ;  /* 0x000000210000780c */ /* 0x040fe20002781670 */
[----:B------:R-:W-:Y:S01]  /*15d0*/  CS2R R126, SRZ ;  /* 0x00000000007e7805 */ /* 0x000fe2000001ff00 */
[C---:B------:R-:W-:Y:S01]  /*15e0*/  ISETP.LT.OR P3, PT, R0.reuse, 0x1, P2 ;  /* 0x000000010000780c */ /* 0x040fe20001761670 */
[----:B------:R-:W-:Y:S01]  /*15f0*/  CS2R R124, SRZ ;  /* 0x00000000007c7805 */ /* 0x000fe2000001ff00 */
[----:B------:R-:W-:Y:S01]  /*1600*/  ISETP.LT.OR P2, PT, R0, 0x21, P2 ;  /* 0x000000210000780c */ /* 0x000fe20001741670 */
[----:B------:R-:W-:Y:S01]  /*1610*/  IMAD.MOV.U32 R0, RZ, RZ, c[0x0][0x178] ;  /* 0x00005e00ff007624 */ /* 0x000fe200078e00ff */
[C---:B------:R-:W-:Y:S01]  /*1620*/  LEA R4, P0, R5.reuse, c[0x0][0x160], 0x1 ;  /* 0x0000580005047a11 */ /* 0x040fe200078008ff */
[----:B------:R1:W-:Y:S01]  /*1630*/  LDGSTS.E.BYPASS.LTC128B.128 [R240+0x4080], [R6.64+0x100], !P6 ;  /* 0x0408010006f07fae */ /* 0x0003e2000f101d50 */
[-C--:B------:R-:W-:Y:S01]  /*1640*/  LEA.HI R17, R22, R248.reuse, RZ, 0x4 ;  /* 0x000000f816117211 */ /* 0x080fe200078f20ff */
[----:B------:R-:W-:Y:S01]  /*1650*/  CS2R R122, SRZ ;  /* 0x00000000007a7805 */ /* 0x000fe2000001ff00 */
[----:B------:R-:W-:Y:S01]  /*1660*/  LEA.HI.X R5, R5, c[0x0][0x164], R12, 0x1, P0 ;  /* 0x0000590005057a11 */ /* 0x000fe200000f0c0c */
[----:B------:R-:W-:Y:S01]  /*1670*/  IMAD.MOV.U32 R12, RZ, RZ, R20 ;  /* 0x000000ffff0c7224 */ /* 0x000fe200078e0014 */
[----:B------:R-:W-:Y:S01]  /*1680*/  ISETP.GE.AND P0, PT, R2, c[0x0][0x16c], PT ;  /* 0x00005b0002007a0c */ /* 0x000fe20003f06270 */
[----:B----4-:R-:W-:Y:S01]  /*1690*/  IMAD.U32 R9, RZ, RZ, UR18 ;  /* 0x00000012ff097e24 */ /* 0x010fe2000f8e00ff */
[----:B------:R-:W-:Y:S01]  /*16a0*/  SHF.R.S32.HI R8, RZ, 0x4, R17 ;  /* 0x00000004ff087819 */ /* 0x000fe20000011411 */
[----:B------:R1:W-:Y:S01]  /*16b0*/  LDGSTS.E.BYPASS.LTC128B.128 [R240+0x6080], [R6.64+0x180], !P3 ;  /* 0x0608018006f07fae */ /* 0x0003e2000d901d50 */
[----:B------:R-:W-:Y:S01]  /*16c0*/  IADD3 R13, R21, UR4, RZ ;  /* 0x00000004150d7c10 */ /* 0x000fe2000fffe0ff */
[----:B------:R-:W-:Y:S01]  /*16d0*/  ULDC.64 UR4, c[0x0][0x278] ;  /* 0x00009e0000047ab9 */ /* 0x000fe20000000a00 */
[----:B------:R-:W-:Y:S01]  /*16e0*/  IADD3 R9, -R9, c[0x0][0x168], -R250 ;  /* 0x00005a0009097a10 */ /* 0x000fe20007ffe9fa */
[----:B------:R2:W-:Y:S01]  /*16f0*/  LDGSTS.E.BYPASS.LTC128B.128 [R240+0x1080], [R10.64], !P1 ;  /* 0x010800000af07fae */ /* 0x0005e2000c901d50 */
[----:B------:R-:W-:Y:S01]  /*1700*/  ISETP.GE.AND P1, PT, R26, c[0x0][0x16c], PT ;  /* 0x00005b001a007a0c */ /* 0x000fe20003f26270 */
[----:B------:R-:W-:Y:S01]  /*1710*/  UIMAD UR4, UR9, UR4, URZ ;  /* 0x00000004090472a4 */ /* 0x000fe2000f8e023f */
        /* <DEDUP_REMOVED lines=13> */
[----:B------:R-:W0:Y:S01]  /*17f0*/  LDGDEPBAR ;  /* 0x00000000000079af */ /* 0x000e220000000000 */
[CC--:B------:R-:W-:Y:S01]  /*1800*/  LEA.HI R16, R22.reuse, R248.reuse, RZ, 0x5 ;  /* 0x000000f816107211 */ /* 0x0c0fe200078f28ff */
[----:B------:R-:W-:Y:S01]  /*1810*/  CS2R R114, SRZ ;  /* 0x0000000000727805 */ /* 0x000fe2000001ff00 */
[----:B------:R-:W-:Y:S01]  /*1820*/  LEA.HI R20, R22, R248, RZ, 0x2 ;  /* 0x000000f816147211 */ /* 0x000fe200078f10ff */
[----:B------:R4:W-:Y:S01]  /*1830*/  LDGSTS.E.BYPASS.LTC128B.128 [R240+0x10080], [R4.64], !P3 ;  /* 0x1008000004f07fae */ /* 0x0009e2000d901d50 */
[----:B------:R-:W-:Y:S01]  /*1840*/  ISETP.LT.OR P3, PT, R9, 0x1, P4 ;  /* 0x000000010900780c */ /* 0x000fe20002761670 */
[----:B------:R-:W-:Y:S01]  /*1850*/  CS2R R112, SRZ ;  /* 0x0000000000707805 */ /* 0x000fe2000001ff00 */
[----:B-1----:R-:W-:Y:S01]  /*1860*/  IADD3 R7, R15, UR6, RZ ;  /* 0x000000060f077c10 */ /* 0x002fe2000fffe0ff */
[----:B------:R-:W-:Y:S01]  /*1870*/  IMAD.MOV.U32 R6, RZ, RZ, R14 ;  /* 0x000000ffff067224 */ /* 0x000fe200078e000e */
[----:B------:R-:W-:Y:S01]  /*1880*/  ULDC.64 UR6, c[0x0][0x210] ;  /* 0x0000840000067ab9 */ /* 0x000fe20000000a00 */
[----:B------:R4:W-:Y:S01]  /*1890*/  LDGSTS.E.BYPASS.LTC128B.128 [R240+0x12080], [R4.64+0x80], !P2 ;  /* 0x1208008004f07fae */ /* 0x0009e2000d101d50 */
[----:B------:R-:W-:Y:S01]  /*18a0*/  UIMAD UR21, UR20, UR6, URZ ;  /* 0x00000006141572a4 */ /* 0x000fe2000f8e023f */
[C---:B------:R-:W-:Y:S01]  /*18b0*/  ISETP.LT.OR P5, PT, R9.reuse, 0x21, P5 ;  /* 0x000000210900780c */ /* 0x040fe20002fa1670 */
[----:B------:R-:W-:Y:S01]  /*18c0*/  UIMAD UR6, UR14, UR5, UR4 ;  /* 0x000000050e0672a4 */ /* 0x000fe2000f8e0204 */
[----:B------:R4:W-:Y:S01]  /*18d0*/  LDGSTS.E.BYPASS.LTC128B.128 [R240+0x14080], [R4.64+0x100], !P6 ;  /* 0x1408010004f07fae */ /* 0x0009e2000f101d50 */
[C---:B------:R-:W-:Y:S01]  /*18e0*/  ISETP.GE.AND P6, PT, R2.reuse, c[0x0][0x1fc], PT ;  /* 0x00007f0002007a0c */ /* 0x040fe20003fc6270 */
[----:B------:R-:W-:Y:S01]  /*18f0*/  UIMAD UR7, UR13, UR7, UR21 ;  /* 0x000000070d0772a4 */ /* 0x000fe2000f8e0215 */
[----:B------:R-:W-:Y:S01]  /*1900*/  ISETP.LT.OR P4, PT, R9, 0x21, P4 ;  /* 0x000000210900780c */ /* 0x000fe20002781670 */
[----:B------:R4:W-:Y:S01]  /*1910*/  LDGSTS.E.BYPASS.LTC128B.128 [R240+0x16080], [R4.64+0x180], !P3 ;  /* 0x1608018004f07fae */ /* 0x0009e2000d901d50 */
[----:B------:R-:W-:Y:S01]  /*1920*/  ISETP.GE.AND P3, PT, R2, c[0x0][0x16c], PT ;  /* 0x00005b0002007a0c */ /* 0x000fe20003f66270 */
[----:B------:R-:W-:Y:S01]  /*1930*/  USHF.R.S32.HI UR21, URZ, 0x1f, UR18 ;  /* 0x0000001f3f157899 */ /* 0x000fe20008011412 */
[----:B------:R-:W-:Y:S01]  /*1940*/  CS2R R110, SRZ ;  /* 0x00000000006e7805 */ /* 0x000fe2000001ff00 */
[----:B------:R-:W-:Y:S01]  /*1950*/  ULDC.64 UR4, c[0x0][0x218] ;  /* 0x0000860000047ab9 */ /* 0x000fe20000000a00 */
[----:B--2---:R-:W-:Y:S01]  /*1960*/  IMAD.MOV.U32 R11, RZ, RZ, c[0x0][0x17c] ;  /* 0x00005f00ff0b7624 */ /* 0x004fe200078e00ff */
[C---:B------:R-:W-:Y:S01]  /*1970*/  LEA R10, P2, R0.reuse, R4, 0x6 ;  /* 0x00000004000a7211 */ /* 0x040fe200078430ff */
[----:B------:R-:W-:Y:S01]  /*1980*/  UIMAD UR4, UR9, UR4, URZ ;  /* 0x00000004090472a4 */ /* 0x000fe2000f8e023f */
[----:B------:R-:W-:Y:S01]  /*1990*/  CS2R R108, SRZ ;  /* 0x00000000006c7805 */ /* 0x000fe2000001ff00 */
[----:B------:R-:W-:Y:S01]  /*19a0*/  CS2R R106, SRZ ;  /* 0x00000000006a7805 */ /* 0x000fe2000001ff00 */
[----:B------:R-:W-:Y:S01]  /*19b0*/  LEA.HI.X R11, R0, R5, R11, 0x6, P2 ;  /* 0x00000005000b7211 */ /* 0x000fe200010f340b */
[----:B------:R-:W-:Y:S01]  /*19c0*/  UIMAD UR22, UR14, UR5, UR4 ;  /* 0x000000050e1672a4 */ /* 0x000fe2000f8e0204 */
[----:B------:R-:W-:Y:S01]  /*19d0*/  LEA.HI R0, R17, R8, RZ, 0x1 ;  /* 0x0000000811007211 */ /* 0x000fe200078f08ff */
[----:B------:R-:W-:Y:S01]  /*19e0*/  CS2R R104, SRZ ;  /* 0x0000000000687805 */ /* 0x000fe2000001ff00 */
[----:B------:R-:W-:Y:S01]  /*19f0*/  ISETP.GE.AND P2, PT, R2, c[0x0][0x1fc], PT ;  /* 0x00007f0002007a0c */ /* 0x000fe20003f46270 */
[----:B------:R1:W-:Y:S01]  /*1a00*/  LDGSTS.E.BYPASS.LTC128B.128 [R240+0x11080], [R10.64], !P0 ;  /* 0x110800000af07fae */ /* 0x0003e2000c101d50 */
[----:B------:R-:W-:Y:S01]  /*1a10*/  LOP3.LUT R0, R0, 0xfffffffe, RZ, 0xc0, !PT ;  /* 0xfffffffe00007812 */ /* 0x000fe200078ec0ff */
[----:B------:R-:W-:Y:S01]  /*1a20*/  IMAD.WIDE.U32 R2, R250, c[0x0][0x208], R2 ;  /* 0x00008200fa027a25 */ /* 0x000fe200078e0002 */
[----:B------:R-:W-:Y:S01]  /*1a30*/  ISETP.GT.AND P0, PT, R248, 0xf, PT ;  /* 0x0000000ff800780c */ /* 0x000fe20003f04270 */
[----:B------:R1:W-:Y:S01]  /*1a40*/  LDGSTS.E.BYPASS.LTC128B.128 [R240+0x13080], [R10.64+0x80], !P1 ;  /* 0x130800800af07fae */ /* 0x0003e2000c901d50 */
[----:B------:R-:W-:Y:S01]  /*1a50*/  ULDC.64 UR4, c[0x0][0x288] ;  /* 0x0000a20000047ab9 */ /* 0x000fe20000000a00 */
[----:B------:R-:W-:Y:S01]  /*1a60*/  IMAD.IADD R21, R8, 0x1, -R0 ;  /* 0x0000000108157824 */ /* 0x000fe200078e0a00 */
[----:B------:R-:W-:Y:S01]  /*1a70*/  UIMAD UR4, UR20, UR4, URZ ;  /* 0x00000004140472a4 */ /* 0x000fe2000f8e023f */
[----:B------:R-:W-:Y:S01]  /*1a80*/  IMAD R0, R251, c[0x0][0x208], RZ ;  /* 0x00008200fb007a24 */ /* 0x000fe200078e02ff */
[----:B------:R1:W-:Y:S01]  /*1a90*/  LDGSTS.E.BYPASS.LTC128B.128 [R240+0x15080], [R10.64+0x100], !P5 ;  /* 0x150801000af07fae */ /* 0x0003e2000e901d50 */
[----:B------:R-:W-:Y:S01]  /*1aa0*/  ISETP.GE.AND P5, PT, R26, c[0x0][0x16c], PT ;  /* 0x00005b001a007a0c */ /* 0x000fe20003fa6270 */
[----:B------:R-:W-:Y:S01]  /*1ab0*/  UIMAD UR4, UR13, UR5, UR4 ;  /* 0x000000050d0472a4 */ /* 0x000fe2000f8e0204 */
[----:B----4-:R-:W-:Y:S01]  /*1ac0*/  IMAD.U32 R4, RZ, RZ, UR14 ;  /* 0x0000000eff047e24 */ /* 0x010fe2000f8e00ff */
[----:B------:R-:W-:Y:S01]  /*1ad0*/  SHF.R.S32.HI R5, RZ, 0x1f, R16 ;  /* 0x0000001fff057819 */ /* 0x000fe20000011410 */
[----:B------:R-:W-:Y:S01]  /*1ae0*/  IMAD R0, R250, c[0x0][0x20c], R0 ;  /* 0x00008300fa007a24 */ /* 0x000fe200078e0200 */
[----:B------:R1:W-:Y:S01]  /*1af0*/  LDGSTS.E.BYPASS.LTC128B.128 [R240+0x17080], [R10.64+0x180], !P4 ;  /* 0x170801800af07fae */ /* 0x0003e2000e101d50 */
[----:B------:R-:W-:Y:S01]  /*1b00*/  IMAD.WIDE.U32 R32, R4, c[0x0][0x278], R6 ;  /* 0x00009e0004207a25 */ /* 0x000fe200078e0006 */
[----:B------:R-:W-:Y:S01]  /*1b10*/  SHF.R.S32.HI R4, RZ, 0x5, R16 ;  /* 0x00000005ff047819 */ /* 0x000fe20000011410 */
[----:B------:R-:W-:Y:S01]  /*1b20*/  CS2R R102, SRZ ;  /* 0x0000000000667805 */ /* 0x000fe2000001ff00 */
[----:B------:R-:W-:Y:S01]  /*1b30*/  ISETP.GE.AND P4, PT, R24, c[0x0][0x16c], PT ;  /* 0x00005b0018007a0c */ /* 0x000fe20003f86270 */
[----:B------:R-:W-:Y:S01]  /*1b40*/  IMAD.IADD R3, R3, 0x1, R0 ;  /* 0x0000000103037824 */ /* 0x000fe200078e0200 */
[-C--:B------:R-:W-:Y:S01]  /*1b50*/  LEA.HI R6, R5, R4.reuse, RZ, 0x2 ;  /* 0x0000000405067211 */ /* 0x080fe200078f10ff */
[----:B------:R-:W-:Y:S01]  /*1b60*/  IMAD.U32 R0, RZ, RZ, UR13 ;  /* 0x0000000dff007e24 */ /* 0x000fe2000f8e00ff */
[----:B------:R-:W-:Y:S01]  /*1b70*/  LEA.HI R5, R4, R4, RZ, 0x1 ;  /* 0x0000000404057211 */ /* 0x000fe200078f08ff */
[----:B------:R2:W-:Y:S01]  /*1b80*/  STL.64 [R1+0x20], R32 ;  /* 0x0000202001007387 */ /* 0x0005e20000100a00 */
[----:B------:R-:W-:Y:S01]  /*1b90*/  IADD3 R28, R33, UR6, RZ ;  /* 0x00000006211c7c10 */ /* 0x000fe2000fffe0ff */
[----:B------:R-:W-:Y:S01]  /*1ba0*/  IMAD.WIDE.U32 R2, R0, c[0x0][0x210], R2 ;  /* 0x0000840000027a25 */ /* 0x000fe200078e0002 */
[----:B------:R-:W-:Y:S01]  /*1bb0*/  @!P0 IADD3 R0, P1, R32, UR18, RZ ;  /* 0x0000001220008c10 */ /* 0x000fe2000ff3e0ff */
[----:B------:R-:W-:Y:S01]  /*1bc0*/  CS2R R100, SRZ ;  /* 0x0000000000647805 */ /* 0x000fe2000001ff00 */
[----:B------:R-:W-:Y:S01]  /*1bd0*/  LOP3.LUT R7, R5, 0xfffffffe, RZ, 0xc0, !PT ;  /* 0xfffffffe05077812 */ /* 0x000fe200078ec0ff */
[----:B------:R4:W-:Y:S01]  /*1be0*/  STL [R1+0x38], R28 ;  /* 0x0000381c01007387 */ /* 0x0009e20000100800 */
[----:B------:R-:W-:Y:S01]  /*1bf0*/  IADD3 R3, R3, UR7, RZ ;  /* 0x0000000703037c10 */ /* 0x000fe2000fffe0ff */
[----:B------:R-:W-:Y:S01]  /*1c00*/  ULDC.64 UR6, c[0x0][0x208] ;  /* 0x0000820000067ab9 */ /* 0x000fe20000000a00 */
[----:B------:R-:W-:Y:S01]  /*1c10*/  @!P0 IADD3.X R5, R28, UR21, RZ, P1, !PT ;  /* 0x000000151c058c10 */ /* 0x000fe20008ffe4ff */
[----:B------:R-:W-:Y:S01]  /*1c20*/  UIMAD UR19, UR19, UR6, URZ ;  /* 0x00000006131372a4 */ /* 0x000fe2000f8e023f */
[----:B------:R-:W-:Y:S01]  /*1c30*/  LOP3.LUT R6, R6, 0xfffffffc, RZ, 0xc0, !PT ;  /* 0xfffffffc06067812 */ /* 0x000fe200078ec0ff */
[----:B------:R-:W-:Y:S01]  /*1c40*/  UIMAD.WIDE.U32 UR24, UR11, UR6, URZ ;  /* 0x000000060b1872a5 */ /* 0x000fe2000f8e003f */
[----:B------:R-:W-:Y:S01]  /*1c50*/  @!P0 LEA R14, P1, R0, c[0x0][0x258], 0x2 ;  /* 0x00009600000e8a11 */ /* 0x000fe200078210ff */
[----:B------:R-:W-:Y:S01]  /*1c60*/  UIMAD UR19, UR11, UR7, UR19 ;  /* 0x000000070b1372a4 */ /* 0x000fe2000f8e0213 */
[----:B------:R-:W-:Y:S01]  /*1c70*/  SEL R243, RZ, 0x8, P4 ;  /* 0x00000008fff37807 */ /* 0x000fe20002000000 */
[----:B---3--:R-:W-:Y:S01]  /*1c80*/  IMAD.IADD R23, R4, 0x1, -R6 ;  /* 0x0000000104177824 */ /* 0x008fe200078e0a06 */
[----:B------:R-:W-:Y:S01]  /*1c90*/  @!P0 LEA.HI.X R15, R0, c[0x0][0x25c], R5, 0x2, P1 ;  /* 0x00009700000f8a11 */ /* 0x000fe200008f1405 */
[----:B------:R-:W-:Y:S01]  /*1ca0*/  IMAD.U32 R0, RZ, RZ, UR14 ;  /* 0x0000000eff007e24 */ /* 0x000fe2000f8e00ff */
[----:B------:R-:W-:Y:S01]  /*1cb0*/  SHF.R.S32.HI R5, RZ, 0x2, R20 ;  /* 0x00000002ff057819 */ /* 0x000fe20000011414 */
[----:B------:R-:W-:Y:S01]  /*1cc0*/  UIADD3 UR19, UR25, UR19, URZ ;  /* 0x0000001319137290 */ /* 0x000fe2000fffe03f */
[----:B------:R-:W-:Y:S01]  /*1cd0*/  IMAD.MOV.U32 R6, RZ, RZ, R18 ;  /* 0x000000ffff067224 */ /* 0x000fe200078e0012 */
[----:B------:R-:W-:Y:S01]  /*1ce0*/  ISETP.GE.AND P4, PT, R25, c[0x0][0x1fc], PT ;  /* 0x00007f0019007a0c */ /* 0x000fe20003f86270 */
[----:B-1----:R-:W-:Y:S01]  /*1cf0*/  IMAD.SHL.U32 R10, R27, 0x8, RZ ;  /* 0x000000081b0a7824 */ /* 0x002fe200078e00ff */
[----:B------:R-:W-:Y:S01]  /*1d00*/  SEL R31, RZ, 0x1, P2 ;  /* 0x00000001ff1f7807 */ /* 0x000fe20001000000 */
[----:B------:R-:W-:Y:S01]  /*1d10*/  CS2R R98, SRZ ;  /* 0x0000000000627805 */ /* 0x000fe2000001ff00 */
[----:B------:R-:W-:Y:S01]  /*1d20*/  ISETP.GE.AND P2, PT, R24, c[0x0][0x1fc], PT ;  /* 0x00007f0018007a0c */ /* 0x000fe20003f46270 */
[----:B--2---:R-:W-:Y:S01]  /*1d30*/  IMAD.WIDE.U32 R32, R0, c[0x0][0x218], R2 ;  /* 0x0000860000207a25 */ /* 0x004fe200078e0002 */
[----:B------:R-:W-:Y:S01]  /*1d40*/  CS2R R96, SRZ ;  /* 0x0000000000607805 */ /* 0x000fe2000001ff00 */
[----:B------:R-:W-:Y:S01]  /*1d50*/  CS2R R94, SRZ ;  /* 0x00000000005e7805 */ /* 0x000fe2000001ff00 */
[----:B------:R-:W-:Y:S01]  /*1d60*/  SEL R242, RZ, 0x8, P2 ;  /* 0x00000008fff27807 */ /* 0x000fe20001000000 */
[----:B----4-:R-:W-:Y:S01]  /*1d70*/  IMAD.IADD R28, R4, 0x1, -R7 ;  /* 0x00000001041c7824 */ /* 0x010fe200078e0a07 */
[----:B------:R-:W-:Y:S01]  /*1d80*/  SHF.R.S32.HI R4, RZ, 0x1f, R20 ;  /* 0x0000001fff047819 */ /* 0x000fe20000011414 */
[----:B------:R-:W-:Y:S01]  /*1d90*/  IMAD.U32 R2, RZ, RZ, UR24 ;  /* 0x00000018ff027e24 */ /* 0x000fe2000f8e00ff */
[----:B------:R-:W-:Y:S01]  /*1da0*/  IADD3 R29, R33, UR22, RZ ;  /* 0x00000016211d7c10 */ /* 0x000fe2000fffe0ff */
[----:B------:R-:W-:Y:S01]  /*1db0*/  IMAD.U32 R3, RZ, RZ, UR25 ;  /* 0x00000019ff037e24 */ /* 0x000fe2000f8e00ff */
[----:B------:R-:W-:Y:S01]  /*1dc0*/  LEA.HI R0, R4, R5, RZ, 0x3 ;  /* 0x0000000504007211 */ /* 0x000fe200078f18ff */
[----:B------:R1:W-:Y:S01]  /*1dd0*/  STL.64 [R1], R32 ;  /* 0x0000002001007387 */ /* 0x0003e20000100a00 */
[----:B------:R-:W-:Y:S01]  /*1de0*/  LEA R8, P1, R2, R32, 0x6 ;  /* 0x0000002002087211 */ /* 0x000fe200078230ff */
[----:B------:R-:W-:Y:S01]  /*1df0*/  IMAD.U32 R4, RZ, RZ, UR14 ;  /* 0x0000000eff047e24 */ /* 0x000fe2000f8e00ff */
[----:B------:R-:W-:Y:S01]  /*1e00*/  LOP3.LUT R3, R0, 0xfffffff8, RZ, 0xc0, !PT ;  /* 0xfffffff800037812 */ /* 0x000fe200078ec0ff */
[----:B------:R-:W-:Y:S01]  /*1e10*/  IMAD.U32 R0, RZ, RZ, UR19 ;  /* 0x00000013ff007e24 */ /* 0x000fe2000f8e00ff */
[----:B------:R-:W-:Y:S01]  /*1e20*/  IADD3 R7, R19, UR4, RZ ;  /* 0x0000000413077c10 */ /* 0x000fe2000fffe0ff */
[----:B------:R2:W-:Y:S01]  /*1e30*/  STL [R1+0x10], R29 ;  /* 0x0000101d01007387 */ /* 0x0005e20000100800 */
[----:B------:R-:W-:Y:S01]  /*1e40*/  IMAD.WIDE.U32 R34, R4, c[0x0][0x240], R12 ;  /* 0x0000900004227a25 */ /* 0x000fe200078e000c */
[----:B------:R-:W-:Y:S01]  /*1e50*/  ULDC.64 UR4, c[0x0][0x290] ;  /* 0x0000a40000047ab9 */ /* 0x000fe20000000a00 */
[----:B------:R-:W-:Y:S01]  /*1e60*/  CS2R R92, SRZ ;  /* 0x00000000005c7805 */ /* 0x000fe2000001ff00 */
[----:B------:R-:W-:Y:S01]  /*1e70*/  UIMAD UR4, UR9, UR4, URZ ;  /* 0x00000004090472a4 */ /* 0x000fe2000f8e023f */
[----:B------:R-:W-:Y:S01]  /*1e80*/  IMAD.IADD R19, R5, 0x1, -R3 ;  /* 0x0000000105137824 */ /* 0x000fe200078e0a03 */
[----:B------:R-:W-:Y:S01]  /*1e90*/  LEA.HI.X R5, R2, R29, R0, 0x6, P1 ;  /* 0x0000001d02057211 */ /* 0x000fe200008f3400 */
[----:B------:R-:W-:Y:S01]  /*1ea0*/  IMAD.U32 R0, RZ, RZ, UR14 ;  /* 0x0000000eff007e24 */ /* 0x000fe2000f8e00ff */
[----:B------:R-:W-:Y:S01]  /*1eb0*/  LOP3.LUT R2, R17, 0xfffffff0, RZ, 0xc0, !PT ;  /* 0xfffffff011027812 */ /* 0x000fe200078ec0ff */
[----:B------:R-:W-:Y:S01]  /*1ec0*/  UIMAD UR4, UR14, UR5, UR4 ;  /* 0x000000050e0472a4 */ /* 0x000fe2000f8e0204 */
[C---:B------:R-:W-:Y:S01]  /*1ed0*/  ISETP.GE.AND P1, PT, R25.reuse, c[0x0][0x16c], PT ;  /* 0x00005b0019007a0c */ /* 0x040fe20003f26270 */
[----:B------:R-:W-:Y:S01]  /*1ee0*/  IMAD.WIDE.U32 R36, R0, c[0x0][0x290], R6 ;  /* 0x0000a40000247a25 */ /* 0x000fe200078e0006 */
[----:B------:R-:W-:Y:S01]  /*1ef0*/  LOP3.LUT R3, R16, 0xffffffe0, RZ, 0xc0, !PT ;  /* 0xffffffe010037812 */ /* 0x000fe200078ec0ff */
[----:B------:R-:W-:Y:S01]  /*1f00*/  STL.64 [R1+0x30], R34 ;  /* 0x0000302201007387 */ /* 0x000fe20000100a00 */
[----:B------:R-:W-:Y:S01]  /*1f10*/  CS2R R90, SRZ ;  /* 0x00000000005a7805 */ /* 0x000fe2000001ff00 */
[C---:B------:R-:W-:Y:S01]  /*1f20*/  IMAD.IADD R2, R248.reuse, 0x1, -R2 ;  /* 0x00000001f8027824 */ /* 0x040fe200078e0a02 */
[----:B------:R-:W-:Y:S01]  /*1f30*/  CS2R R88, SRZ ;  /* 0x0000000000587805 */ /* 0x000fe2000001ff00 */
[C---:B------:R-:W-:Y:S01]  /*1f40*/  IMAD.IADD R0, R248.reuse, 0x1, -R3 ;  /* 0x00000001f8007824 */ /* 0x040fe200078e0a03 */
[----:B------:R3:W-:Y:S01]  /*1f50*/  STL.64 [R1+0x18], R36 ;  /* 0x0000182401007387 */ /* 0x0007e20000100a00 */
[----:B------:R-:W-:Y:S01]  /*1f60*/  @!P0 IMAD.SHL.U32 R3, R248, 0x10, RZ ;  /* 0x00000010f8038824 */ /* 0x000fe200078e00ff */
[----:B------:R-:W-:Y:S01]  /*1f70*/  SHF.R.S32.HI R6, RZ, 0x1f, R2 ;  /* 0x0000001fff067819 */ /* 0x000fe20000011402 */
[----:B------:R-:W-:Y:S01]  /*1f80*/  CS2R R86, SRZ ;  /* 0x0000000000567805 */ /* 0x000fe2000001ff00 */
[----:B-1----:R-:W-:Y:S01]  /*1f90*/  SEL R32, RZ, 0x1, P3 ;  /* 0x00000001ff207807 */ /* 0x002fe20001800000 */
[----:B------:R-:W-:Y:S01]  /*1fa0*/  CS2R R84, SRZ ;  /* 0x0000000000547805 */ /* 0x000fe2000001ff00 */
[C---:B------:R-:W-:Y:S01]  /*1fb0*/  ISETP.GE.AND P3, PT, R26.reuse, c[0x0][0x1fc], PT ;  /* 0x00007f001a007a0c */ /* 0x040fe20003f66270 */
[----:B------:R1:W-:Y:S01]  /*1fc0*/  @!P0 LDGSTS.E.BYPASS.LTC128B.128 [R3+0x20080], [R14.64] ;  /* 0x200800000e038fae */ /* 0x0003e2000b901d50 */
[----:B--2---:R-:W-:Y:S01]  /*1fd0*/  SEL R29, RZ, 0xffffffff, P5 ;  /* 0xffffffffff1d7807 */ /* 0x004fe20002800000 */
[----:B------:R-:W-:Y:S01]  /*1fe0*/  CS2R R82, SRZ ;  /* 0x0000000000527805 */ /* 0x000fe2000001ff00 */
[----:B------:R-:W-:Y:S01]  /*1ff0*/  ISETP.GE.AND P5, PT, R26, c[0x0][0x1fc], PT ;  /* 0x00007f001a007a0c */ /* 0x000fe20003fa6270 */
[----:B------:R-:W0:Y:S01]  /*2000*/  LDGDEPBAR ;  /* 0x00000000000079af */ /* 0x000e220000000000 */
[----:B------:R-:W-:Y:S01]  /*2010*/  SEL R26, RZ, 0x4, P1 ;  /* 0x00000004ff1a7807 */ /* 0x000fe20000800000 */
[----:B------:R-:W-:Y:S01]  /*2020*/  CS2R R80, SRZ ;  /* 0x0000000000507805 */ /* 0x000fe2000001ff00 */
[----:B------:R-:W-:Y:S01]  /*2030*/  ISETP.GE.AND P1, PT, R25, c[0x0][0x1fc], PT ;  /* 0x00007f0019007a0c */ /* 0x000fe20003f26270 */
[----:B------:R-:W-:Y:S01]  /*2040*/  CS2R R78, SRZ ;  /* 0x00000000004e7805 */ /* 0x000fe2000001ff00 */
[----:B------:R-:W-:Y:S01]  /*2050*/  SEL R25, RZ, 0xffffffff, P3 ;  /* 0xffffffffff197807 */ /* 0x000fe20001800000 */
[----:B------:R-:W-:Y:S01]  /*2060*/  CS2R R76, SRZ ;  /* 0x00000000004c7805 */ /* 0x000fe2000001ff00 */
[----:B------:R-:W-:Y:S01]  /*2070*/  ISETP.GE.AND P3, PT, R24, c[0x0][0x1fc], PT ;  /* 0x00007f0018007a0c */ /* 0x000fe20003f66270 */
[----:B------:R-:W-:Y:S01]  /*2080*/  CS2R R74, SRZ ;  /* 0x00000000004a7805 */ /* 0x000fe2000001ff00 */
[----:B------:R-:W-:Y:S01]  /*2090*/  SEL R24, RZ, 0x4, P1 ;  /* 0x00000004ff187807 */ /* 0x000fe20000800000 */
[----:B------:R-:W-:Y:S01]  /*20a0*/  CS2R R72, SRZ ;  /* 0x0000000000487805 */ /* 0x000fe2000001ff00 */
[----:B------:R-:W-:Y:S01]  /*20b0*/  LEA R4, P1, R8, c[0x0][0x1f0], 0x1 ;  /* 0x00007c0008047a11 */ /* 0x000fe200078208ff */
[----:B------:R-:W-:Y:S01]  /*20c0*/  CS2R R70, SRZ ;  /* 0x0000000000467805 */ /* 0x000fe2000001ff00 */
[----:B------:R-:W-:Y:S01]  /*20d0*/  LEA.HI R230, R6, R2, RZ, 0x3 ;  /* 0x0000000206e67211 */ /* 0x000fe200078f18ff */
[----:B------:R-:W-:Y:S01]  /*20e0*/  CS2R R68, SRZ ;  /* 0x0000000000447805 */ /* 0x000fe2000001ff00 */
[----:B------:R-:W-:Y:S01]  /*20f0*/  SHF.R.S32.HI R7, RZ, 0x1f, R0 ;  /* 0x0000001fff077819 */ /* 0x000fe20000011400 */
[----:B------:R-:W-:Y:S01]  /*2100*/  CS2R R66, SRZ ;  /* 0x0000000000427805 */ /* 0x000fe2000001ff00 */
[----:B------:R-:W-:Y:S01]  /*2110*/  LEA.HI.X R5, R8, c[0x0][0x1f4], R5, 0x1, P1 ;  /* 0x00007d0008057a11 */ /* 0x000fe200008f0c05 */
[----:B------:R-:W-:Y:S01]  /*2120*/  CS2R R64, SRZ ;  /* 0x0000000000407805 */ /* 0x000fe2000001ff00 */
[----:B------:R-:W-:Y:S01]  /*2130*/  ISETP.LT.OR P1, PT, R9, 0x1, P6 ;  /* 0x000000010900780c */ /* 0x000fe20003721670 */
[----:B------:R-:W-:Y:S01]  /*2140*/  CS2R R62, SRZ ;  /* 0x00000000003e7805 */ /* 0x000fe2000001ff00 */
[----:B------:R-:W-:Y:S01]  /*2150*/  LEA.HI R16, R7, R0, RZ, 0x2 ;  /* 0x0000000007107211 */ /* 0x000fe200078f10ff */
[----:B------:R-:W-:Y:S01]  /*2160*/  CS2R R60, SRZ ;  /* 0x00000000003c7805 */ /* 0x000fe2000001ff00 */
[C---:B-1----:R-:W-:Y:S01]  /*2170*/  LOP3.LUT R3, R230.reuse, 0xfffffff8, RZ, 0xc0, !PT ;  /* 0xfffffff8e6037812 */ /* 0x042fe200078ec0ff */
[----:B------:R-:W-:Y:S01]  /*2180*/  IMAD.SHL.U32 R230, R230, 0x40, RZ ;  /* 0x00000040e6e67824 */ /* 0x000fe200078e00ff */
[----:B------:R-:W-:Y:S01]  /*2190*/  LOP3.LUT R6, R16, 0x7ffffffc, RZ, 0xc0, !PT ;  /* 0x7ffffffc10067812 */ /* 0x000fe200078ec0ff */
[----:B------:R-:W-:Y:S01]  /*21a0*/  CS2R R58, SRZ ;  /* 0x00000000003a7805 */ /* 0x000fe2000001ff00 */
[----:B------:R-:W-:Y:S01]  /*21b0*/  LEA.HI R7, R22, R248, RZ, 0x7 ;  /* 0x000000f816077211 */ /* 0x000fe200078f38ff */
[----:B------:R-:W-:Y:S01]  /*21c0*/  IMAD.IADD R13, R2, 0x1, -R3 ;  /* 0x00000001020d7824 */ /* 0x000fe200078e0a03 */
[C---:B------:R-:W-:Y:S01]  /*21d0*/  ISETP.LT.OR P2, PT, R9.reuse, 0x1, P5 ;  /* 0x000000010900780c */ /* 0x040fe20002f41670 */
[----:B------:R-:W-:Y:S01]  /*21e0*/  IMAD.SHL.U32 R2, R30, 0x40, RZ ;  /* 0x000000401e027824 */ /* 0x000fe200078e00ff */
[----:B------:R-:W-:Y:S01]  /*21f0*/  SHF.R.S32.HI R12, RZ, 0x7, R7 ;  /* 0x00000007ff0c7819 */ /* 0x000fe20000011407 */
[----:B------:R-:W-:Y:S01]  /*2200*/  IMAD.IADD R11, R0, 0x1, -R6 ;  /* 0x00000001000b7824 */ /* 0x000fe200078e0a06 */
[----:B------:R1:W-:Y:S01]  /*2210*/  LDGSTS.E.BYPASS.LTC128B.128 [R240+0x18080], [R4.64], !P1 ;  /* 0x1808000004f07fae */ /* 0x0003e2000c901d50 */
[----:B------:R-:W-:Y:S01]  /*2220*/  IMAD.SHL.U32 R3, R250, 0x8, RZ ;  /* 0x00000008fa037824 */ /* 0x000fe200078e00ff */
[----:B------:R-:W-:Y:S01]  /*2230*/  LOP3.LUT R0, R2, 0x1c0, RZ, 0xc0, !PT ;  /* 0x000001c002007812 */ /* 0x000fe200078ec0ff */
[----:B------:R-:W-:Y:S01]  /*2240*/  IMAD.SHL.U32 R7, R28, 0x10, RZ ;  /* 0x000000101c077824 */ /* 0x000fe200078e00ff */
[----:B------:R-:W-:Y:S01]  /*2250*/  ISETP.LT.OR P1, PT, R9, 0x1, P4 ;  /* 0x000000010900780c */ /* 0x000fe20002721670 */
[----:B------:R-:W-:Y:S01]  /*2260*/  IMAD.SHL.U32 R6, R21, 0x20, RZ ;  /* 0x0000002015067824 */ /* 0x000fe200078e00ff */
[----:B------:R-:W-:Y:S01]  /*2270*/  LOP3.LUT R3, R3, 0x8, RZ, 0xc0, !PT ;  /* 0x0000000803037812 */ /* 0x000fe200078ec0ff */
[----:B------:R-:W-:Y:S01]  /*2280*/  CS2R R56, SRZ ;  /* 0x0000000000387805 */ /* 0x000fe2000001ff00 */
[--C-:B------:R-:W-:Y:S01]  /*2290*/  SHF.R.U32.HI R2, RZ, 0x3, R0.reuse ;  /* 0x00000003ff027819 */ /* 0x100fe20000011600 */
[----:B------:R1:W-:Y:S01]  /*22a0*/  LDGSTS.E.BYPASS.LTC128B.128 [R240+0x1a080], [R4.64+0x80], !P2 ;  /* 0x1a08008004f07fae */ /* 0x0003e2000d101d50 */
[----:B------:R-:W-:Y:S01]  /*22b0*/  LOP3.LUT R7, R0, 0x10, R7, 0xf8, !PT ;  /* 0x0000001000077812 */ /* 0x000fe200078ef807 */
[----:B------:R-:W-:Y:S01]  /*22c0*/  CS2R R54, SRZ ;  /* 0x0000000000367805 */ /* 0x000fe2000001ff00 */
[----:B------:R-:W-:Y:S01]  /*22d0*/  LOP3.LUT R8, R2, R3, R0, 0x1e, !PT ;  /* 0x0000000302087212 */ /* 0x000fe200078e1e00 */
[----:B------:R-:W-:Y:S01]  /*22e0*/  CS2R R52, SRZ ;  /* 0x0000000000347805 */ /* 0x000fe2000001ff00 */
[----:B------:R-:W-:Y:S01]  /*22f0*/  LOP3.LUT R0, R6, 0x20, RZ, 0xc0, !PT ;  /* 0x0000002006007812 */ /* 0x000fe200078ec0ff */
[----:B------:R-:W-:Y:S01]  /*2300*/  IMAD.U32 R6, RZ, RZ, UR6 ;  /* 0x00000006ff067e24 */ /* 0x000fe2000f8e00ff */
[----:B------:R-:W-:Y:S01]  /*2310*/  LOP3.LUT R17, R2, R7, R3, 0x1e, !PT ;  /* 0x0000000702117212 */ /* 0x000fe200078e1e03 */
[----:B------:R-:W-:Y:S01]  /*2320*/  IMAD.U32 R7, RZ, RZ, UR7 ;  /* 0x00000007ff077e24 */ /* 0x000fe2000f8e00ff */
[C---:B------:R-:W-:Y:S01]  /*2330*/  ISETP.LT.OR P2, PT, R9.reuse, 0x1, P3 ;  /* 0x000000010900780c */ /* 0x040fe20001f41670 */
[----:B------:R1:W-:Y:S01]  /*2340*/  LDGSTS.E.BYPASS.LTC128B.128 [R240+0x1c080], [R4.64+0x100], !P1 ;  /* 0x1c08010004f07fae */ /* 0x0003e2000c901d50 */
[----:B------:R-:W-:Y:S01]  /*2350*/  LEA.HI R3, R12, R12, RZ, 0x1 ;  /* 0x0000000c0c037211 */ /* 0x000fe200078f08ff */
[----:B------:R-:W-:Y:S01]  /*2360*/  CS2R R50, SRZ ;  /* 0x0000000000327805 */ /* 0x000fe2000001ff00 */
[C---:B------:R-:W-:Y:S01]  /*2370*/  ISETP.LT.OR P6, PT, R9.reuse, 0x21, P6 ;  /* 0x000000210900780c */ /* 0x040fe200037c1670 */
[----:B------:R-:W-:Y:S01]  /*2380*/  CS2R R48, SRZ ;  /* 0x0000000000307805 */ /* 0x000fe2000001ff00 */
[C---:B------:R-:W-:Y:S01]  /*2390*/  ISETP.LT.OR P5, PT, R9.reuse, 0x21, P5 ;  /* 0x000000210900780c */ /* 0x040fe20002fa1670 */
[----:B------:R-:W-:Y:S01]  /*23a0*/  CS2R R46, SRZ ;  /* 0x00000000002e7805 */ /* 0x000fe2000001ff00 */
[C---:B------:R-:W-:Y:S01]  /*23b0*/  ISETP.LT.OR P4, PT, R9.reuse, 0x21, P4 ;  /* 0x000000210900780c */ /* 0x040fe20002781670 */
[----:B------:R-:W-:Y:S01]  /*23c0*/  CS2R R44, SRZ ;  /* 0x00000000002c7805 */ /* 0x000fe2000001ff00 */
        /* <DEDUP_REMOVED lines=17> */
[----:B------:R1:W-:Y:S01]  /*24e0*/  LDGSTS.E.BYPASS.LTC128B.128 [R240+0x1e080], [R4.64+0x180], !P2 ;  /* 0x1e08018004f07fae */ /* 0x0003e2000d101d50 */
[----:B------:R-:W-:Y:S01]  /*24f0*/  SHF.R.U32.HI R6, RZ, 0x3, R3 ;  /* 0x00000003ff067819 */ /* 0x000fe20000011603 */
[----:B------:R-:W-:Y:S01]  /*2500*/  ULDC.64 UR4, c[0x0][0x240] ;  /* 0x0000900000047ab9 */ /* 0x000fe20000000a00 */
[----:B------:R-:W-:Y:S01]  /*2510*/  IADD3.X R3, R33, UR21, RZ, P1, !PT ;  /* 0x0000001521037c10 */ /* 0x000fe20008ffe4ff */
[----:B------:R2:W-:Y:S01]  /*2520*/  LDGSTS.E.BYPASS.LTC128B.128 [R240+0x19080], [R8.64], !P6 ;  /* 0x1908000008f07fae */ /* 0x0005e2000f101d50 */
[----:B------:R-:W-:Y:S01]  /*2530*/  LEA R14, P1, R0, c[0x0][0x280], 0x2 ;  /* 0x0000a000000e7a11 */ /* 0x000fe200078210ff */
[----:B------:R-:W-:Y:S01]  /*2540*/  UIMAD UR4, UR9, UR4, URZ ;  /* 0x00000004090472a4 */ /* 0x000fe2000f8e023f */
[----:B------:R-:W-:Y:S01]  /*2550*/  LOP3.LUT R10, R10, 0x2, R31, 0xe2, !PT ;  /* 0x000000020a0a7812 */ /* 0x000fe200078ee21f */
[----:B------:R2:W-:Y:S01]  /*2560*/  LDGSTS.E.BYPASS.LTC128B.128 [R240+0x1b080], [R8.64+0x80], !P5 ;  /* 0x1b08008008f07fae */ /* 0x0005e2000e901d50 */
[----:B------:R-:W-:Y:S01]  /*2570*/  LEA.HI.X R15, R0, c[0x0][0x284], R3, 0x2, P1 ;  /* 0x0000a100000f7a11 */ /* 0x000fe200008f1403 */
[----:B------:R-:W-:Y:S01]  /*2580*/  UIMAD UR4, UR14, UR5, UR4 ;  /* 0x000000050e0472a4 */ /* 0x000fe2000f8e0204 */
        /* <DEDUP_REMOVED lines=9> */
[----:B------:R-:W-:Y:S01]  /*2620*/  IMAD.SHL.U32 R10, R23, 0x400, RZ ;  /* 0x00000400170a7824 */ /* 0x000fe200078e00ff */
[----:B------:R-:W-:Y:S01]  /*2630*/  LOP3.LUT R12, R7, R6, RZ, 0x3c, !PT ;  /* 0x00000006070c7212 */ /* 0x000fe200078e3cff */
[----:B------:R2:W-:Y:S01]  /*2640*/  LDGSTS.E.BYPASS.LTC128B.128 [R240+0x1f080], [R8.64+0x180], !P3 ;  /* 0x1f08018008f07fae */ /* 0x0005e2000d901d50 */
[----:B------:R-:W-:Y:S01]  /*2650*/  LOP3.LUT R3, R3, 0x1c0, RZ, 0xc0, !PT ;  /* 0x000001c003037812 */ /* 0x000fe200078ec0ff */
[----:B------:R-:W-:Y:S01]  /*2660*/  IMAD.SHL.U32 R22, R22, 0x2, RZ ;  /* 0x0000000216167824 */ /* 0x000fe200078e00ff */
[----:B------:R-:W-:Y:S01]  /*2670*/  LOP3.LUT R243, R243, R11, R26, 0xfe, !PT ;  /* 0x0000000bf3f37212 */ /* 0x000fe200078efe1a */
[----:B------:R-:W-:Y:S01]  /*2680*/  IMAD.SHL.U32 R11, R21, 0x8, RZ ;  /* 0x00000008150b7824 */ /* 0x000fe200078e00ff */
[----:B-1----:R-:W-:Y:S01]  /*2690*/  SEL R5, R16, 0xfffffff0, !P1 ;  /* 0xfffffff010057807 */ /* 0x002fe20004800000 */
[----:B------:R-:W-:Y:S01]  /*26a0*/  IMAD.IADD R4, R248, 0x1, -R0 ;  /* 0x00000001f8047824 */ /* 0x000fe200078e0a00 */
[----:B------:R-:W-:Y:S01]  /*26b0*/  SHF.R.U32.HI R6, RZ, 0x3, R3 ;  /* 0x00000003ff067819 */ /* 0x000fe20000011603 */
[----:B------:R2:W-:Y:S01]  /*26c0*/  STL [R1+0x2c], R33 ;  /* 0x00002c2101007387 */ /* 0x0005e20000100800 */
[----:B------:R-:W-:Y:S01]  /*26d0*/  LOP3.LUT R11, R3, 0x8, R11, 0xf8, !PT ;  /* 0x00000008030b7812 */ /* 0x000fe200078ef80b */
[----:B------:R-:W-:Y:S01]  /*26e0*/  IMAD R7, R4, 0x2, R10 ;  /* 0x0000000204077824 */ /* 0x000fe200078e020a */
[----:B------:R-:W-:Y:S01]  /*26f0*/  SEL R4, R246, 0xffffffe0, !P2 ;  /* 0xffffffe0f6047807 */ /* 0x000fe20005000000 */
[----:B------:R2:W-:Y:S01]  /*2700*/  STL [R1+0x28], R22 ;  /* 0x0000281601007387 */ /* 0x0005e20000100800 */
[----:B------:R-:W-:Y:S01]  /*2710*/  R2P PR, R30, 0x6 ;  /* 0x000000061e007804 */ /* 0x000fe20000000000 */
[----:B------:R-:W-:Y:S01]  /*2720*/  IMAD.IADD R12, R12, 0x1, R7 ;  /* 0x000000010c0c7824 */ /* 0x000fe200078e0207 */
[----:B------:R-:W-:Y:S01]  /*2730*/  LOP3.LUT R7, R6, R18, R3, 0x1e, !PT ;  /* 0x0000001206077212 */ /* 0x000fe200078e1e03 */
[----:B------:R-:W-:Y:S01]  /*2740*/  IMAD R0, R21, 0x200, R17 ;  /* 0x0000020015007824 */ /* 0x000fe200078e0211 */
[----:B------:R-:W-:Y:S01]  /*2750*/  LOP3.LUT R230, R230, 0xfffffe00, RZ, 0xc0, !PT ;  /* 0xfffffe00e6e67812 */ /* 0x000fe200078ec0ff */
[----:B------:R-:W-:Y:S01]  /*2760*/  IMAD.SHL.U32 R244, R12, 0x2, RZ ;  /* 0x000000020cf47824 */ /* 0x000fe200078e00ff */
        /* <DEDUP_REMOVED lines=8> */
[----:B------:R-:W-:Y:S01]  /*27f0*/  LOP3.LUT R236, R11, R6, RZ, 0x3c, !PT ;  /* 0x000000060bec7212 */ /* 0x000fe200078e3cff */
[----:B------:R-:W-:Y:S01]  /*2800*/  IMAD R11, R28, 0x400, R230 ;  /* 0x000004001c0b7824 */ /* 0x000fe200078e02e6 */
[-C--:B------:R-:W-:Y:S01]  /*2810*/  LOP3.LUT R6, R7, R230.reuse, RZ, 0xfc, !PT ;  /* 0x000000e607067212 */ /* 0x080fe200078efcff */
[----:B------:R-:W-:Y:S01]  /*2820*/  IMAD R229, R228, 0x2, R2 ;  /* 0x00000002e4e57824 */ /* 0x000fe200078e0202 */
[C---:B------:R-:W-:Y:S01]  /*2830*/  IADD3 R7, R244.reuse, 0x20280, RZ ;  /* 0x00020280f4077810 */ /* 0x040fe20007ffe0ff */
[----:B------:R-:W-:Y:S01]  /*2840*/  CS2R R42, SRZ ;  /* 0x00000000002a7805 */ /* 0x000fe2000001ff00 */
[----:B------:R-:W-:Y:S01]  /*2850*/  IADD3 R245, R244, 0x202c0, RZ ;  /* 0x000202c0f4f57810 */ /* 0x000fe20007ffe0ff */
[----:B------:R-:W-:Y:S01]  /*2860*/  CS2R R40, SRZ ;  /* 0x0000000000287805 */ /* 0x000fe2000001ff00 */
[C---:B------:R-:W-:Y:S01]  /*2870*/  IADD3 R230, R236.reuse, R230, R10 ;  /* 0x000000e6ece67210 */ /* 0x040fe20007ffe00a */
[----:B------:R-:W-:Y:S01]  /*2880*/  IMAD.IADD R236, R236, 0x1, R11 ;  /* 0x00000001ecec7824 */ /* 0x000fe200078e020b */
[----:B------:R-:W-:Y:S01]  /*2890*/  @P2 IADD3 R245, R7, -0x40, RZ ;  /* 0xffffffc007f52810 */ /* 0x000fe20007ffe0ff */
[----:B------:R-:W-:Y:S01]  /*28a0*/  @!P6 IMAD.SHL.U32 R7, R248, 0x10, RZ ;  /* 0x00000010f807e824 */ /* 0x000fe200078e00ff */
[----:B------:R-:W-:Y:S01]  /*28b0*/  SEL R246, R246, 0xffffffe0, !P1 ;  /* 0xffffffe0f6f67807 */ /* 0x000fe20004800000 */
[----:B------:R-:W-:Y:S01]  /*28c0*/  IMAD.SHL.U32 R230, R230, 0x2, RZ ;  /* 0x00000002e6e67824 */ /* 0x000fe200078e00ff */
[----:B------:R-:W-:Y:S01]  /*28d0*/  LEA R236, R236, 0x22280, 0x1 ;  /* 0x00022280ecec7811 */ /* 0x000fe200078e08ff */
[----:B------:R-:W-:Y:S01]  /*28e0*/  CS2R R38, SRZ ;  /* 0x0000000000267805 */ /* 0x000fe2000001ff00 */
[----:B------:R1:W-:Y:S01]  /*28f0*/  @!P6 LDGSTS.E.BYPASS.LTC128B.128 [R7+0x20180], [R14.64] ;  /* 0x201800000e07efae */ /* 0x0003e2000b901d50 */
[C---:B------:R-:W-:Y:S01]  /*2900*/  IMAD R231, R5.reuse, 0x2, R230 ;  /* 0x0000000205e77824 */ /* 0x040fe200078e02e6 */
[----:B---3--:R-:W-:Y:S01]  /*2910*/  CS2R R36, SRZ ;  /* 0x0000000000247805 */ /* 0x008fe2000001ff00 */
[----:B------:R-:W-:Y:S01]  /*2920*/  IMAD R237, R5, 0x2, R236 ;  /* 0x0000000205ed7824 */ /* 0x000fe200078e02ec */
[----:B------:R-:W0:Y:S01]  /*2930*/  LDGDEPBAR ;  /* 0x00000000000079af */ /* 0x000e220000000000 */
[----:B------:R-:W-:Y:S01]  /*2940*/  IMAD.IADD R247, R244, 0x1, R246 ;  /* 0x00000001f4f77824 */ /* 0x000fe200078e02f6 */
[----:B------:R-:W-:Y:S01]  /*2950*/  USHF.L.U64.HI UR7, UR6, 0x5, UR7 ;  /* 0x0000000506077899 */ /* 0x000fe20008010207 */
[----:B------:R-:W-:Y:S01]  /*2960*/  IMAD.SHL.U32 R0, R6, 0x2, RZ ;  /* 0x0000000206007824 */ /* 0x000fe200078e00ff */
[----:B------:R-:W-:Y:S01]  /*2970*/  IADD3 R252, -R22, UR8, RZ ;  /* 0x0000000816fc7c10 */ /* 0x000fe2000fffe1ff */
[----:B------:R-:W-:Y:S01]  /*2980*/  IMAD R228, R228, 0x2, R3 ;  /* 0x00000002e4e47824 */ /* 0x000fe200078e0203 */
[----:B------:R-:W-:Y:S01]  /*2990*/  USHF.L.U32 UR6, UR6, 0x5, URZ ;  /* 0x0000000506067899 */ /* 0x000fe2000800063f */
[----:B------:R-:W-:Y:S01]  /*29a0*/  IMAD.SHL.U32 R232, R232, 0x2, RZ ;  /* 0x00000002e8e87824 */ /* 0x000fe200078e00ff */
[----:B------:R-:W-:Y:S01]  /*29b0*/  ULDC UR8, c[0x0][0x198] ;  /* 0x0000660000087ab9 */ /* 0x000fe20000000800 */
[----:B------:R-:W-:-:S02]  /*29c0*/  IMAD.IADD R246, R246, 0x1, R245 ;  /* 0x00000001f6f67824 */ /* 0x000fc400078e02f5 */
[C---:B------:R-:W-:Y:S02]  /*29d0*/  IMAD R234, R4.reuse, 0x2, R230 ;  /* 0x0000000204ea7824 */ /* 0x040fe400078e02e6 */
[C---:B------:R-:W-:Y:S02]  /*29e0*/  IMAD R239, R4.reuse, 0x2, R236 ;  /* 0x0000000204ef7824 */ /* 0x040fe400078e02ec */
[C---:B------:R-:W-:Y:S02]  /*29f0*/  IMAD R233, R4.reuse, 0x2, R231 ;  /* 0x0000000204e97824 */ /* 0x040fe400078e02e7 */
[----:B------:R-:W-:Y:S01]  /*2a00*/  IMAD R238, R4, 0x2, R237 ;  /* 0x0000000204ee7824 */ /* 0x000fe200078e02ed */
[----:B-1----:R-:W-:-:S05]  /*2a10*/  IADD3 R7, R35, UR4, RZ ;  /* 0x0000000423077c10 */ /* 0x002fca000fffe0ff */
[----:B------:R2:W-:Y:S02]  /*2a20*/  STL [R1+0x3c], R7 ;  /* 0x00003c0701007387 */ /* 0x0005e40000100800 */
.L_x_978:
        /* <DEDUP_REMOVED lines=20> */
[C---:B--2---:R-:W-:Y:S08]  /*2b70*/  HMMA.16816.F32 R12, R16.reuse, R20, RZ ;  /* 0x00000014100c723c */ /* 0x044ff000000018ff */
[----:B------:R-:W-:Y:S01]  /*2b80*/  HMMA.16816.F32 R16, R16, R22, RZ ;  /* 0x000000161010723c */ /* 0x000fe200000018ff */
[----:B------:R-:W1:Y:S07]  /*2b90*/  LDSM.16.M88.4 R20, [R229+0x1080] ;  /* 0x00108000e514783b */ /* 0x000e6e0000000200 */
[C---:B---3--:R-:W-:Y:S08]  /*2ba0*/  HMMA.16816.F32 R4, R24.reuse, R28, R4 ;  /* 0x0000001c1804723c */ /* 0x048ff00000001804 */
[C---:B------:R-:W-:Y:S01]  /*2bb0*/  HMMA.16816.F32 R8, R24.reuse, R30, R8 ;  /* 0x0000001e1808723c */ /* 0x040fe20000001808 */
[----:B------:R-:W2:Y:S07]  /*2bc0*/  LDSM.16.M88.4 R28, [R233+0x10080] ;  /* 0x01008000e91c783b */ /* 0x000eae0000000200 */
[C---:B----4-:R-:W-:Y:S08]  /*2bd0*/  HMMA.16816.F32 R12, R24.reuse, R32, R12 ;  /* 0x00000020180c723c */ /* 0x050ff0000000180c */
[----:B------:R-:W-:Y:S01]  /*2be0*/  HMMA.16816.F32 R16, R24, R34, R16 ;  /* 0x000000221810723c */ /* 0x000fe20000001810 */
[----:B------:R-:W3:Y:S05]  /*2bf0*/  LDSM.16.M88.4 R24, [R228+0x1080] ;  /* 0x00108000e418783b */ /* 0x000eea0000000200 */
        /* <DEDUP_REMOVED lines=8> */
[C---:B--2---:R-:W-:Y:S08]  /*2c80*/  HMMA.16816.F32 R4, R28.reuse, R172, R4 ;  /* 0x000000ac1c04723c */ /* 0x044ff00000001804 */
[C---:B------:R-:W-:Y:S01]  /*2c90*/  HMMA.16816.F32 R8, R28.reuse, R174, R8 ;  /* 0x000000ae1c08723c */ /* 0x040fe20000001808 */
[----:B------:R-:W2:Y:S07]  /*2ca0*/  LDSM.16.M88.4 R172, [R3+0x2080] ;  /* 0x0020800003ac783b */ /* 0x000eae0000000200 */
[C---:B---3--:R-:W-:Y:S08]  /*2cb0*/  HMMA.16816.F32 R12, R28.reuse, R24, R12 ;  /* 0x000000181c0c723c */ /* 0x048ff0000000180c */
[----:B------:R-:W-:Y:S01]  /*2cc0*/  HMMA.16816.F32 R16, R28, R26, R16 ;  /* 0x0000001a1c10723c */ /* 0x000fe20000001810 */
[----:B------:R-:W3:Y:S05]  /*2cd0*/  LDSM.16.M88.4 R24, [R3+0x3080] ;  /* 0x003080000318783b */ /* 0x000eea0000000200 */
[----:B------:R-:W-:Y:S02]  /*2ce0*/  LDSM.16.M88.4 R28, [R234+0x12080] ;  /* 0x01208000ea1c783b */ /* 0x000fe40000000200 */
[C---:B----4-:R-:W-:Y:S08]  /*2cf0*/  HMMA.16816.F32 R4, R32.reuse, R168, R4 ;  /* 0x000000a82004723c */ /* 0x050ff00000001804 */
        /* <DEDUP_REMOVED lines=67> */
[----:B------:R-:W3:Y:S01]  /*3130*/  LDSM.16.M88.4 R24, [R228+0x7080] ;  /* 0x00708000e418783b */ /* 0x000ee20000000200 */
[----:B------:R-:W-:Y:S04]  /*3140*/  DEPBAR.LE SB0, 0x0 ;  /* 0x000080000000791a */ /* 0x000fe80000000000 */
[----:B------:R-:W-:Y:S02]  /*3150*/  BAR.SYNC.DEFER_BLOCKING 0x0 ;  /* 0x0000000000007b1d */ /* 0x000fe40000010000 */
[C---:B----4-:R-:W-:Y:S08]  /*3160*/  HMMA.16816.F32 R4, R164.reuse, R168, R4 ;  /* 0x000000a8a404723c */ /* 0x050ff00000001804 */
[C---:B------:R-:W-:Y:S08]  /*3170*/  HMMA.16816.F32 R8, R164.reuse, R170, R8 ;  /* 0x000000aaa408723c */ /* 0x040ff00000001808 */
[C---:B-1----:R-:W-:Y:S01]  /*3180*/  HMMA.16816.F32 R12, R164.reuse, R20, R12 ;  /* 0x00000014a40c723c */ /* 0x042fe2000000180c */
[----:B------:R-:W-:Y:S07]  /*3190*/  LDSM.16.M88.4 R32, [R230+0x18080] ;  /* 0x01808000e620783b */ /* 0x000fee0000000200 */
[----:B------:R-:W-:Y:S01]  /*31a0*/  HMMA.16816.F32 R16, R164, R22, R16 ;  /* 0x00000016a410723c */ /* 0x000fe20000001810 */
[----:B------:R-:W1:Y:S07]  /*31b0*/  LDSM.16.M88.4 R176, [R2+0x8080] ;  /* 0x0080800002b0783b */ /* 0x000e6e0000000200 */
[C---:B--2---:R-:W-:Y:S01]  /*31c0*/  HMMA.16816.F32 R4, R28.reuse, R172, R4 ;  /* 0x000000ac1c04723c */ /* 0x044fe20000001804 */
[----:B------:R-:W2:Y:S05]  /*31d0*/  LDSM.16.M88.4 R168, [R2+0x9080] ;  /* 0x0090800002a8783b */ /* 0x000eaa0000000200 */
[----:B------:R-:W-:Y:S02]  /*31e0*/  LDSM.16.M88.4 R164, [R231+0x18080] ;  /* 0x01808000e7a4783b */ /* 0x000fe40000000200 */
[C---:B------:R-:W-:Y:S03]  /*31f0*/  HMMA.16816.F32 R8, R28.reuse, R174, R8 ;  /* 0x000000ae1c08723c */ /* 0x040fe60000001808 */
[----:B------:R-:W4:Y:S05]  /*3200*/  LDSM.16.M88.4 R180, [R3+0x8080] ;  /* 0x0080800003b4783b */ /* 0x000f2a0000000200 */
[C---:B---3--:R-:W-:Y:S01]  /*3210*/  HMMA.16816.F32 R12, R28.reuse, R24, R12 ;  /* 0x000000181c0c723c */ /* 0x048fe2000000180c */
[----:B------:R-:W3:Y:S05]  /*3220*/  LDSM.16.M88.4 R172, [R3+0x9080] ;  /* 0x0090800003ac783b */ /* 0x000eea0000000200 */
        /* <DEDUP_REMOVED lines=10> */
[C---:B----4-:R-:W-:Y:S08]  /*32d0*/  HMMA.16816.F32 R20, R164.reuse, R180, R20 ;  /* 0x000000b4a414723c */ /* 0x050ff00000001814 */
[C---:B------:R-:W-:Y:S01]  /*32e0*/  HMMA.16816.F32 R24, R164.reuse, R182, R24 ;  /* 0x000000b6a418723c */ /* 0x040fe20000001818 */
[----:B------:R-:W2:Y:S07]  /*32f0*/  LDSM.16.M88.4 R180, [R228+0x8080] ;  /* 0x00808000e4b4783b */ /* 0x000eae0000000200 */
[C---:B---3--:R-:W-:Y:S08]  /*3300*/  HMMA.16816.F32 R28, R164.reuse, R172, R28 ;  /* 0x000000aca41c723c */ /* 0x048ff0000000181c */
        /* <DEDUP_REMOVED lines=334> */
[C---:B------:R-:W-:Y:S01]  /*47f0*/  LOP3.LUT P5, RZ, R242.reuse, 0x1, RZ, 0xc0, !PT ;  /* 0x00000001f2ff7812 */ /* 0x040fe200078ac0ff */
[----:B------:R-:W-:Y:S01]  /*4800*/  ULDC.64 UR4, c[0x0][0x208] ;  /* 0x0000820000047ab9 */ /* 0x000fe20000000a00 */
[----:B------:R-:W-:Y:S01]  /*4810*/  LOP3.LUT P4, RZ, R242, 0x2, RZ, 0xc0, !PT ;  /* 0x00000002f2ff7812 */ /* 0x000fe2000788c0ff */
[----:B------:R-:W3:Y:S01]  /*4820*/  LDL R200, [R1+0x10] ;  /* 0x0000100001c87983 */ /* 0x000ee20000100800 */
[----:B------:R-:W-:Y:S01]  /*4830*/  USHF.R.S32.HI UR18, URZ, 0x1f, UR9 ;  /* 0x0000001f3f127899 */ /* 0x000fe20008011409 */
[----:B------:R-:W-:Y:S01]  /*4840*/  IMAD.U32 R16, RZ, RZ, UR7 ;  /* 0x00000007ff107e24 */ /* 0x000fe2000f8e00ff */
        /* <DEDUP_REMOVED lines=18> */
[----:B------:R-:W-:Y:S02]  /*4970*/  ISETP.LT.OR P6, PT, R8, 0x1, !P5 ;  /* 0x000000010800780c */ /* 0x000fe40006fc1670 */
[----:B------:R-:W-:Y:S02]  /*4980*/  IADD3 R9, P3, P2, R202, UR4, R9 ;  /* 0x00000004ca097c10 */ /* 0x000fe4000fa7e009 */
[----:B-----5:R-:W-:Y:S02]  /*4990*/  LEA.HI.X.SX32 R15, R15, R201, 0x1, P1 ;  /* 0x000000c90f0f7211 */ /* 0x020fe400008f0eff */
[----:B------:R-:W-:Y:S02]  /*49a0*/  ISETP.LT.OR P1, PT, R8, 0x1, !P4 ;  /* 0x000000010800780c */ /* 0x000fe40006721670 */
[----:B------:R-:W-:Y:S02]  /*49b0*/  IADD3.X R16, R200, UR18, R16, P3, P2 ;  /* 0x00000012c8107c10 */ /* 0x000fe40009fe4410 */
        /* <DEDUP_REMOVED lines=8> */
[----:B------:R-:W-:Y:S01]  /*4a40*/  LEA.HI.X R11, R9, c[0x0][0x1f4], R16, 0x1, P3 ;  /* 0x00007d00090b7a11 */ /* 0x000fe200018f0c10 */
[----:B------:R1:W-:Y:S01]  /*4a50*/  LDGSTS.E.BYPASS.LTC128B.128 [R240+0x1a080], [R12.64+0x80], !P1 ;  /* 0x1a0800800cf07fae */ /* 0x0003e2000c901d50 */
        /* <DEDUP_REMOVED lines=8> */
[----:B------:R-:W-:Y:S05]  /*4ae0*/  @!P0 IMAD.SHL.U32 R8, R248, 0x10, RZ ;  /* 0x00000010f8088824 */ /* 0x000fea00078e00ff */
[----:B------:R1:W-:Y:S04]  /*4af0*/  LDGSTS.E.BYPASS.LTC128B.128 [R240+0x1e080], [R12.64+0x180], !P1 ;  /* 0x1e0801800cf07fae */ /* 0x0003e8000c901d50 */
[----:B------:R1:W-:Y:S04]  /*4b00*/  LDGSTS.E.BYPASS.LTC128B.128 [R240+0x19080], [R10.64], !P5 ;  /* 0x190800000af07fae */ /* 0x0003e8000e901d50 */
[----:B------:R1:W-:Y:S04]  /*4b10*/  LDGSTS.E.BYPASS.LTC128B.128 [R240+0x1b080], [R10.64+0x80], !P4 ;  /* 0x1b0800800af07fae */ /* 0x0003e8000e101d50 */
[----:B------:R1:W-:Y:S04]  /*4b20*/  LDGSTS.E.BYPASS.LTC128B.128 [R240+0x1d080], [R10.64+0x100], !P2 ;  /* 0x1d0801000af07fae */ /* 0x0003e8000d101d50 */
[----:B------:R1:W-:Y:S04]  /*4b30*/  LDGSTS.E.BYPASS.LTC128B.128 [R240+0x1f080], [R10.64+0x180], !P3 ;  /* 0x1f0801800af07fae */ /* 0x0003e8000d901d50 */
[----:B------:R1:W-:Y:S02]  /*4b40*/  @!P0 LDGSTS.E.BYPASS.LTC128B.128 [R8+0x20180], [R14.64] ;  /* 0x201800000e088fae */ /* 0x0003e4000b901d50 */
.L_x_976:
        /* <DEDUP_REMOVED lines=93> */
[C---:B------:R-:W-:Y:S01]  /*5120*/  LOP3.LUT P4, RZ, R243.reuse, 0x1, RZ, 0xc0, !PT ;  /* 0x00000001f3ff7812 */ /* 0x040fe2000788c0ff */
[----:B------:R-:W-:Y:S01]  /*5130*/  ULDC.64 UR4, c[0x0][0x178] ;  /* 0x00005e0000047ab9 */ /* 0x000fe20000000a00 */
[----:B------:R-:W-:Y:S01]  /*5140*/  LOP3.LUT P3, RZ, R243, 0x2, RZ, 0xc0, !PT ;  /* 0x00000002f3ff7812 */ /* 0x000fe2000786c0ff */
        /* <DEDUP_REMOVED lines=21> */
[C---:B------:R-:W-:Y:S02]  /*52a0*/  ISETP.LT.OR P6, PT, R4.reuse, 0x1, !P4 ;  /* 0x000000010400780c */ /* 0x040fe400067c1670 */
[----:B------:R-:W-:Y:S02]  /*52b0*/  ISETP.LT.OR P5, PT, R4, 0x1, !P3 ;  /* 0x000000010400780c */ /* 0x000fe40005fa1670 */
[----:B------:R-:W-:Y:S02]  /*52c0*/  IADD3 R5, P2, R226, UR19, RZ ;  /* 0x00000013e2057c10 */ /* 0x000fe4000ff5e0ff */
[----:B---3--:R-:W-:Y:S02]  /*52d0*/  LEA.HI.X.SX32 R11, R11, R225, 0x1, P1 ;  /* 0x000000e10b0b7211 */ /* 0x008fe400008f0eff */
[----:B------:R-:W-:Y:S02]  /*52e0*/  LEA R10, P1, R7, c[0x0][0x258], 0x2 ;  /* 0x00009600070a7a11 */ /* 0x000fe400078210ff */
[----:B------:R-:W-:Y:S02]  /*52f0*/  IADD3.X R12, R224, UR4, RZ, P2, !PT ;  /* 0x00000004e00c7c10 */ /* 0x000fe400097fe4ff */
        /* <DEDUP_REMOVED lines=24> */
.L_x_977:
        /* <DEDUP_REMOVED lines=218> */
.L_x_975:
[----:B------:R-:W-:Y:S05]  /*6220*/  @P1 EXIT ;  /* 0x000000000000194d */ /* 0x000fea0003800000 */
[----:B------:R-:W-:Y:S01]  /*6230*/  ULDC.64 UR4, c[0x0][0x338] ;  /* 0x0000ce0000047ab9 */ /* 0x000fe20000000a00 */
[----:B-1----:R-:W-:Y:S01]  /*6240*/  IMAD.U32 R8, RZ, RZ, UR14 ;  /* 0x0000000eff087e24 */ /* 0x002fe2000f8e00ff */
[----:B------:R-:W-:Y:S01]  /*6250*/  UISETP.NE.AND UP0, UPT, UR4, 0x1, UPT ;  /* 0x000000010400788c */ /* 0x000fe2000bf05270 */
[----:B------:R-:W-:Y:S01]  /*6260*/  IMAD.U32 R6, RZ, RZ, UR14 ;  /* 0x0000000eff067e24 */ /* 0x000fe2000f8e00ff */
[----:B------:R-:W-:Y:S02]  /*6270*/  UIMAD.WIDE.U32 UR6, UR13, UR5, URZ ;  /* 0x000000050d0672a5 */ /* 0x000fe4000f8e003f */
[----:B------:R-:W-:Y:S02]  /*6280*/  ULDC UR4, c[0x0][0x340] ;  /* 0x0000d00000047ab9 */ /* 0x000fe40000000800 */
[----:B------:R-:W-:-:S02]  /*6290*/  USHF.L.U32 UR15, UR15, 0xe, URZ ;  /* 0x0000000e0f0f7899 */ /* 0x000fc4000800063f */
[----:B------:R-:W-:-:S03]  /*62a0*/  USHF.R.S32.HI UR8, URZ, 0x1f, UR14 ;  /* 0x0000001f3f087899 */ /* 0x000fc6000801140e */
[----:B------:R-:W-:Y:S01]  /*62b0*/  @UP0 USHF.R.U32.HI UR13, URZ, UR4, UR7 ;  /* 0x000000043f0d0299 */ /* 0x000fe20008011607 */
[----:B------:R-:W-:Y:S01]  /*62c0*/  BAR.SYNC.DEFER_BLOCKING 0x1, 0x100 ;  /* 0x0044000000007b1d */ /* 0x000fe20000010000 */
[----:B------:R-:W-:Y:S01]  /*62d0*/  USHF.R.S32.HI UR7, URZ, 0x1f, UR15 ;  /* 0x0000001f3f077899 */ /* 0x000fe2000801140f */
[C---:B------:R-:W-:Y:S01]  /*62e0*/  IADD3 R2, P0, R248.reuse, UR15, RZ ;  /* 0x0000000ff8027c10 */ /* 0x040fe2000ff1e0ff */
[----:B------:R-:W-:Y:S02]  /*62f0*/  USHF.R.S32.HI UR6, URZ, 0x1f, UR13 ;  /* 0x0000001f3f067899 */ /* 0x000fe4000801140d */
[----:B------:R-:W-:Y:S01]  /*6300*/  IMAD.U32 R4, RZ, RZ, UR13 ;  /* 0x0000000dff047e24 */ /* 0x000fe2000f8e00ff */
[----:B------:R-:W-:Y:S01]  /*6310*/  ULDC.64 UR4, c[0x0][0x328] ;  /* 0x0000ca0000047ab9 */ /* 0x000fe20000000a00 */
[----:B------:R-:W-:Y:S01]  /*6320*/  LEA.HI.X.SX32 R3, R248, UR7, 0x1, P0 ;  /* 0x00000007f8037c11 */ /* 0x000fe200080f0eff */
[----:B------:R-:W-:Y:S01]  /*6330*/  UIMAD UR4, UR6, UR4, URZ ;  /* 0x00000004060472a4 */ /* 0x000fe2000f8e023f */
[----:B------:R-:W-:-:S03]  /*6340*/  IMAD.U32 R0, RZ, RZ, UR13 ;  /* 0x0000000dff007e24 */ /* 0x000fc6000f8e00ff */
[----:B------:R-:W-:Y:S01]  /*6350*/  UIMAD UR7, UR13, UR5, UR4 ;  /* 0x000000050d0772a4 */ /* 0x000fe2000f8e0204 */
[--C-:B------:R-:W-:Y:S02]  /*6360*/  IMAD.WIDE.U32 R4, R4, c[0x0][0x328], R2.reuse ;  /* 0x0000ca0004047a25 */ /* 0x100fe400078e0002 */
[----:B------:R-:W-:Y:S02]  /*6370*/  ULDC.64 UR4, c[0x0][0x300] ;  /* 0x0000c00000047ab9 */ /* 0x000fe40000000a00 */
[----:B------:R-:W-:Y:S01]  /*6380*/  UIMAD UR4, UR6, UR4, URZ ;  /* 0x00000004060472a4 */ /* 0x000fe2000f8e023f */
[----:B------:R-:W-:Y:S01]  /*6390*/  IADD3 R5, R5, UR7, RZ ;  /* 0x0000000705057c10 */ /* 0x000fe2000fffe0ff */
[----:B------:R-:W-:Y:S01]  /*63a0*/  IMAD.WIDE.U32 R2, R0, c[0x0][0x300], R2 ;  /* 0x0000c00000027a25 */ /* 0x000fe200078e0002 */
[----:B------:R-:W-:Y:S02]  /*63b0*/  ULDC.64 UR6, c[0x0][0x330] ;  /* 0x0000cc0000067ab9 */ /* 0x000fe40000000a00 */
[----:B------:R-:W-:Y:S01]  /*63c0*/  UIMAD UR6, UR8, UR6, URZ ;  /* 0x00000006080672a4 */ /* 0x000fe2000f8e023f */
        /* <DEDUP_REMOVED lines=143> */
.L_x_979:
        /* <DEDUP_REMOVED lines=12> */
.L_x_1170:


//--------------------- .text._ZN7cutlass13device_kernelIN5flash22FlashAttnBwdPreprocessIN4cute5tupleIJNS3_1CILi64EEENS5_ILi256EEEEEENS_6half_tEfNS_4arch4Sm80ELb1ELb0EEEEEvNT_6ParamsE --------------------------
	.section	.text._ZN7cutlass13device_kernelIN5flash22FlashAttnBwdPreprocessIN4cute5tupleIJNS3_1CILi64EEENS5_ILi256EEEEEENS_6half_tEfNS_4arch4Sm80ELb1ELb0EEEEEvNT_6ParamsE,"ax",@progbits
	.sectioninfo	@"SHI_REGISTERS=105"
	.align	128
.text._ZN7cutlass13device_kernelIN5flash22FlashAttnBwdPreprocessIN4cute5tupleIJNS3_1CILi64EEENS5_ILi256EEEEEENS_6half_tEfNS_4arch4Sm80ELb1ELb0EEEEEvNT_6ParamsE:
        .type           _ZN7cutlass13device_kernelIN5flash22FlashAttnBwdPreprocessIN4cute5tupleIJNS3_1CILi64EEENS5_ILi256EEEEEENS_6half_tEfNS_4arch4Sm80ELb1ELb0EEEEEvNT_6ParamsE,@function
        .size           _ZN7cutlass13device_kernelIN5flash22FlashAttnBwdPreprocessIN4cute5tupleIJNS3_1CILi64EEENS5_ILi256EEEEEENS_6half_tEfNS_4arch4Sm80ELb1ELb0EEEEEvNT_6ParamsE,(.L_x_1171 - _ZN7cutlass13device_kernelIN5flash22FlashAttnBwdPreprocessIN4cute5tupleIJNS3_1CILi64EEENS5_ILi256EEEEEENS_6half_tEfNS_4arch4Sm80ELb1ELb0EEEEEvNT_6ParamsE)
        .other          _ZN7cutlass13device_kernelIN5flash22FlashAttnBwdPreprocessIN4cute5tupleIJNS3_1CILi64EEENS5_ILi256EEEEEENS_6half_tEfNS_4arch4Sm80ELb1ELb0EEEEEvNT_6ParamsE,@"STO_CUDA_ENTRY STV_DEFAULT"
_ZN7cutlass13device_kernelIN5flash22FlashAttnBwdPreprocessIN4cute5tupleIJNS3_1CILi64EEENS5_ILi256EEEEEENS_6half_tEfNS_4arch4Sm80ELb1ELb0EEEEEvNT_6ParamsE:
[----:B------:R-:W-:Y:S02]  /*0000*/  MOV R1, c[0x0][0x28] ;  /* 0x00000a0000017a02 */ /* 0x000fe40000000f00 */
[----:B------:R-:W0:Y:S01]  /*0010*/  S2UR UR13, SR_CTAID.X ;  /* 0x00000000000d79c3 */ /* 0x000e220000002500 */
[----:B------:R-:W1:Y:S01]  /*0020*/  S2R R46, SR_TID.X ;  /* 0x00000000002e7919 */ /* 0x000e620000002100 */
[----:B------:R-:W-:Y:S01]  /*0030*/  ULDC UR5, c[0x0][0x168] ;  /* 0x00005a0000057ab9 */ /* 0x000fe20000000800 */
[----:B------:R-:W-:Y:S01]  /*0040*/  MOV R77, 0x7f800000 ;  /* 0x7f800000004d7802 */ /* 0x000fe20000000f00 */
[----:B------:R-:W-:Y:S02]  /*0050*/  ULDC.64 UR6, c[0x0][0x180] ;  /* 0x0000600000067ab9 */ /* 0x000fe40000000a00 */
[----:B------:R-:W-:Y:S02]  /*0060*/  ULDC.64 UR10, c[0x0][0x118] ;  /* 0x00004600000a7ab9 */ /* 0x000fe40000000a00 */
[----:B------:R-:W2:Y:S08]  /*0070*/  S2UR UR12, SR_CTAID.Y ;  /* 0x00000000000c79c3 */ /* 0x000eb00000002600 */
[----:B------:R-:W3:Y:S01]  /*0080*/  S2UR UR14, SR_CTAID.Z ;  /* 0x00000000000e79c3 */ /* 0x000ee20000002700 */
[----:B0-----:R-:W-:-:S04]  /*0090*/  USHF.L.U32 UR4, UR13, 0x6, URZ ;  /* 0x000000060d047899 */ /* 0x001fc8000800063f */
[----:B------:R-:W-:Y:S02]  /*00a0*/  UIADD3 UR5, -UR4, UR5, URZ ;  /* 0x0000000504057290 */ /* 0x000fe4000fffe13f */
[----:B------:R-:W-:Y:S01]  /*00b0*/  IMAD.U32 R3, RZ, RZ, UR4 ;  /* 0x00000004ff037e24 */ /* 0x000fe2000f8e00ff */
[----:B--2---:R-:W-:Y:S01]  /*00c0*/  USHF.R.S32.HI UR15, URZ, 0x1f, UR12 ;  /* 0x0000001f3f0f7899 */ /* 0x004fe2000801140c */
[----:B------:R-:W-:Y:S01]  /*00d0*/  MOV R7, UR12 ;  /* 0x0000000c00077c02 */ /* 0x000fe20008000f00 */
[----:B------:R-:W-:Y:S01]  /*00e0*/  IMAD.U32 R5, RZ, RZ, UR12 ;  /* 0x0000000cff057e24 */ /* 0x000fe2000f8e00ff */
[----:B-1----:R-:W-:-:S03]  /*00f0*/  ISETP.GE.AND P0, PT, R46, UR5, PT ;  /* 0x000000052e007c0c */ /* 0x002fc6000bf06270 */
[----:B------:R-:W-:Y:S02]  /*0100*/  MOV R4, UR15 ;  /* 0x0000000f00047c02 */ /* 0x000fe40008000f00 */
[----:B------:R-:W-:Y:S01]  /*0110*/  ISETP.GT.OR P0, PT, R46, 0x3f, P0 ;  /* 0x0000003f2e00780c */ /* 0x000fe20000704670 */
[----:B---3--:R-:W-:Y:S01]  /*0120*/  USHF.R.S32.HI UR18, URZ, 0x1f, UR14 ;  /* 0x0000001f3f127899 */ /* 0x008fe2000801140e */
[----:B------:R-:W-:-:S11]  /*0130*/  MOV R9, UR14 ;  /* 0x0000000e00097c02 */ /* 0x000fd60008000f00 */
[----:B------:R-:W-:Y:S01]  /*0140*/  @!P0 SHF.R.S32.HI R0, RZ, 0x1f, R46 ;  /* 0x0000001fff008819 */ /* 0x000fe2000001142e */
[----:B------:R-:W-:Y:S01]  /*0150*/  @!P0 IMAD R4, R4, c[0x0][0x1e0], RZ ;  /* 0x0000780004048a24 */ /* 0x000fe200078e02ff */
[----:B------:R-:W-:-:S03]  /*0160*/  @!P0 IADD3 R2, P1, R46, UR4, RZ ;  /* 0x000000042e028c10 */ /* 0x000fc6000ff3e0ff */
[----:B------:R-:W-:Y:S01]  /*0170*/  @!P0 IMAD R5, R5, c[0x0][0x1e4], R4 ;  /* 0x0000790005058a24 */ /* 0x000fe200078e0204 */
[----:B------:R-:W-:Y:S01]  /*0180*/  @!P0 LEA.HI.X.SX32 R3, R3, R0, 0x1, P1 ;  /* 0x0000000003038211 */ /* 0x000fe200008f0eff */
[----:B------:R-:W-:-:S04]  /*0190*/  IMAD.U32 R0, RZ, RZ, UR18 ;  /* 0x00000012ff007e24 */ /* 0x000fc8000f8e00ff */
[----:B------:R-:W-:Y:S01]  /*01a0*/  @!P0 IMAD.WIDE.U32 R2, R7, c[0x0][0x1e0], R2 ;  /* 0x0000780007028a25 */ /* 0x000fe200078e0002 */
[----:B------:R-:W-:-:S03]  /*01b0*/  MOV R7, UR14 ;  /* 0x0000000e00077c02 */ /* 0x000fc60008000f00 */
[----:B------:R-:W-:Y:S02]  /*01c0*/  @!P0 IMAD R0, R0, c[0x0][0x1e8], RZ ;  /* 0x00007a0000008a24 */ /* 0x000fe400078e02ff */
[----:B------:R-:W-:Y:S02]  /*01d0*/  @!P0 IMAD.IADD R3, R3, 0x1, R5 ;  /* 0x0000000103038824 */ /* 0x000fe400078e0205 */
[----:B------:R-:W-:Y:S02]  /*01e0*/  @!P0 IMAD R5, R9, c[0x0][0x1ec], R0 ;  /* 0x00007b0009058a24 */ /* 0x000fe400078e0200 */
[----:B------:R-:W-:-:S04]  /*01f0*/  @!P0 IMAD.WIDE.U32 R2, R7, c[0x0][0x1e8], R2 ;  /* 0x00007a0007028a25 */ /* 0x000fc800078e0002 */
[----:B------:R-:W-:Y:S01]  /*0200*/  @!P0 IMAD.IADD R3, R3, 0x1, R5 ;  /* 0x0000000103038824 */ /* 0x000fe200078e0205 */
[----:B------:R-:W-:-:S04]  /*0210*/  @!P0 LEA R4, P1, R2, c[0x0][0x1d8], 0x2 ;  /* 0x0000760002048a11 */ /* 0x000fc800078210ff */
[----:B------:R-:W-:Y:S02]  /*0220*/  @!P0 LEA.HI.X R5, R2, c[0x0][0x1dc], R3, 0x2, P1 ;  /* 0x0000770002058a11 */ /* 0x000fe400008f1403 */
[----:B------:R-:W-:Y:S01]  /*0230*/  SHF.R.S32.HI R3, RZ, 0x1f, R46 ;  /* 0x0000001fff037819 */ /* 0x000fe2000001142e */
[----:B------:R-:W-:Y:S01]  /*0240*/  UIMAD UR6, UR15, UR6, URZ ;  /* 0x000000060f0672a4 */ /* 0x000fe2000f8e023f */
[----:B------:R-:W-:Y:S01]  /*0250*/  IMAD.U32 R7, RZ, RZ, UR12 ;  /* 0x0000000cff077e24 */ /* 0x000fe2000f8e00ff */
[----:B------:R0:W5:Y:S01]  /*0260*/  @!P0 LDG.E R77, [R4.64] ;  /* 0x0000000a044d8981 */ /* 0x000162000c1e1900 */
[----:B------:R-:W-:Y:S01]  /*0270*/  LEA.HI R32, R3, R46, RZ, 0x4 ;  /* 0x0000002e03207211 */ /* 0x000fe200078f20ff */
[----:B------:R-:W-:Y:S01]  /*0280*/  UIMAD UR6, UR12, UR7, UR6 ;  /* 0x000000070c0672a4 */ /* 0x000fe2000f8e0206 */
[----:B------:R-:W-:Y:S01]  /*0290*/  MOV R31, UR14 ;  /* 0x0000000e001f7c02 */ /* 0x000fe20008000f00 */
[----:B------:R-:W-:Y:S01]  /*02a0*/  IMAD.U32 R29, RZ, RZ, UR12 ;  /* 0x0000000cff1d7e24 */ /* 0x000fe2000f8e00ff */
[----:B------:R-:W-:Y:S01]  /*02b0*/  LOP3.LUT R3, R32, 0xfffffff0, RZ, 0xc0, !PT ;  /* 0xfffffff020037812 */ /* 0x000fe200078ec0ff */
[----:B------:R-:W-:Y:S01]  /*02c0*/  BSSY B0, `(.L_x_980) ;  /* 0x0000025000007945 */ /* 0x000fe20003800000 */
[----:B------:R-:W-:Y:S01]  /*02d0*/  SHF.R.S32.HI R2, RZ, 0x4, R32 ;  /* 0x00000004ff027819 */ /* 0x000fe20000011420 */
[----:B------:R-:W-:Y:S01]  /*02e0*/  CS2R R36, SRZ ;  /* 0x0000000000247805 */ /* 0x000fe2000001ff00 */
[----:B------:R-:W-:Y:S01]  /*02f0*/  MOV R43, UR13 ;  /* 0x0000000d002b7c02 */ /* 0x000fe20008000f00 */
[----:B------:R-:W-:Y:S01]  /*0300*/  IMAD.IADD R44, R46, 0x1, -R3 ;  /* 0x000000012e2c7824 */ /* 0x000fe200078e0a03 */
[----:B------:R-:W-:Y:S01]  /*0310*/  ISETP.GE.AND P0, PT, R2, UR5, PT ;  /* 0x0000000502007c0c */ /* 0x000fe2000bf06270 */
[----:B------:R-:W-:Y:S01]  /*0320*/  CS2R R38, SRZ ;  /* 0x0000000000267805 */ /* 0x000fe2000001ff00 */
[--C-:B------:R-:W-:Y:S01]  /*0330*/  SHF.R.S32.HI R3, RZ, 0x1f, R2.reuse ;  /* 0x0000001fff037819 */ /* 0x100fe20000011402 */
[----:B------:R-:W-:Y:S01]  /*0340*/  CS2R R20, SRZ ;  /* 0x0000000000147805 */ /* 0x000fe2000001ff00 */
[----:B------:R-:W-:Y:S01]  /*0350*/  SHF.L.U32 R40, R44, 0x3, RZ ;  /* 0x000000032c287819 */ /* 0x000fe200000006ff */
[----:B------:R-:W-:Y:S01]  /*0360*/  CS2R R22, SRZ ;  /* 0x0000000000167805 */ /* 0x000fe2000001ff00 */
[----:B------:R-:W-:Y:S01]  /*0370*/  IADD3 R76, R2, 0x10, RZ ;  /* 0x00000010024c7810 */ /* 0x000fe20007ffe0ff */
[----:B------:R-:W-:Y:S01]  /*0380*/  IMAD.WIDE R42, R43, 0x40, R2 ;  /* 0x000000402b2a7825 */ /* 0x000fe200078e0202 */
[----:B------:R-:W-:-:S02]  /*0390*/  SHF.R.S32.HI R41, RZ, 0x1f, R40 ;  /* 0x0000001fff297819 */ /* 0x000fc40000011428 */
[----:B------:R-:W-:-:S03]  /*03a0*/  ISETP.GE.AND P2, PT, R76, UR5, PT ;  /* 0x000000054c007c0c */ /* 0x000fc6000bf46270 */
[----:B0-----:R-:W-:-:S04]  /*03b0*/  IMAD.WIDE.U32 R4, R7, c[0x0][0x180], R40 ;  /* 0x0000600007047a25 */ /* 0x001fc800078e0028 */
[----:B------:R-:W-:Y:S01]  /*03c0*/  IMAD.WIDE.U32 R28, R29, c[0x0][0x1a0], R40 ;  /* 0x000068001d1c7a25 */ /* 0x000fe200078e0028 */
[----:B------:R-:W-:Y:S01]  /*03d0*/  IADD3 R5, R5, UR6, RZ ;  /* 0x0000000605057c10 */ /* 0x000fe2000fffe0ff */
[----:B------:R-:W-:Y:S02]  /*03e0*/  ULDC.64 UR6, c[0x0][0x188] ;  /* 0x0000620000067ab9 */ /* 0x000fe40000000a00 */
[----:B------:R-:W-:Y:S02]  /*03f0*/  UIMAD UR6, UR18, UR6, URZ ;  /* 0x00000006120672a4 */ /* 0x000fe4000f8e023f */
[----:B------:R-:W-:Y:S02]  /*0400*/  IMAD.WIDE.U32 R30, R31, c[0x0][0x188], R4 ;  /* 0x000062001f1e7a25 */ /* 0x000fe400078e0004 */
[----:B------:R-:W-:Y:S01]  /*0410*/  UIMAD UR6, UR14, UR7, UR6 ;  /* 0x000000070e0672a4 */ /* 0x000fe2000f8e0206 */
[----:B------:R-:W-:-:S05]  /*0420*/  CS2R R4, SRZ ;  /* 0x0000000000047805 */ /* 0x000fca000001ff00 */
[----:B------:R-:W-:Y:S01]  /*0430*/  IADD3 R49, R31, UR6, RZ ;  /* 0x000000061f317c10 */ /* 0x000fe2000fffe0ff */
        /* <DEDUP_REMOVED lines=13> */
.L_x_981:
[----:B------:R-:W-:Y:S05]  /*0510*/  BSYNC B0 ;  /* 0x0000000000007941 */ /* 0x000fea0003800000 */
.L_x_980:
[----:B------:R-:W-:Y:S01]  /*0520*/  BSSY B0, `(.L_x_982) ;  /* 0x0000017000007945 */ /* 0x000fe20003800000 */
[----:B-----5:R-:W-:Y:S01]  /*0530*/  IMAD.MOV.U32 R34, RZ, RZ, R36 ;  /* 0x000000ffff227224 */ /* 0x020fe200078e0024 */
[----:B------:R-:W-:Y:S01]  /*0540*/  MOV R0, R38 ;  /* 0x0000002600007202 */ /* 0x000fe20000000f00 */
[----:B------:R-:W-:Y:S01]  /*0550*/  IMAD.MOV.U32 R45, RZ, RZ, R39 ;  /* 0x000000ffff2d7224 */ /* 0x000fe200078e0027 */
[----:B0-----:R-:W-:Y:S01]  /*0560*/  CS2R R6, SRZ ;  /* 0x0000000000067805 */ /* 0x001fe2000001ff00 */
[----:B------:R-:W-:Y:S01]  /*0570*/  CS2R R16, SRZ ;  /* 0x0000000000107805 */ /* 0x000fe2000001ff00 */
[----:B------:R-:W-:Y:S01]  /*0580*/  CS2R R18, SRZ ;  /* 0x0000000000127805 */ /* 0x000fe2000001ff00 */
[----:B------:R-:W-:Y:S05]  /*0590*/  @P2 BRA `(.L_x_983) ;  /* 0x000000f000002947 */ /* 0x000fea0003800000 */
[----:B------:R-:W-:Y:S01]  /*05a0*/  IADD3 R9, P0, R42, 0x10, RZ ;  /* 0x000000102a097810 */ /* 0x000fe20007f1e0ff */
[----:B------:R-:W-:Y:S01]  /*05b0*/  IMAD.MOV.U32 R10, RZ, RZ, R30 ;  /* 0x000000ffff0a7224 */ /* 0x000fe200078e001e */
[----:B------:R-:W-:-:S02]  /*05c0*/  MOV R11, R49 ;  /* 0x00000031000b7202 */ /* 0x000fc40000000f00 */
[----:B------:R-:W-:Y:S02]  /*05d0*/  IADD3.X R8, RZ, R43, RZ, P0, !PT ;  /* 0x0000002bff087210 */ /* 0x000fe400007fe4ff */
[C---:B------:R-:W-:Y:S01]  /*05e0*/  IADD3 R12, R40.reuse, 0x80, RZ ;  /* 0x00000080280c7810 */ /* 0x040fe20007ffe0ff */
[----:B------:R-:W-:Y:S01]  /*05f0*/  IMAD.WIDE.U32 R10, R9, c[0x0][0x178], R10 ;  /* 0x00005e00090a7a25 */ /* 0x000fe200078e000a */
[----:B------:R-:W-:Y:S02]  /*0600*/  ISETP.GE.AND P1, PT, R40, c[0x0][0x16c], PT ;  /* 0x00005b0028007a0c */ /* 0x000fe40003f26270 */
[----:B------:R-:W-:Y:S01]  /*0610*/  ISETP.GE.AND P2, PT, R12, c[0x0][0x16c], PT ;  /* 0x00005b000c007a0c */ /* 0x000fe20003f46270 */
[----:B------:R-:W-:-:S04]  /*0620*/  IMAD R8, R8, c[0x0][0x178], RZ ;  /* 0x00005e0008087a24 */ /* 0x000fc800078e02ff */
[----:B------:R-:W-:Y:S01]  /*0630*/  IMAD R9, R9, c[0x0][0x17c], R8 ;  /* 0x00005f0009097a24 */ /* 0x000fe200078e0208 */
[----:B------:R-:W-:-:S03]  /*0640*/  LEA R8, P0, R10, c[0x0][0x160], 0x1 ;  /* 0x000058000a087a11 */ /* 0x000fc600078008ff */
[----:B------:R-:W-:-:S05]  /*0650*/  IMAD.IADD R9, R11, 0x1, R9 ;  /* 0x000000010b097824 */ /* 0x000fca00078e0209 */
[----:B------:R-:W-:-:S05]  /*0660*/  LEA.HI.X R9, R10, c[0x0][0x164], R9, 0x1, P0 ;  /* 0x000059000a097a11 */ /* 0x000fca00000f0c09 */
[----:B------:R0:W5:Y:S04]  /*0670*/  @!P1 LDG.E.128 R4, [R8.64] ;  /* 0x0000000a08049981 */ /* 0x000168000c1e1d00 */
[----:B------:R0:W5:Y:S02]  /*0680*/  @!P2 LDG.E.128 R16, [R8.64+0x100] ;  /* 0x0001000a0810a981 */ /* 0x000164000c1e1d00 */
.L_x_983:
[----:B------:R-:W-:Y:S05]  /*0690*/  BSYNC B0 ;  /* 0x0000000000007941 */ /* 0x000fea0003800000 */
.L_x_982:
[C---:B------:R-:W-:Y:S01]  /*06a0*/  IADD3 R78, R2.reuse, 0x20, RZ ;  /* 0x00000020024e7810 */ /* 0x040fe20007ffe0ff */
[----:B------:R-:W-:Y:S01]  /*06b0*/  BSSY B0, `(.L_x_984) ;  /* 0x000001e000007945 */ /* 0x000fe20003800000 */
[----:B------:R-:W-:Y:S01]  /*06c0*/  IADD3 R79, R2, 0x30, RZ ;  /* 0x00000030024f7810 */ /* 0x000fe20007ffe0ff */
[----:B-----5:R-:W-:Y:S01]  /*06d0*/  IMAD.MOV.U32 R47, RZ, RZ, R5 ;  /* 0x000000ffff2f7224 */ /* 0x020fe200078e0005 */
[----:B------:R-:W-:Y:S01]  /*06e0*/  ISETP.GE.AND P1, PT, R78, UR5, PT ;  /* 0x000000054e007c0c */ /* 0x000fe2000bf26270 */
[----:B------:R-:W-:Y:S01]  /*06f0*/  CS2R R52, SRZ ;  /* 0x0000000000347805 */ /* 0x000fe2000001ff00 */
[----:B------:R-:W-:Y:S01]  /*0700*/  MOV R36, R4 ;  /* 0x0000000400247202 */ /* 0x000fe20000000f00 */
[----:B------:R-:W-:Y:S01]  /*0710*/  CS2R R54, SRZ ;  /* 0x0000000000367805 */ /* 0x000fe2000001ff00 */
[----:B------:R-:W-:Y:S01]  /*0720*/  CS2R R24, SRZ ;  /* 0x0000000000187805 */ /* 0x000fe2000001ff00 */
[----:B------:R-:W-:Y:S01]  /*0730*/  CS2R R26, SRZ ;  /* 0x00000000001a7805 */ /* 0x000fe2000001ff00 */
[----:B------:R-:W-:Y:S01]  /*0740*/  CS2R R12, SRZ ;  /* 0x00000000000c7805 */ /* 0x000fe2000001ff00 */
[----:B------:R-:W-:Y:S01]  /*0750*/  ISETP.GE.AND P0, PT, R79, UR5, PT ;  /* 0x000000054f007c0c */ /* 0x000fe2000bf06270 */
[----:B------:R-:W-:Y:S01]  /*0760*/  CS2R R14, SRZ ;  /* 0x00000000000e7805 */ /* 0x000fe2000001ff00 */
[----:B0-----:R-:W-:Y:S01]  /*0770*/  CS2R R8, SRZ ;  /* 0x0000000000087805 */ /* 0x001fe2000001ff00 */
[----:B------:R-:W-:-:S03]  /*0780*/  CS2R R10, SRZ ;  /* 0x00000000000a7805 */ /* 0x000fc6000001ff00 */
[----:B------:R-:W-:Y:S05]  /*0790*/  @P1 BRA `(.L_x_985) ;  /* 0x000000f000001947 */ /* 0x000fea0003800000 */
[----:B------:R-:W-:Y:S01]  /*07a0*/  IADD3 R5, P1, R42, 0x20, RZ ;  /* 0x000000202a057810 */ /* 0x000fe20007f3e0ff */
[----:B------:R-:W-:Y:S01]  /*07b0*/  IMAD.MOV.U32 R38, RZ, RZ, R30 ;  /* 0x000000ffff267224 */ /* 0x000fe200078e001e */
[----:B------:R-:W-:Y:S02]  /*07c0*/  MOV R39, R49 ;  /* 0x0000003100277202 */ /* 0x000fe40000000f00 */
        /* <DEDUP_REMOVED lines=12> */
.L_x_985:
[----:B------:R-:W-:Y:S05]  /*0890*/  BSYNC B0 ;  /* 0x0000000000007941 */ /* 0x000fea0003800000 */
.L_x_984:
[----:B------:R-:W-:Y:S01]  /*08a0*/  BSSY B0, `(.L_x_986) ;  /* 0x0000010000007945 */ /* 0x000fe20003800000 */
[----:B------:R-:W-:Y:S05]  /*08b0*/  @P0 BRA `(.L_x_987) ;  /* 0x000000e000000947 */ /* 0x000fea0003800000 */
[----:B0-----:R-:W-:Y:S01]  /*08c0*/  IADD3 R5, P1, R42, 0x30, RZ ;  /* 0x000000302a057810 */ /* 0x001fe20007f3e0ff */
[----:B------:R-:W-:Y:S01]  /*08d0*/  IMAD.MOV.U32 R31, RZ, RZ, R49 ;  /* 0x000000ffff1f7224 */ /* 0x000fe200078e0031 */
[C---:B------:R-:W-:Y:S02]  /*08e0*/  IADD3 R33, R40.reuse, 0x80, RZ ;  /* 0x0000008028217810 */ /* 0x040fe40007ffe0ff */
[----:B------:R-:W-:Y:S01]  /*08f0*/  IADD3.X R4, RZ, R43, RZ, P1, !PT ;  /* 0x0000002bff047210 */ /* 0x000fe20000ffe4ff */
[----:B------:R-:W-:Y:S01]  /*0900*/  IMAD.WIDE.U32 R30, R5, c[0x0][0x178], R30 ;  /* 0x00005e00051e7a25 */ /* 0x000fe200078e001e */
[----:B------:R-:W-:-:S02]  /*0910*/  ISETP.GE.AND P2, PT, R40, c[0x0][0x16c], PT ;  /* 0x00005b0028007a0c */ /* 0x000fc40003f46270 */
        /* <DEDUP_REMOVED lines=8> */
.L_x_987:
[----:B------:R-:W-:Y:S05]  /*09a0*/  BSYNC B0 ;  /* 0x0000000000007941 */ /* 0x000fea0003800000 */
.L_x_986:
[----:B------:R-:W-:Y:S01]  /*09b0*/  ULDC.64 UR6, c[0x0][0x1a0] ;  /* 0x0000680000067ab9 */ /* 0x000fe20000000a00 */
[----:B------:R-:W-:Y:S01]  /*09c0*/  MOV R67, UR14 ;  /* 0x0000000e00437c02 */ /* 0x000fe20008000f00 */
[----:B------:R-:W-:Y:S01]  /*09d0*/  UIMAD UR5, UR15, UR6, URZ ;  /* 0x000000060f0572a4 */ /* 0x000fe2000f8e023f */
[----:B------:R-:W-:Y:S01]  /*09e0*/  BSSY B0, `(.L_x_988) ;  /* 0x0000025000007945 */ /* 0x000fe20003800000 */
[----:B------:R-:W-:Y:S01]  /*09f0*/  UMOV UR8, 0xffffffc0 ;  /* 0xffffffc000087882 */ /* 0x000fe20000000000 */
[----:B-----5:R-:W-:Y:S01]  /*0a00*/  IMAD.MOV.U32 R50, RZ, RZ, R52 ;  /* 0x000000ffff327224 */ /* 0x020fe200078e0034 */
[----:B------:R-:W-:Y:S01]  /*0a10*/  ULDC UR6, c[0x0][0x168] ;  /* 0x00005a0000067ab9 */ /* 0x000fe20000000800 */
[----:B------:R-:W-:Y:S01]  /*0a20*/  IMAD.MOV.U32 R48, RZ, RZ, R6 ;  /* 0x000000ffff307224 */ /* 0x000fe200078e0006 */
[----:B------:R-:W-:Y:S01]  /*0a30*/  UIMAD UR8, UR13, UR8, UR6 ;  /* 0x000000080d0872a4 */ /* 0x000fe2000f8e0206 */
[----:B------:R-:W-:Y:S01]  /*0a40*/  MOV R49, R7 ;  /* 0x0000000700317202 */ /* 0x000fe20000000f00 */
[----:B------:R-:W-:Y:S01]  /*0a50*/  UIMAD UR5, UR12, UR7, UR5 ;  /* 0x000000070c0572a4 */ /* 0x000fe2000f8e0205 */
[----:B------:R-:W-:Y:S01]  /*0a60*/  MOV R51, R53 ;  /* 0x0000003500337202 */ /* 0x000fe20000000f00 */
[----:B------:R-:W-:Y:S01]  /*0a70*/  ULDC.64 UR16, c[0x0][0x1a8] ;  /* 0x00006a0000107ab9 */ /* 0x000fe20000000a00 */
[----:B------:R-:W-:Y:S01]  /*0a80*/  IMAD.MOV.U32 R52, RZ, RZ, R54 ;  /* 0x000000ffff347224 */ /* 0x000fe200078e0036 */
[----:B------:R-:W-:Y:S01]  /*0a90*/  ISETP.GE.AND P1, PT, R2, UR8, PT ;  /* 0x0000000802007c0c */ /* 0x000fe2000bf26270 */
[----:B------:R-:W-:Y:S01]  /*0aa0*/  IMAD.MOV.U32 R53, RZ, RZ, R24 ;  /* 0x000000ffff357224 */ /* 0x000fe200078e0018 */
[----:B------:R-:W-:Y:S01]  /*0ab0*/  IADD3 R29, R29, UR5, RZ ;  /* 0x000000051d1d7c10 */ /* 0x000fe2000fffe0ff */
[----:B------:R-:W-:Y:S01]  /*0ac0*/  UIMAD UR5, UR18, UR16, URZ ;  /* 0x00000010120572a4 */ /* 0x000fe2000f8e023f */
[----:B------:R-:W-:Y:S01]  /*0ad0*/  MOV R56, R25 ;  /* 0x0000001900387202 */ /* 0x000fe20000000f00 */
[----:B------:R-:W-:Y:S01]  /*0ae0*/  CS2R R30, SRZ ;  /* 0x00000000001e7805 */ /* 0x000fe2000001ff00 */
[----:B0-----:R-:W-:Y:S01]  /*0af0*/  CS2R R4, SRZ ;  /* 0x0000000000047805 */ /* 0x001fe2000001ff00 */
[----:B------:R-:W-:Y:S01]  /*0b00*/  UIMAD UR5, UR14, UR17, UR5 ;  /* 0x000000110e0572a4 */ /* 0x000fe2000f8e0205 */
[----:B------:R-:W-:Y:S01]  /*0b10*/  IMAD.WIDE.U32 R66, R67, c[0x0][0x1a8], R28 ;  /* 0x00006a0043427a25 */ /* 0x000fe200078e001c */
[----:B------:R-:W-:Y:S01]  /*0b20*/  CS2R R6, SRZ ;  /* 0x0000000000067805 */ /* 0x000fe2000001ff00 */
[----:B------:R-:W-:-:S02]  /*0b30*/  CS2R R28, SRZ ;  /* 0x00000000001c7805 */ /* 0x000fc4000001ff00 */
[----:B------:R-:W-:Y:S01]  /*0b40*/  IMAD.MOV.U32 R54, RZ, RZ, R26 ;  /* 0x000000ffff367224 */ /* 0x000fe200078e001a */
[----:B------:R-:W-:Y:S01]  /*0b50*/  IADD3 R69, R67, UR5, RZ ;  /* 0x0000000543457c10 */ /* 0x000fe2000fffe0ff */
        /* <DEDUP_REMOVED lines=8> */
[----:B------:R-:W-:-:S03]  /*0be0*/  LEA R24, P1, R38, c[0x0][0x190], 0x1 ;  /* 0x0000640026187a11 */ /* 0x000fc600078208ff */
[----:B------:R-:W-:-:S05]  /*0bf0*/  IMAD.IADD R25, R39, 0x1, R25 ;  /* 0x0000000127197824 */ /* 0x000fca00078e0219 */
[----:B------:R-:W-:-:S05]  /*0c00*/  LEA.HI.X R25, R38, c[0x0][0x194], R25, 0x1, P1 ;  /* 0x0000650026197a11 */ /* 0x000fca00008f0c19 */
[----:B------:R0:W5:Y:S04]  /*0c10*/  @!P2 LDG.E.128 R28, [R24.64] ;  /* 0x0000000a181ca981 */ /* 0x000168000c1e1d00 */
[----:B------:R0:W5:Y:S02]  /*0c20*/  @!P3 LDG.E.128 R4, [R24.64+0x100] ;  /* 0x0001000a1804b981 */ /* 0x000164000c1e1d00 */
.L_x_989:
[----:B------:R-:W-:Y:S05]  /*0c30*/  BSYNC B0 ;  /* 0x0000000000007941 */ /* 0x000fea0003800000 */
.L_x_988:
[C---:B0-----:R-:W-:Y:S01]  /*0c40*/  LEA.HI.SX32 R25, R32.reuse, 0x10, 0x1c ;  /* 0x0000001020197811 */ /* 0x041fe200078fe2ff */
[----:B------:R-:W-:Y:S01]  /*0c50*/  HADD2.F32 R24, -RZ, R34.H1_H1 ;  /* 0x30000022ff187230 */ /* 0x000fe20000004100 */
[----:B------:R-:W-:Y:S01]  /*0c60*/  MOV R57, R27 ;  /* 0x0000001b00397202 */ /* 0x000fe20000000f00 */
[----:B-----5:R-:W-:Y:S01]  /*0c70*/  HADD2.F32 R27, -RZ, R28.H1_H1 ;  /* 0x3000001cff1b7230 */ /* 0x020fe20000004100 */
[----:B------:R-:W-:Y:S01]  /*0c80*/  ISETP.GE.AND P2, PT, R25, UR8, PT ;  /* 0x0000000819007c0c */ /* 0x000fe2000bf46270 */
[----:B------:R-:W-:Y:S01]  /*0c90*/  HADD2.F32 R34, -RZ, R34.H0_H0 ;  /* 0x20000022ff227230 */ /* 0x000fe20000004100 */
[----:B------:R-:W-:Y:S01]  /*0ca0*/  LEA.HI.SX32 R32, R32, 0x20, 0x1c ;  /* 0x0000002020207811 */ /* 0x000fe200078fe2ff */
[----:B------:R-:W-:Y:S01]  /*0cb0*/  HADD2.F32 R25, -RZ, R28.H0_H0 ;  /* 0x2000001cff197230 */ /* 0x000fe20000004100 */
[----:B------:R-:W-:Y:S01]  /*0cc0*/  FMUL.FTZ R24, R24, R27 ;  /* 0x0000001b18187220 */ /* 0x000fe20000410000 */
[----:B------:R-:W-:Y:S01]  /*0cd0*/  BSSY B0, `(.L_x_990) ;  /* 0x0000025000007945 */ /* 0x000fe20003800000 */
[----:B------:R-:W-:Y:S01]  /*0ce0*/  IMAD.MOV.U32 R38, RZ, RZ, R29 ;  /* 0x000000ffff267224 */ /* 0x000fe200078e001d */
[----:B------:R-:W-:Y:S01]  /*0cf0*/  MOV R58, R30 ;  /* 0x0000001e003a7202 */ /* 0x000fe20000000f00 */
[----:B------:R-:W-:Y:S01]  /*0d00*/  IMAD.MOV.U32 R59, RZ, RZ, R31 ;  /* 0x000000ffff3b7224 */ /* 0x000fe200078e001f */
[----:B------:R-:W-:Y:S01]  /*0d10*/  ISETP.GE.AND P1, PT, R32, UR8, PT ;  /* 0x0000000820007c0c */ /* 0x000fe2000bf26270 */
[----:B------:R-:W-:Y:S01]  /*0d20*/  FFMA.FTZ R63, R34, R25, R24 ;  /* 0x00000019223f7223 */ /* 0x000fe20000010018 */
[----:B------:R-:W-:Y:S01]  /*0d30*/  CS2R R28, SRZ ;  /* 0x00000000001c7805 */ /* 0x000fe2000001ff00 */
[----:B------:R-:W-:Y:S01]  /*0d40*/  CS2R R30, SRZ ;  /* 0x00000000001e7805 */ /* 0x000fe2000001ff00 */
[----:B------:R-:W-:Y:S01]  /*0d50*/  CS2R R24, SRZ ;  /* 0x0000000000187805 */ /* 0x000fe2000001ff00 */
[----:B------:R-:W-:Y:S01]  /*0d60*/  CS2R R26, SRZ ;  /* 0x00000000001a7805 */ /* 0x000fe2000001ff00 */
[----:B------:R-:W-:Y:S01]  /*0d70*/  HADD2.F32 R39, -RZ, R37.H0_H0 ;  /* 0x20000025ff277230 */ /* 0x000fe20000004100 */
[----:B------:R-:W-:Y:S05]  /*0d80*/  @P2 BRA `(.L_x_991) ;  /* 0x0000019000002947 */ /* 0x000fea0003800000 */
[C---:B------:R-:W-:Y:S02]  /*0d90*/  ISETP.GE.AND P3, PT, R40.reuse, c[0x0][0x16c], PT ;  /* 0x00005b0028007a0c */ /* 0x040fe40003f66270 */
[----:B------:R-:W-:-:S04]  /*0da0*/  IADD3 R32, R40, 0x80, RZ ;  /* 0x0000008028207810 */ /* 0x000fc80007ffe0ff */
[----:B------:R-:W-:-:S07]  /*0db0*/  ISETP.GE.AND P2, PT, R32, c[0x0][0x16c], PT ;  /* 0x00005b0020007a0c */ /* 0x000fce0003f46270 */
[C---:B------:R-:W-:Y:S01]  /*0dc0*/  @!P3 IADD3 R65, P4, R42.reuse, 0x10, RZ ;  /* 0x000000102a41b810 */ /* 0x040fe20007f9e0ff */
[----:B------:R-:W-:Y:S01]  /*0dd0*/  @!P3 IMAD.MOV.U32 R33, RZ, RZ, R69 ;  /* 0x000000ffff21b224 */ /* 0x000fe200078e0045 */
[----:B------:R-:W-:Y:S02]  /*0de0*/  @!P3 MOV R32, R66 ;  /* 0x000000420020b202 */ /* 0x000fe40000000f00 */
[----:B------:R-:W-:Y:S02]  /*0df0*/  @!P3 IADD3.X R34, RZ, R43, RZ, P4, !PT ;  /* 0x0000002bff22b210 */ /* 0x000fe400027fe4ff */
[----:B------:R-:W-:Y:S01]  /*0e00*/  @!P2 IADD3 R71, P5, R42, 0x10, RZ ;  /* 0x000000102a47a810 */ /* 0x000fe20007fbe0ff */
[----:B------:R-:W-:-:S04]  /*0e10*/  @!P3 IMAD.WIDE.U32 R32, R65, c[0x0][0x198], R32 ;  /* 0x000066004120ba25 */ /* 0x000fc800078e0020 */
[----:B------:R-:W-:Y:S02]  /*0e20*/  @!P3 IMAD R34, R34, c[0x0][0x198], RZ ;  /* 0x000066002222ba24 */ /* 0x000fe400078e02ff */
[----:B------:R-:W-:Y:S02]  /*0e30*/  @!P2 IMAD.X R35, RZ, RZ, R43, P5 ;  /* 0x000000ffff23a224 */ /* 0x000fe400028e062b */
[----:B------:R-:W-:Y:S01]  /*0e40*/  @!P3 IMAD R65, R65, c[0x0][0x19c], R34 ;  /* 0x000067004141ba24 */ /* 0x000fe200078e0222 */
[----:B------:R-:W-:Y:S01]  /*0e50*/  @!P2 MOV R34, R66 ;  /* 0x000000420022a202 */ /* 0x000fe20000000f00 */
[----:B------:R-:W-:Y:S02]  /*0e60*/  @!P2 IMAD R62, R35, c[0x0][0x198], RZ ;  /* 0x00006600233eaa24 */ /* 0x000fe400078e02ff */
[----:B------:R-:W-:Y:S01]  /*0e70*/  @!P2 IMAD.MOV.U32 R35, RZ, RZ, R69 ;  /* 0x000000ffff23a224 */ /* 0x000fe200078e0045 */
[----:B------:R-:W-:-:S03]  /*0e80*/  @!P3 IADD3 R33, R33, R65, RZ ;  /* 0x000000412121b210 */ /* 0x000fc60007ffe0ff */
[----:B------:R-:W-:Y:S01]  /*0e90*/  @!P2 IMAD.WIDE.U32 R60, R71, c[0x0][0x198], R34 ;  /* 0x00006600473caa25 */ /* 0x000fe200078e0022 */
[----:B------:R-:W-:-:S03]  /*0ea0*/  @!P3 LEA R34, P4, R32, c[0x0][0x190], 0x1 ;  /* 0x000064002022ba11 */ /* 0x000fc600078808ff */
[----:B------:R-:W-:Y:S01]  /*0eb0*/  @!P2 IMAD R71, R71, c[0x0][0x19c], R62 ;  /* 0x000067004747aa24 */ /* 0x000fe200078e023e */
[----:B------:R-:W-:Y:S02]  /*0ec0*/  @!P2 LEA R64, P5, R60, c[0x0][0x190], 0x1 ;  /* 0x000064003c40aa11 */ /* 0x000fe400078a08ff */
[----:B------:R-:W-:Y:S01]  /*0ed0*/  @!P3 LEA.HI.X R35, R32, c[0x0][0x194], R33, 0x1, P4 ;  /* 0x000065002023ba11 */ /* 0x000fe200020f0c21 */
[----:B------:R-:W-:-:S04]  /*0ee0*/  @!P2 IMAD.IADD R71, R61, 0x1, R71 ;  /* 0x000000013d47a824 */ /* 0x000fc800078e0247 */
[----:B------:R0:W5:Y:S01]  /*0ef0*/  @!P3 LDG.E.128 R28, [R34.64] ;  /* 0x0000000a221cb981 */ /* 0x000162000c1e1d00 */
[----:B------:R-:W-:-:S05]  /*0f00*/  @!P2 LEA.HI.X R65, R60, c[0x0][0x194], R71, 0x1, P5 ;  /* 0x000065003c41aa11 */ /* 0x000fca00028f0c47 */
[----:B------:R0:W5:Y:S02]  /*0f10*/  @!P2 LDG.E.128 R24, [R64.64+0x100] ;  /* 0x0001000a4018a981 */ /* 0x000164000c1e1d00 */
.L_x_991:
[----:B------:R-:W-:Y:S05]  /*0f20*/  BSYNC B0 ;  /* 0x0000000000007941 */ /* 0x000fea0003800000 */
.L_x_990:
[----:B------:R-:W-:Y:S01]  /*0f30*/  HADD2.F32 R32, -RZ, R38.H0_H0 ;  /* 0x20000026ff207230 */ /* 0x000fe20000004100 */
[----:B------:R-:W-:Y:S01]  /*0f40*/  BSSY B0, `(.L_x_992) ;  /* 0x0000024000007945 */ /* 0x000fe20003800000 */
[----:B-----5:R-:W-:Y:S01]  /*0f50*/  MOV R75, R28 ;  /* 0x0000001c004b7202 */ /* 0x020fe20000000f00 */
[----:B------:R-:W-:Y:S01]  /*0f60*/  IMAD.MOV.U32 R60, RZ, RZ, R29 ;  /* 0x000000ffff3c7224 */ /* 0x000fe200078e001d */
[----:B------:R-:W-:Y:S01]  /*0f70*/  MOV R61, R30 ;  /* 0x0000001e003d7202 */ /* 0x000fe20000000f00 */
[----:B------:R-:W-:Y:S01]  /*0f80*/  FFMA.FTZ R74, R39, R32, R63 ;  /* 0x00000020274a7223 */ /* 0x000fe2000001003f */
[----:B------:R-:W-:Y:S01]  /*0f90*/  MOV R62, R31 ;  /* 0x0000001f003e7202 */ /* 0x000fe20000000f00 */
[----:B------:R-:W-:Y:S01]  /*0fa0*/  CS2R R32, SRZ ;  /* 0x0000000000207805 */ /* 0x000fe2000001ff00 */
[----:B0-----:R-:W-:Y:S01]  /*0fb0*/  CS2R R34, SRZ ;  /* 0x0000000000227805 */ /* 0x001fe2000001ff00 */
[----:B------:R-:W-:Y:S01]  /*0fc0*/  CS2R R28, SRZ ;  /* 0x00000000001c7805 */ /* 0x000fe2000001ff00 */
[----:B------:R-:W-:Y:S01]  /*0fd0*/  CS2R R30, SRZ ;  /* 0x00000000001e7805 */ /* 0x000fe2000001ff00 */
[----:B------:R-:W-:Y:S05]  /*0fe0*/  @P1 BRA `(.L_x_993) ;  /* 0x0000019000001947 */ /* 0x000fea0003800000 */
[C---:B------:R-:W-:Y:S02]  /*0ff0*/  IADD3 R39, R40.reuse, 0x80, RZ ;  /* 0x0000008028277810 */ /* 0x040fe40007ffe0ff */
[----:B------:R-:W-:-:S02]  /*1000*/  ISETP.GE.AND P2, PT, R40, c[0x0][0x16c], PT ;  /* 0x00005b0028007a0c */ /* 0x000fc40003f46270 */
[----:B------:R-:W-:-:S11]  /*1010*/  ISETP.GE.AND P1, PT, R39, c[0x0][0x16c], PT ;  /* 0x00005b0027007a0c */ /* 0x000fd60003f26270 */
[C---:B------:R-:W-:Y:S01]  /*1020*/  @!P2 IADD3 R63, P3, R42.reuse, 0x20, RZ ;  /* 0x000000202a3fa810 */ /* 0x040fe20007f7e0ff */
[----:B------:R-:W-:Y:S01]  /*1030*/  @!P2 IMAD.MOV.U32 R65, RZ, RZ, R69 ;  /* 0x000000ffff41a224 */ /* 0x000fe200078e0045 */
[----:B------:R-:W-:Y:S02]  /*1040*/  @!P1 IADD3 R81, P4, R42, 0x20, RZ ;  /* 0x000000202a519810 */ /* 0x000fe40007f9e0ff */
[----:B------:R-:W-:Y:S01]  /*1050*/  @!P1 MOV R71, R69 ;  /* 0x0000004500479202 */ /* 0x000fe20000000f00 */
[----:B------:R-:W-:Y:S01]  /*1060*/  @!P2 IMAD.X R39, RZ, RZ, R43, P3 ;  /* 0x000000ffff27a224 */ /* 0x000fe200018e062b */
[----:B------:R-:W-:Y:S02]  /*1070*/  @!P1 IADD3.X R70, RZ, R43, RZ, P4, !PT ;  /* 0x0000002bff469210 */ /* 0x000fe400027fe4ff */
[-C--:B------:R-:W-:Y:S01]  /*1080*/  @!P2 MOV R64, R66.reuse ;  /* 0x000000420040a202 */ /* 0x080fe20000000f00 */
[----:B------:R-:W-:Y:S02]  /*1090*/  @!P2 IMAD R39, R39, c[0x0][0x198], RZ ;  /* 0x000066002727aa24 */ /* 0x000fe400078e02ff */
[----:B------:R-:W-:Y:S01]  /*10a0*/  @!P1 IMAD R80, R70, c[0x0][0x198], RZ ;  /* 0x0000660046509a24 */ /* 0x000fe200078e02ff */
[----:B------:R-:W-:Y:S01]  /*10b0*/  @!P1 MOV R70, R66 ;  /* 0x0000004200469202 */ /* 0x000fe20000000f00 */
[----:B------:R-:W-:-:S04]  /*10c0*/  @!P2 IMAD.WIDE.U32 R64, R63, c[0x0][0x198], R64 ;  /* 0x000066003f40aa25 */ /* 0x000fc800078e0040 */
[----:B------:R-:W-:Y:S01]  /*10d0*/  @!P1 IMAD.WIDE.U32 R72, R81, c[0x0][0x198], R70 ;  /* 0x0000660051489a25 */ /* 0x000fe200078e0046 */
[----:B------:R-:W-:-:S03]  /*10e0*/  @!P2 LEA R70, P3, R64, c[0x0][0x190], 0x1 ;  /* 0x000064004046aa11 */ /* 0x000fc600078608ff */
[----:B------:R-:W-:Y:S02]  /*10f0*/  @!P2 IMAD R39, R63, c[0x0][0x19c], R39 ;  /* 0x000067003f27aa24 */ /* 0x000fe400078e0227 */
[----:B------:R-:W-:Y:S01]  /*1100*/  @!P1 IMAD R81, R81, c[0x0][0x19c], R80 ;  /* 0x0000670051519a24 */ /* 0x000fe200078e0250 */
[----:B------:R-:W-:Y:S01]  /*1110*/  @!P1 LEA R80, P4, R72, c[0x0][0x190], 0x1 ;  /* 0x0000640048509a11 */ /* 0x000fe200078808ff */
[----:B------:R-:W-:-:S03]  /*1120*/  @!P2 IMAD.IADD R39, R65, 0x1, R39 ;  /* 0x000000014127a824 */ /* 0x000fc600078e0227 */
[----:B------:R-:W-:Y:S02]  /*1130*/  @!P1 IADD3 R81, R73, R81, RZ ;  /* 0x0000005149519210 */ /* 0x000fe40007ffe0ff */
[----:B------:R-:W-:Y:S02]  /*1140*/  @!P2 LEA.HI.X R71, R64, c[0x0][0x194], R39, 0x1, P3 ;  /* 0x000065004047aa11 */ /* 0x000fe400018f0c27 */
[----:B------:R-:W-:-:S03]  /*1150*/  @!P1 LEA.HI.X R81, R72, c[0x0][0x194], R81, 0x1, P4 ;  /* 0x0000650048519a11 */ /* 0x000fc600020f0c51 */
[----:B------:R0:W5:Y:S04]  /*1160*/  @!P2 LDG.E.128 R32, [R70.64] ;  /* 0x0000000a4620a981 */ /* 0x000168000c1e1d00 */
[----:B------:R0:W5:Y:S02]  /*1170*/  @!P1 LDG.E.128 R28, [R80.64+0x100] ;  /* 0x0001000a501c9981 */ /* 0x000164000c1e1d00 */
.L_x_993:
[----:B------:R-:W-:Y:S05]  /*1180*/  BSYNC B0 ;  /* 0x0000000000007941 */ /* 0x000fea0003800000 */
.L_x_992:
[----:B0----5:R-:W-:Y:S01]  /*1190*/  MOV R71, R32 ;  /* 0x0000002000477202 */ /* 0x021fe20000000f00 */
[--C-:B------:R-:W-:Y:S01]  /*11a0*/  HADD2.F32 R32, -RZ, R36.reuse.H1_H1 ;  /* 0x30000024ff207230 */ /* 0x100fe20000004100 */
[----:B------:R-:W-:Y:S01]  /*11b0*/  IMAD.MOV.U32 R63, RZ, RZ, R33 ;  /* 0x000000ffff3f7224 */ /* 0x000fe200078e0021 */
[----:B------:R-:W-:Y:S01]  /*11c0*/  HADD2.F32 R39, -RZ, R75.H1_H1 ;  /* 0x3000004bff277230 */ /* 0x000fe20000004100 */
[----:B------:R-:W-:Y:S01]  /*11d0*/  BSSY B0, `(.L_x_994) ;  /* 0x0000024000007945 */ /* 0x000fe20003800000 */
[----:B------:R-:W-:Y:S01]  /*11e0*/  HADD2.F32 R37, -RZ, R37.H1_H1 ;  /* 0x30000025ff257230 */ /* 0x000fe20000004100 */
[----:B------:R-:W-:Y:S01]  /*11f0*/  MOV R64, R34 ;  /* 0x0000002200407202 */ /* 0x000fe20000000f00 */
[----:B------:R-:W-:Y:S01]  /*1200*/  HADD2.F32 R36, -RZ, R36.H0_H0 ;  /* 0x20000024ff247230 */ /* 0x000fe20000004100 */
[----:B------:R-:W-:Y:S01]  /*1210*/  FMUL.FTZ R32, R32, R39 ;  /* 0x0000002720207220 */ /* 0x000fe20000410000 */
[----:B------:R-:W-:Y:S01]  /*1220*/  HADD2.F32 R38, -RZ, R38.H1_H1 ;  /* 0x30000026ff267230 */ /* 0x000fe20000004100 */
[----:B------:R-:W-:Y:S01]  /*1230*/  MOV R65, R35 ;  /* 0x0000002300417202 */ /* 0x000fe20000000f00 */
[----:B------:R-:W-:Y:S01]  /*1240*/  HADD2.F32 R33, -RZ, R75.H0_H0 ;  /* 0x2000004bff217230 */ /* 0x000fe20000004100 */
[----:B------:R-:W-:Y:S01]  /*1250*/  CS2R R34, SRZ ;  /* 0x0000000000227805 */ /* 0x000fe2000001ff00 */
[----:B------:R-:W-:Y:S01]  /*1260*/  HADD2.F32 R73, -RZ, R0.H0_H0 ;  /* 0x20000000ff497230 */ /* 0x000fe20000004100 */
[----:B------:R-:W-:Y:S01]  /*1270*/  FFMA.FTZ R80, R37, R38, R74 ;  /* 0x0000002625507223 */ /* 0x000fe2000001004a */
[----:B------:R-:W-:Y:S01]  /*1280*/  HADD2.F32 R72, -RZ, R47.H0_H0 ;  /* 0x2000002fff487230 */ /* 0x000fe20000004100 */
[----:B------:R-:W-:Y:S01]  /*1290*/  FFMA.FTZ R82, R36, R33, R32 ;  /* 0x0000002124527223 */ /* 0x000fe20000010020 */
[----:B------:R-:W-:Y:S01]  /*12a0*/  CS2R R38, SRZ ;  /* 0x0000000000267805 */ /* 0x000fe2000001ff00 */
[----:B------:R-:W-:Y:S01]  /*12b0*/  CS2R R32, SRZ ;  /* 0x0000000000207805 */ /* 0x000fe2000001ff00 */
[----:B------:R-:W-:Y:S01]  /*12c0*/  CS2R R36, SRZ ;  /* 0x0000000000247805 */ /* 0x000fe2000001ff00 */
[----:B------:R-:W-:-:S02]  /*12d0*/  HADD2.F32 R70, -RZ, R50.H1_H1 ;  /* 0x30000032ff467230 */ /* 0x000fc40000004100 */
[----:B------:R-:W-:Y:S02]  /*12e0*/  HADD2.F32 R74, -RZ, R58.H0_H0 ;  /* 0x2000003aff4a7230 */ /* 0x000fe40000004100 */
[----:B------:R-:W-:Y:S02]  /*12f0*/  HADD2.F32 R81, -RZ, R60.H0_H0 ;  /* 0x2000003cff517230 */ /* 0x000fe40000004100 */
[----:B------:R-:W-:Y:S01]  /*1300*/  HADD2.F32 R75, -RZ, R71.H1_H1 ;  /* 0x30000047ff4b7230 */ /* 0x000fe20000004100 */
[----:B------:R-:W-:Y:S05]  /*1310*/  @P0 BRA `(.L_x_995) ;  /* 0x000000f000000947 */ /* 0x000fea0003800000 */
[----:B------:R-:W-:Y:S02]  /*1320*/  IADD3 R67, P0, R42, 0x30, RZ ;  /* 0x000000302a437810 */ /* 0x000fe40007f1e0ff */
[----:B------:R-:W-:Y:S02]  /*1330*/  MOV R42, R66 ;  /* 0x00000042002a7202 */ /* 0x000fe40000000f00 */
[----:B------:R-:W-:Y:S01]  /*1340*/  LEA R66, R44, 0x80, 0x3 ;  /* 0x000000802c427811 */ /* 0x000fe200078e18ff */
[----:B------:R-:W-:Y:S01]  /*1350*/  IMAD.X R41, RZ, RZ, R43, P0 ;  /* 0x000000ffff297224 */ /* 0x000fe200000e062b */
[----:B------:R-:W-:-:S02]  /*1360*/  MOV R43, R69 ;  /* 0x00000045002b7202 */ /* 0x000fc40000000f00 */
[----:B------:R-:W-:Y:S01]  /*1370*/  ISETP.GE.AND P2, PT, R40, c[0x0][0x16c], PT ;  /* 0x00005b0028007a0c */ /* 0x000fe20003f46270 */
[----:B------:R-:W-:Y:S01]  /*1380*/  IMAD R41, R41, c[0x0][0x198], RZ ;  /* 0x0000660029297a24 */ /* 0x000fe200078e02ff */
[----:B------:R-:W-:Y:S01]  /*1390*/  ISETP.GE.AND P0, PT, R66, c[0x0][0x16c], PT ;  /* 0x00005b0042007a0c */ /* 0x000fe20003f06270 */
[----:B------:R-:W-:-:S04]  /*13a0*/  IMAD.WIDE.U32 R42, R67, c[0x0][0x198], R42 ;  /* 0x00006600432a7a25 */ /* 0x000fc800078e002a */
[----:B------:R-:W-:Y:S01]  /*13b0*/  IMAD R41, R67, c[0x0][0x19c], R41 ;  /* 0x0000670043297a24 */ /* 0x000fe200078e0229 */
[----:B------:R-:W-:-:S03]  /*13c0*/  LEA R40, P1, R42, c[0x0][0x190], 0x1 ;  /* 0x000064002a287a11 */ /* 0x000fc600078208ff */
[----:B------:R-:W-:-:S05]  /*13d0*/  IMAD.IADD R41, R43, 0x1, R41 ;  /* 0x000000012b297824 */ /* 0x000fca00078e0229 */
[----:B------:R-:W-:-:S05]  /*13e0*/  LEA.HI.X R41, R42, c[0x0][0x194], R41, 0x1, P1 ;  /* 0x000065002a297a11 */ /* 0x000fca00008f0c29 */
[----:B------:R0:W5:Y:S04]  /*13f0*/  @!P2 LDG.E.128 R32, [R40.64] ;  /* 0x0000000a2820a981 */ /* 0x000168000c1e1d00 */
[----:B------:R0:W5:Y:S02]  /*1400*/  @!P0 LDG.E.128 R36, [R40.64+0x100] ;  /* 0x0001000a28248981 */ /* 0x000164000c1e1d00 */
.L_x_995:
[----:B------:R-:W-:Y:S05]  /*1410*/  BSYNC B0 ;  /* 0x0000000000007941 */ /* 0x000fea0003800000 */
.L_x_994:
[----:B------:R-:W-:Y:S01]  /*1420*/  HADD2.F32 R87, -RZ, R50.H0_H0 ;  /* 0x20000032ff577230 */ /* 0x000fe20000004100 */
[----:B------:R-:W-:Y:S01]  /*1430*/  FMUL.FTZ R89, R70, R75 ;  /* 0x0000004b46597220 */ /* 0x000fe20000410000 */
[----:B------:R-:W-:Y:S01]  /*1440*/  HADD2.F32 R88, -RZ, R71.H0_H0 ;  /* 0x20000047ff587230 */ /* 0x000fe20000004100 */
[----:B0-----:R-:W-:Y:S01]  /*1450*/  FFMA.FTZ R41, R72, R81, R82 ;  /* 0x0000005148297223 */ /* 0x001fe20000010052 */
[----:B------:R-:W-:Y:S01]  /*1460*/  HADD2.F32 R92, -RZ, R51.H0_H0 ;  /* 0x20000033ff5c7230 */ /* 0x000fe20000004100 */
[----:B------:R-:W-:Y:S01]  /*1470*/  FFMA.FTZ R40, R73, R74, R80 ;  /* 0x0000004a49287223 */ /* 0x000fe20000010050 */
[--C-:B------:R-:W-:Y:S01]  /*1480*/  HADD2.F32 R93, -RZ, R63.reuse.H0_H0 ;  /* 0x2000003fff5d7230 */ /* 0x100fe20000004100 */
[----:B------:R-:W-:Y:S01]  /*1490*/  FFMA.FTZ R94, R87, R88, R89 ;  /* 0x00000058575e7223 */ /* 0x000fe20000010059 */
[----:B------:R-:W-:Y:S01]  /*14a0*/  HADD2.F32 R96, -RZ, R63.H1_H1 ;  /* 0x3000003fff607230 */ /* 0x000fe20000004100 */
[----:B-----5:R-:W-:Y:S01]  /*14b0*/  MOV R42, R35 ;  /* 0x00000023002a7202 */ /* 0x020fe20000000f00 */
[----:B------:R-:W-:Y:S01]  /*14c0*/  HADD2.F32 R63, -RZ, R32.H1_H1 ;  /* 0x30000020ff3f7230 */ /* 0x000fe20000004100 */
[----:B------:R-:W-:Y:S01]  /*14d0*/  FFMA.FTZ R98, R92, R93, R94 ;  /* 0x0000005d5c627223 */ /* 0x000fe2000001005e */
[----:B------:R-:W-:Y:S01]  /*14e0*/  HADD2.F32 R93, -RZ, R51.H1_H1 ;  /* 0x30000033ff5d7230 */ /* 0x000fe20000004100 */
[----:B------:R-:W-:Y:S01]  /*14f0*/  ISETP.NE.AND P0, PT, R44, RZ, PT ;  /* 0x000000ff2c00720c */ /* 0x000fe20003f05270 */
[----:B------:R-:W-:Y:S01]  /*1500*/  HADD2.F32 R92, -RZ, R53.H1_H1 ;  /* 0x30000035ff5c7230 */ /* 0x000fe20000004100 */
[----:B------:R-:W-:Y:S01]  /*1510*/  BSSY B0, `(.L_x_996) ;  /* 0x00000d8000007945 */ /* 0x000fe20003800000 */
[----:B------:R-:W-:Y:S01]  /*1520*/  HADD2.F32 R94, -RZ, R47.H1_H1 ;  /* 0x3000002fff5e7230 */ /* 0x000fe20000004100 */
[----:B------:R-:W-:Y:S01]  /*1530*/  FFMA.FTZ R99, R93, R96, R98 ;  /* 0x000000605d637223 */ /* 0x000fe20000010062 */
[----:B------:R-:W-:Y:S01]  /*1540*/  HADD2.F32 R95, -RZ, R60.H1_H1 ;  /* 0x3000003cff5f7230 */ /* 0x000fe20000004100 */
[----:B------:R-:W-:Y:S01]  /*1550*/  FMUL.FTZ R101, R92, R63 ;  /* 0x0000003f5c657220 */ /* 0x000fe20000410000 */
[----:B------:R-:W-:-:S02]  /*1560*/  HADD2.F32 R63, -RZ, R53.H0_H0 ;  /* 0x20000035ff3f7230 */ /* 0x000fc40000004100 */
[----:B------:R-:W-:Y:S01]  /*1570*/  HADD2.F32 R98, -RZ, R32.H0_H0 ;  /* 0x20000020ff627230 */ /* 0x000fe20000004100 */
[----:B------:R-:W-:Y:S01]  /*1580*/  FFMA.FTZ R97, R94, R95, R41 ;  /* 0x0000005f5e617223 */ /* 0x000fe20000010029 */
[--C-:B------:R-:W-:Y:S02]  /*1590*/  HADD2.F32 R92, -RZ, R36.reuse.H0_H0 ;  /* 0x20000024ff5c7230 */ /* 0x100fe40000004100 */
[----:B------:R-:W-:Y:S01]  /*15a0*/  HADD2.F32 R41, -RZ, R36.H1_H1 ;  /* 0x30000024ff297230 */ /* 0x000fe20000004100 */
[----:B------:R-:W-:Y:S01]  /*15b0*/  FFMA.FTZ R98, R63, R98, R101 ;  /* 0x000000623f627223 */ /* 0x000fe20000010065 */
[--C-:B------:R-:W-:Y:S02]  /*15c0*/  HADD2.F32 R36, -RZ, R37.reuse.H0_H0 ;  /* 0x20000025ff247230 */ /* 0x100fe40000004100 */
[----:B------:R-:W-:Y:S02]  /*15d0*/  HADD2.F32 R96, -RZ, R37.H1_H1 ;  /* 0x30000025ff607230 */ /* 0x000fe40000004100 */
[----:B------:R-:W-:-:S02]  /*15e0*/  HADD2.F32 R37, -RZ, R39.H0_H0 ;  /* 0x20000027ff257230 */ /* 0x000fc40000004100 */
[----:B------:R-:W-:Y:S02]  /*15f0*/  HADD2.F32 R32, -RZ, R39.H1_H1 ;  /* 0x30000027ff207230 */ /* 0x000fe40000004100 */
[----:B------:R-:W-:Y:S02]  /*1600*/  HADD2.F32 R39, -RZ, R0.H1_H1 ;  /* 0x30000000ff277230 */ /* 0x000fe40000004100 */
[----:B------:R-:W-:Y:S02]  /*1610*/  HADD2.F32 R93, -RZ, R48.H0_H0 ;  /* 0x20000030ff5d7230 */ /* 0x000fe40000004100 */
[----:B------:R-:W-:Y:S02]  /*1620*/  HADD2.F32 R100, -RZ, R61.H0_H0 ;  /* 0x2000003dff647230 */ /* 0x000fe40000004100 */
[----:B------:R-:W-:Y:S02]  /*1630*/  HADD2.F32 R0, -RZ, R56.H0_H0 ;  /* 0x20000038ff007230 */ /* 0x000fe40000004100 */
[----:B------:R-:W-:Y:S01]  /*1640*/  HADD2.F32 R63, -RZ, R33.H0_H0 ;  /* 0x20000021ff3f7230 */ /* 0x000fe20000004100 */
[----:B------:R-:W-:Y:S01]  /*1650*/  FFMA.FTZ R97, R93, R100, R97 ;  /* 0x000000645d617223 */ /* 0x000fe20000010061 */
[----:B------:R-:W-:-:S02]  /*1660*/  HADD2.F32 R48, -RZ, R48.H1_H1 ;  /* 0x30000030ff307230 */ /* 0x000fc40000004100 */
[----:B------:R-:W-:Y:S01]  /*1670*/  HADD2.F32 R56, -RZ, R56.H1_H1 ;  /* 0x30000038ff387230 */ /* 0x000fe20000004100 */
[----:B------:R-:W-:Y:S01]  /*1680*/  FFMA.FTZ R0, R0, R63, R98 ;  /* 0x0000003f00007223 */ /* 0x000fe20000010062 */
[----:B------:R-:W-:Y:S02]  /*1690*/  HADD2.F32 R61, -RZ, R61.H1_H1 ;  /* 0x3000003dff3d7230 */ /* 0x000fe40000004100 */
[----:B------:R-:W-:Y:S02]  /*16a0*/  HADD2.F32 R33, -RZ, R33.H1_H1 ;  /* 0x30000021ff217230 */ /* 0x000fe40000004100 */
[----:B------:R-:W-:Y:S01]  /*16b0*/  HADD2.F32 R95, -RZ, R52.H0_H0 ;  /* 0x20000034ff5f7230 */ /* 0x000fe20000004100 */
[----:B------:R-:W-:Y:S01]  /*16c0*/  FFMA.FTZ R97, R48, R61, R97 ;  /* 0x0000003d30617223 */ /* 0x000fe20000010061 */
[----:B------:R-:W-:Y:S01]  /*16d0*/  HADD2.F32 R102, -RZ, R64.H0_H0 ;  /* 0x20000040ff667230 */ /* 0x000fe20000004100 */
[----:B------:R-:W-:Y:S01]  /*16e0*/  FFMA.FTZ R56, R56, R33, R0 ;  /* 0x0000002138387223 */ /* 0x000fe20000010000 */
[----:B------:R-:W-:-:S02]  /*16f0*/  HADD2.F32 R58, -RZ, R58.H1_H1 ;  /* 0x3000003aff3a7230 */ /* 0x000fc40000004100 */
[----:B------:R-:W-:Y:S01]  /*1700*/  HADD2.F32 R0, -RZ, R54.H0_H0 ;  /* 0x20000036ff007230 */ /* 0x000fe20000004100 */
[----:B------:R-:W-:Y:S01]  /*1710*/  FFMA.FTZ R95, R95, R102, R99 ;  /* 0x000000665f5f7223 */ /* 0x000fe20000010063 */
[----:B------:R-:W-:Y:S01]  /*1720*/  HADD2.F32 R61, -RZ, R34.H0_H0 ;  /* 0x20000022ff3d7230 */ /* 0x000fe20000004100 */
[----:B------:R-:W-:Y:S01]  /*1730*/  FFMA.FTZ R58, R39, R58, R40 ;  /* 0x0000003a273a7223 */ /* 0x000fe20000010028 */
[----:B------:R-:W-:Y:S02]  /*1740*/  HADD2.F32 R52, -RZ, R52.H1_H1 ;  /* 0x30000034ff347230 */ /* 0x000fe40000004100 */
[----:B------:R-:W-:Y:S01]  /*1750*/  HADD2.F32 R93, -RZ, R64.H1_H1 ;  /* 0x30000040ff5d7230 */ /* 0x000fe20000004100 */
[----:B------:R-:W-:Y:S01]  /*1760*/  FFMA.FTZ R0, R0, R61, R56 ;  /* 0x0000003d00007223 */ /* 0x000fe20000010038 */
[----:B------:R-:W-:Y:S02]  /*1770*/  HADD2.F32 R33, -RZ, R45.H0_H0 ;  /* 0x2000002dff217230 */ /* 0x000fe40000004100 */
[----:B------:R-:W-:Y:S01]  /*1780*/  HADD2.F32 R54, -RZ, R54.H1_H1 ;  /* 0x30000036ff367230 */ /* 0x000fe20000004100 */
[----:B------:R-:W-:Y:S01]  /*1790*/  FFMA.FTZ R52, R52, R93, R95 ;  /* 0x0000005d34347223 */ /* 0x000fe2000001005f */
[----:B------:R-:W-:-:S02]  /*17a0*/  HADD2.F32 R40, -RZ, R59.H0_H0 ;  /* 0x2000003bff287230 */ /* 0x000fc40000004100 */
[----:B------:R-:W-:Y:S02]  /*17b0*/  HADD2.F32 R63, -RZ, R34.H1_H1 ;  /* 0x30000022ff3f7230 */ /* 0x000fe40000004100 */
[--C-:B------:R-:W-:Y:S01]  /*17c0*/  HADD2.F32 R94, -RZ, R38.reuse.H0_H0 ;  /* 0x20000026ff5e7230 */ /* 0x100fe20000004100 */
[----:B------:R-:W-:Y:S01]  /*17d0*/  FFMA.FTZ R40, R33, R40, R58 ;  /* 0x0000002821287223 */ /* 0x000fe2000001003a */
[----:B------:R-:W-:Y:S01]  /*17e0*/  HADD2.F32 R53, -RZ, R38.H1_H1 ;  /* 0x30000026ff357230 */ /* 0x000fe20000004100 */
[----:B------:R-:W-:Y:S01]  /*17f0*/  FFMA.FTZ R54, R54, R63, R0 ;  /* 0x0000003f36367223 */ /* 0x000fe20000010000 */
[----:B------:R-:W-:Y:S02]  /*1800*/  HADD2.F32 R38, -RZ, R49.H0_H0 ;  /* 0x20000031ff267230 */ /* 0x000fe40000004100 */
[----:B------:R-:W-:Y:S02]  /*1810*/  HADD2.F32 R93, -RZ, R62.H0_H0 ;  /* 0x2000003eff5d7230 */ /* 0x000fe40000004100 */
[----:B------:R-:W-:-:S02]  /*1820*/  HADD2.F32 R39, -RZ, R55.H0_H0 ;  /* 0x20000037ff277230 */ /* 0x000fc40000004100 */
[----:B------:R-:W-:Y:S01]  /*1830*/  HADD2.F32 R48, -RZ, R65.H0_H0 ;  /* 0x20000041ff307230 */ /* 0x000fe20000004100 */
[----:B------:R-:W-:Y:S01]  /*1840*/  FFMA.FTZ R93, R38, R93, R97 ;  /* 0x0000005d265d7223 */ /* 0x000fe20000010061 */
[----:B------:R-:W-:Y:S02]  /*1850*/  HADD2.F32 R0, -RZ, R57.H0_H0 ;  /* 0x20000039ff007230 */ /* 0x000fe40000004100 */
[----:B------:R-:W-:Y:S01]  /*1860*/  HADD2.F32 R33, -RZ, R42.H0_H0 ;  /* 0x2000002aff217230 */ /* 0x000fe20000004100 */
[----:B------:R-:W-:Y:S01]  /*1870*/  FFMA.FTZ R39, R39, R48, R52 ;  /* 0x0000003027277223 */ /* 0x000fe20000010034 */
[----:B------:R-:W-:Y:S02]  /*1880*/  HADD2.F32 R45, -RZ, R45.H1_H1 ;  /* 0x3000002dff2d7230 */ /* 0x000fe40000004100 */
[----:B------:R-:W-:Y:S01]  /*1890*/  HADD2.F32 R49, -RZ, R49.H1_H1 ;  /* 0x30000031ff317230 */ /* 0x000fe20000004100 */
[----:B------:R-:W-:Y:S01]  /*18a0*/  FFMA.FTZ R0, R0, R33, R54 ;  /* 0x0000002100007223 */ /* 0x000fe20000010036 */
[----:B------:R-:W-:-:S02]  /*18b0*/  HADD2.F32 R55, -RZ, R55.H1_H1 ;  /* 0x30000037ff377230 */ /* 0x000fc40000004100 */
[----:B------:R-:W-:Y:S02]  /*18c0*/  HADD2.F32 R57, -RZ, R57.H1_H1 ;  /* 0x30000039ff397230 */ /* 0x000fe40000004100 */
[----:B------:R-:W-:Y:S02]  /*18d0*/  HADD2.F32 R34, -RZ, R59.H1_H1 ;  /* 0x3000003bff227230 */ /* 0x000fe40000004100 */
[----:B------:R-:W-:Y:S02]  /*18e0*/  HADD2.F32 R62, -RZ, R62.H1_H1 ;  /* 0x3000003eff3e7230 */ /* 0x000fe40000004100 */
[----:B------:R-:W-:Y:S01]  /*18f0*/  HADD2.F32 R38, -RZ, R65.H1_H1 ;  /* 0x30000041ff267230 */ /* 0x000fe20000004100 */
[----:B------:R-:W-:Y:S01]  /*1900*/  FFMA.FTZ R34, R45, R34, R40 ;  /* 0x000000222d227223 */ /* 0x000fe20000010028 */
[----:B------:R-:W-:Y:S01]  /*1910*/  HADD2.F32 R42, -RZ, R42.H1_H1 ;  /* 0x3000002aff2a7230 */ /* 0x000fe20000004100 */
[----:B------:R-:W-:Y:S01]  /*1920*/  FFMA.FTZ R49, R49, R62, R93 ;  /* 0x0000003e31317223 */ /* 0x000fe2000001005d */
        /* <DEDUP_REMOVED lines=8> */
[--C-:B------:R-:W-:Y:S02]  /*19b0*/  HADD2.F32 R24, -RZ, R26.reuse.H0_H0 ;  /* 0x2000001aff187230 */ /* 0x100fe40000004100 */
[----:B------:R-:W-:Y:S02]  /*19c0*/  HADD2.F32 R85, -RZ, R26.H1_H1 ;  /* 0x3000001aff557230 */ /* 0x000fe40000004100 */
        /* <DEDUP_REMOVED lines=10> */
[----:B------:R-:W-:Y:S02]  /*1a70*/  HADD2.F32 R35, -RZ, R20.H0_H0 ;  /* 0x20000014ff237230 */ /* 0x000fe40000004100 */
[----:B------:R-:W-:Y:S02]  /*1a80*/  HADD2.F32 R68, -RZ, R4.H0_H0 ;  /* 0x20000004ff447230 */ /* 0x000fe40000004100 */
[----:B------:R-:W-:-:S02]  /*1a90*/  HADD2.F32 R7, -RZ, R16.H0_H0 ;  /* 0x20000010ff077230 */ /* 0x000fc40000004100 */
[----:B------:R-:W-:Y:S01]  /*1aa0*/  HADD2.F32 R27, -RZ, R12.H0_H0 ;  /* 0x2000000cff1b7230 */ /* 0x000fe20000004100 */
[----:B------:R-:W-:Y:S01]  /*1ab0*/  FFMA.FTZ R34, R35, R68, R34 ;  /* 0x0000004423227223 */ /* 0x000fe20000010022 */
[----:B------:R-:W-:Y:S01]  /*1ac0*/  HADD2.F32 R31, -RZ, R8.H0_H0 ;  /* 0x20000008ff1f7230 */ /* 0x000fe20000004100 */
[----:B------:R-:W-:Y:S01]  /*1ad0*/  FFMA.FTZ R7, R7, R82, R49 ;  /* 0x0000005207077223 */ /* 0x000fe20000010031 */
[----:B------:R-:W-:Y:S01]  /*1ae0*/  HADD2.F32 R43, -RZ, R20.H1_H1 ;  /* 0x30000014ff2b7230 */ /* 0x000fe20000004100 */
[----:B------:R-:W-:Y:S01]  /*1af0*/  FFMA.FTZ R27, R27, R88, R38 ;  /* 0x000000581b1b7223 */ /* 0x000fe20000010026 */
[----:B------:R-:W-:Y:S01]  /*1b00*/  HADD2.F32 R4, -RZ, R4.H1_H1 ;  /* 0x30000004ff047230 */ /* 0x000fe20000004100 */
[----:B------:R-:W-:Y:S01]  /*1b10*/  FFMA.FTZ R0, R31, R92, R0 ;  /* 0x0000005c1f007223 */ /* 0x000fe20000010000 */
[----:B------:R-:W-:Y:S02]  /*1b20*/  HADD2.F32 R74, -RZ, R16.H1_H1 ;  /* 0x30000010ff4a7230 */ /* 0x000fe40000004100 */
[----:B------:R-:W-:Y:S01]  /*1b30*/  HADD2.F32 R50, -RZ, R12.H1_H1 ;  /* 0x3000000cff327230 */ /* 0x000fe20000004100 */
[----:B------:R-:W-:Y:S01]  /*1b40*/  FFMA.FTZ R4, R43, R4, R34 ;  /* 0x000000042b047223 */ /* 0x000fe20000010022 */
[----:B------:R-:W-:Y:S01]  /*1b50*/  HADD2.F32 R8, -RZ, R8.H1_H1 ;  /* 0x30000008ff087230 */ /* 0x000fe20000004100 */
[----:B------:R-:W-:Y:S01]  /*1b60*/  FFMA.FTZ R7, R74, R83, R7 ;  /* 0x000000534a077223 */ /* 0x000fe20000010007 */
[----:B------:R-:W-:Y:S01]  /*1b70*/  HADD2.F32 R20, -RZ, R21.H0_H0 ;  /* 0x20000015ff147230 */ /* 0x000fe20000004100 */
[----:B------:R-:W-:Y:S01]  /*1b80*/  FFMA.FTZ R27, R50, R89, R27 ;  /* 0x00000059321b7223 */ /* 0x000fe2000001001b */
[----:B------:R-:W-:Y:S01]  /*1b90*/  HADD2.F32 R69, -RZ, R5.H0_H0 ;  /* 0x20000005ff457230 */ /* 0x000fe20000004100 */
[----:B------:R-:W-:Y:S01]  /*1ba0*/  FFMA.FTZ R0, R8, R41, R0 ;  /* 0x0000002908007223 */ /* 0x000fe20000010000 */
        /* <DEDUP_REMOVED lines=44> */
[----:B------:R-:W-:Y:S01]  /*1e70*/  HADD2.F32 R15, -RZ, R15.H1_H1 ;  /* 0x3000000fff0f7230 */ /* 0x000fe20000004100 */
[----:B------:R-:W-:Y:S01]  /*1e80*/  FFMA.FTZ R4, R23, R72, R4 ;  /* 0x0000004817047223 */ /* 0x000fe20000010004 */
[----:B------:R-:W-:Y:S01]  /*1e90*/  HADD2.F32 R11, -RZ, R11.H1_H1 ;  /* 0x3000000bff0b7230 */ /* 0x000fe20000004100 */
[----:B------:R-:W-:-:S02]  /*1ea0*/  FFMA.FTZ R7, R19, R26, R7 ;  /* 0x0000001a13077223 */ /* 0x000fc40000010007 */
[----:B------:R-:W-:Y:S01]  /*1eb0*/  FFMA.FTZ R12, R15, R30, R12 ;  /* 0x0000001e0f0c7223 */ /* 0x000fe2000001000c */
[----:B------:R-:W0:Y:S01]  /*1ec0*/  SHFL.BFLY PT, R5, R4, 0x8, 0x1f ;  /* 0x0d001f0004057f89 */ /* 0x000e2200000e0000 */
[----:B------:R-:W-:-:S03]  /*1ed0*/  FFMA.FTZ R32, R11, R32, R0 ;  /* 0x000000200b207223 */ /* 0x000fc60000010000 */
[----:B------:R-:W1:Y:S04]  /*1ee0*/  SHFL.BFLY PT, R0, R7, 0x8, 0x1f ;  /* 0x0d001f0007007f89 */ /* 0x000e6800000e0000 */
[----:B------:R-:W2:Y:S04]  /*1ef0*/  SHFL.BFLY PT, R9, R12, 0x8, 0x1f ;  /* 0x0d001f000c097f89 */ /* 0x000ea800000e0000 */
[----:B------:R-:W3:Y:S01]  /*1f00*/  SHFL.BFLY PT, R11, R32, 0x8, 0x1f ;  /* 0x0d001f00200b7f89 */ /* 0x000ee200000e0000 */
[----:B0-----:R-:W-:Y:S02]  /*1f10*/  FADD.FTZ R5, R4, R5 ;  /* 0x0000000504057221 */ /* 0x001fe40000010000 */
[----:B-1----:R-:W-:-:S03]  /*1f20*/  FADD.FTZ R6, R7, R0 ;  /* 0x0000000007067221 */ /* 0x002fc60000010000 */
[----:B------:R-:W0:Y:S01]  /*1f30*/  SHFL.BFLY PT, R0, R5, 0x4, 0x1f ;  /* 0x0c801f0005007f89 */ /* 0x000e2200000e0000 */
[----:B--2---:R-:W-:-:S03]  /*1f40*/  FADD.FTZ R8, R12, R9 ;  /* 0x000000090c087221 */ /* 0x004fc60000010000 */
[----:B------:R-:W1:Y:S01]  /*1f50*/  SHFL.BFLY PT, R9, R6, 0x4, 0x1f ;  /* 0x0c801f0006097f89 */ /* 0x000e6200000e0000 */
[----:B---3--:R-:W-:-:S03]  /*1f60*/  FADD.FTZ R13, R32, R11 ;  /* 0x0000000b200d7221 */ /* 0x008fc60000010000 */
[----:B------:R-:W2:Y:S04]  /*1f70*/  SHFL.BFLY PT, R11, R8, 0x4, 0x1f ;  /* 0x0c801f00080b7f89 */ /* 0x000ea800000e0000 */
[----:B------:R-:W3:Y:S01]  /*1f80*/  SHFL.BFLY PT, R4, R13, 0x4, 0x1f ;  /* 0x0c801f000d047f89 */ /* 0x000ee200000e0000 */
[----:B0-----:R-:W-:Y:S02]  /*1f90*/  FADD.FTZ R0, R5, R0 ;  /* 0x0000000005007221 */ /* 0x001fe40000010000 */
[----:B-1----:R-:W-:-:S03]  /*1fa0*/  FADD.FTZ R9, R6, R9 ;  /* 0x0000000906097221 */ /* 0x002fc60000010000 */
[----:B------:R-:W0:Y:S01]  /*1fb0*/  SHFL.BFLY PT, R7, R0, 0x2, 0x1f ;  /* 0x0c401f0000077f89 */ /* 0x000e2200000e0000 */
[----:B--2---:R-:W-:Y:S02]  /*1fc0*/  FADD.FTZ R11, R8, R11 ;  /* 0x0000000b080b7221 */ /* 0x004fe40000010000 */
[----:B---3--:R-:W-:-:S03]  /*1fd0*/  FADD.FTZ R12, R13, R4 ;  /* 0x000000040d0c7221 */ /* 0x008fc60000010000 */
[----:B------:R-:W1:Y:S04]  /*1fe0*/  SHFL.BFLY PT, R10, R11, 0x2, 0x1f ;  /* 0x0c401f000b0a7f89 */ /* 0x000e6800000e0000 */
[----:B------:R-:W2:Y:S04]  /*1ff0*/  SHFL.BFLY PT, R4, R9, 0x2, 0x1f ;  /* 0x0c401f0009047f89 */ /* 0x000ea800000e0000 */
[----:B------:R-:W3:Y:S01]  /*2000*/  SHFL.BFLY PT, R15, R12, 0x2, 0x1f ;  /* 0x0c401f000c0f7f89 */ /* 0x000ee200000e0000 */
[----:B0-----:R-:W-:Y:S02]  /*2010*/  FADD.FTZ R7, R0, R7 ;  /* 0x0000000700077221 */ /* 0x001fe40000010000 */
[----:B-1----:R-:W-:-:S02]  /*2020*/  FADD.FTZ R10, R11, R10 ;  /* 0x0000000a0b0a7221 */ /* 0x002fc40000010000 */
[----:B--2---:R-:W-:-:S03]  /*2030*/  FADD.FTZ R5, R9, R4 ;  /* 0x0000000409057221 */ /* 0x004fc60000010000 */
[----:B------:R-:W0:Y:S01]  /*2040*/  SHFL.BFLY PT, R13, R10, 0x1, 0x1f ;  /* 0x0c201f000a0d7f89 */ /* 0x000e2200000e0000 */
[----:B---3--:R-:W-:-:S03]  /*2050*/  FADD.FTZ R15, R12, R15 ;  /* 0x0000000f0c0f7221 */ /* 0x008fc60000010000 */
[----:B------:R-:W1:Y:S04]  /*2060*/  SHFL.BFLY PT, R4, R7, 0x1, 0x1f ;  /* 0x0c201f0007047f89 */ /* 0x000e6800000e0000 */
[----:B------:R-:W2:Y:S04]  /*2070*/  SHFL.BFLY PT, R6, R5, 0x1, 0x1f ;  /* 0x0c201f0005067f89 */ /* 0x000ea800000e0000 */
[----:B------:R-:W3:Y:S01]  /*2080*/  SHFL.BFLY PT, R0, R15, 0x1, 0x1f ;  /* 0x0c201f000f007f89 */ /* 0x000ee200000e0000 */
[----:B0-----:R-:W-:Y:S02]  /*2090*/  FADD.FTZ R9, R10, R13 ;  /* 0x0000000d0a097221 */ /* 0x001fe40000010000 */
[----:B-1----:R-:W-:-:S02]  /*20a0*/  FADD.FTZ R8, R7, R4 ;  /* 0x0000000407087221 */ /* 0x002fc40000010000 */
[----:B--2---:R-:W-:Y:S02]  /*20b0*/  FADD.FTZ R6, R5, R6 ;  /* 0x0000000605067221 */ /* 0x004fe40000010000 */
[----:B---3--:R-:W-:Y:S01]  /*20c0*/  FADD.FTZ R11, R15, R0 ;  /* 0x000000000f0b7221 */ /* 0x008fe20000010000 */
[----:B------:R-:W-:Y:S05]  /*20d0*/  @P0 BRA `(.L_x_997) ;  /* 0x000001b000000947 */ /* 0x000fea0003800000 */
[----:B------:R-:W-:Y:S01]  /*20e0*/  ULDC.64 UR16, c[0x0][0x1c8] ;  /* 0x0000720000107ab9 */ /* 0x000fe20000000a00 */
[----:B------:R-:W-:Y:S01]  /*20f0*/  ISETP.GE.AND P0, PT, R79, UR8, PT ;  /* 0x000000084f007c0c */ /* 0x000fe2000bf06270 */
[----:B------:R-:W-:Y:S01]  /*2100*/  USHF.R.S32.HI UR5, URZ, 0x1f, UR4 ;  /* 0x0000001f3f057899 */ /* 0x000fe20008011404 */
[----:B------:R-:W-:Y:S01]  /*2110*/  ISETP.GE.AND P3, PT, R2, UR8, PT ;  /* 0x0000000802007c0c */ /* 0x000fe2000bf66270 */
[----:B------:R-:W-:Y:S01]  /*2120*/  UIMAD UR9, UR15, UR16, URZ ;  /* 0x000000100f0972a4 */ /* 0x000fe2000f8e023f */
[----:B------:R-:W-:Y:S01]  /*2130*/  ISETP.GE.AND P2, PT, R76, UR8, PT ;  /* 0x000000084c007c0c */ /* 0x000fe2000bf46270 */
[----:B------:R-:W-:Y:S01]  /*2140*/  UIMAD.WIDE.U32 UR6, UR12, UR16, UR4 ;  /* 0x000000100c0672a5 */ /* 0x000fe2000f8e0004 */
[----:B------:R-:W-:Y:S01]  /*2150*/  FSEL R11, R11, RZ, !P0 ;  /* 0x000000ff0b0b7208 */ /* 0x000fe20004000000 */
[----:B------:R-:W-:Y:S01]  /*2160*/  UIMAD UR9, UR12, UR17, UR9 ;  /* 0x000000110c0972a4 */ /* 0x000fe2000f8e0209 */
[----:B------:R-:W-:-:S02]  /*2170*/  FSEL R7, R6, RZ, !P2 ;  /* 0x000000ff06077208 */ /* 0x000fc40005000000 */
[----:B------:R-:W-:Y:S02]  /*2180*/  ULDC.64 UR16, c[0x0][0x1d0] ;  /* 0x0000740000107ab9 */ /* 0x000fe40000000a00 */
[----:B------:R-:W-:Y:S02]  /*2190*/  UIADD3 UR7, UR7, UR9, URZ ;  /* 0x0000000907077290 */ /* 0x000fe4000fffe03f */
[----:B------:R-:W-:Y:S02]  /*21a0*/  UIMAD UR5, UR18, UR16, URZ ;  /* 0x00000010120572a4 */ /* 0x000fe4000f8e023f */
[----:B------:R-:W-:Y:S02]  /*21b0*/  UIMAD.WIDE.U32 UR6, UR14, UR16, UR6 ;  /* 0x000000100e0672a5 */ /* 0x000fe4000f8e0006 */
[----:B------:R-:W-:-:S04]  /*21c0*/  UIMAD UR5, UR14, UR17, UR5 ;  /* 0x000000110e0572a4 */ /* 0x000fc8000f8e0205 */
[----:B------:R-:W-:Y:S02]  /*21d0*/  IADD3 R0, P1, R2, UR6, RZ ;  /* 0x0000000602007c10 */ /* 0x000fe4000ff3e0ff */
[----:B------:R-:W-:Y:S02]  /*21e0*/  MOV R5, UR5 ;  /* 0x0000000500057c02 */ /* 0x000fe40008000f00 */
[----:B------:R-:W-:Y:S02]  /*21f0*/  LEA R4, P4, R0, c[0x0][0x1b0], 0x2 ;  /* 0x00006c0000047a11 */ /* 0x000fe400078810ff */
[----:B------:R-:W-:Y:S02]  /*2200*/  IADD3.X R3, R3, UR7, R5, P1, !PT ;  /* 0x0000000703037c10 */ /* 0x000fe40008ffe405 */
[----:B------:R-:W-:Y:S02]  /*2210*/  ISETP.GE.AND P1, PT, R78, UR8, PT ;  /* 0x000000084e007c0c */ /* 0x000fe4000bf26270 */
[----:B------:R-:W-:-:S02]  /*2220*/  LEA.HI.X R5, R0, c[0x0][0x1b4], R3, 0x2, P4 ;  /* 0x00006d0000057a11 */ /* 0x000fc400020f1403 */
[----:B------:R-:W-:Y:S02]  /*2230*/  FSEL R3, R8, RZ, !P3 ;  /* 0x000000ff08037208 */ /* 0x000fe40005800000 */
[----:B------:R-:W-:Y:S01]  /*2240*/  FSEL R9, R9, RZ, !P1 ;  /* 0x000000ff09097208 */ /* 0x000fe20004800000 */
[----:B------:R0:W-:Y:S04]  /*2250*/  STG.E [R4.64+0x40], R7 ;  /* 0x0000400704007986 */ /* 0x0001e8000c10190a */
[----:B------:R0:W-:Y:S04]  /*2260*/  STG.E [R4.64], R3 ;  /* 0x0000000304007986 */ /* 0x0001e8000c10190a */
[----:B------:R0:W-:Y:S04]  /*2270*/  STG.E [R4.64+0x80], R9 ;  /* 0x0000800904007986 */ /* 0x0001e8000c10190a */
[----:B------:R0:W-:Y:S02]  /*2280*/  STG.E [R4.64+0xc0], R11 ;  /* 0x0000c00b04007986 */ /* 0x0001e4000c10190a */
.L_x_997:
[----:B------:R-:W-:Y:S05]  /*2290*/  BSYNC B0 ;  /* 0x0000000000007941 */ /* 0x000fea0003800000 */
.L_x_996:
[----:B------:R-:W-:Y:S01]  /*22a0*/  ULDC UR5, c[0x0][0x168] ;  /* 0x00005a0000057ab9 */ /* 0x000fe20000000800 */
[----:B------:R-:W-:Y:S01]  /*22b0*/  BSSY B0, `(.L_x_998) ;  /* 0x0000020000007945 */ /* 0x000fe20003800000 */
[----:B------:R-:W-:-:S04]  /*22c0*/  UIADD3 UR5, UR5, 0x3f, URZ ;  /* 0x0000003f05057890 */ /* 0x000fc8000fffe03f */
[----:B------:R-:W-:Y:S02]  /*22d0*/  USHF.R.S32.HI UR6, URZ, 0x1f, UR5 ;  /* 0x0000001f3f067899 */ /* 0x000fe40008011405 */
[----:B------:R-:W-:Y:S02]  /*22e0*/  UIMAD UR7, UR13, -0x40, UR5 ;  /* 0xffffffc00d0778a4 */ /* 0x000fe4000f8e0205 */
[----:B------:R-:W-:-:S04]  /*22f0*/  ULEA.HI UR6, UR6, UR5, URZ, 0x6 ;  /* 0x0000000506067291 */ /* 0x000fc8000f8f303f */
[----:B------:R-:W-:-:S04]  /*2300*/  ULOP3.LUT UR6, UR6, 0xffffffc0, URZ, 0xc0, !UPT ;  /* 0xffffffc006067892 */ /* 0x000fc8000f8ec03f */
[----:B------:R-:W-:-:S06]  /*2310*/  UIADD3 UR6, UR7, UR6, -UR5 ;  /* 0x0000000607067290 */ /* 0x000fcc000fffe805 */
[----:B------:R-:W-:-:S04]  /*2320*/  ISETP.GE.AND P0, PT, R46, UR6, PT ;  /* 0x000000062e007c0c */ /* 0x000fc8000bf06270 */
[----:B------:R-:W-:-:S13]  /*2330*/  ISETP.GT.OR P0, PT, R46, 0x3f, P0 ;  /* 0x0000003f2e00780c */ /* 0x000fda0000704670 */
[----:B------:R-:W-:Y:S05]  /*2340*/  @P0 BRA `(.L_x_999) ;  /* 0x0000016000000947 */ /* 0x000fea0003800000 */
[----:B0-----:R-:W-:Y:S01]  /*2350*/  IMAD.U32 R3, RZ, RZ, UR4 ;  /* 0x00000004ff037e24 */ /* 0x001fe2000f8e00ff */
[----:B------:R-:W-:Y:S01]  /*2360*/  SHF.R.S32.HI R0, RZ, 0x1f, R46 ;  /* 0x0000001fff007819 */ /* 0x000fe2000001142e */
[----:B------:R-:W-:Y:S01]  /*2370*/  ULDC.64 UR6, c[0x0][0x1f8] ;  /* 0x00007e0000067ab9 */ /* 0x000fe20000000a00 */
[----:B------:R-:W-:Y:S01]  /*2380*/  IADD3 R2, P0, R46, UR4, RZ ;  /* 0x000000042e027c10 */ /* 0x000fe2000ff1e0ff */
[----:B------:R-:W-:Y:S01]  /*2390*/  UIMAD UR5, UR15, UR6, URZ ;  /* 0x000000060f0572a4 */ /* 0x000fe2000f8e023f */
[----:B------:R-:W-:Y:S02]  /*23a0*/  MOV R5, UR12 ;  /* 0x0000000c00057c02 */ /* 0x000fe40008000f00 */
[----:B------:R-:W-:Y:S01]  /*23b0*/  LEA.HI.X.SX32 R3, R3, R0, 0x1, P0 ;  /* 0x0000000003037211 */ /* 0x000fe200000f0eff */
[----:B------:R-:W-:Y:S01]  /*23c0*/  UIMAD UR5, UR12, UR7, UR5 ;  /* 0x000000070c0572a4 */ /* 0x000fe2000f8e0205 */
[C---:B------:R-:W-:Y:S01]  /*23d0*/  FMUL.FTZ R0, R77.reuse, 1.4426950216293334961 ;  /* 0x3fb8aa3b4d007820 */ /* 0x040fe20000410000 */
[----:B------:R-:W-:Y:S01]  /*23e0*/  FSETP.NEU.FTZ.AND P0, PT, R77, -INF , PT ;  /* 0xff8000004d00780b */ /* 0x000fe20003f1d000 */
[----:B------:R-:W-:Y:S01]  /*23f0*/  ULDC.64 UR6, c[0x0][0x200] ;  /* 0x0000800000067ab9 */ /* 0x000fe20000000a00 */
[----:B------:R-:W-:Y:S01]  /*2400*/  IMAD.WIDE.U32 R2, R5, c[0x0][0x1f8], R2 ;  /* 0x00007e0005027a25 */ /* 0x000fe200078e0002 */
[----:B------:R-:W-:Y:S01]  /*2410*/  UIMAD UR6, UR18, UR6, URZ ;  /* 0x00000006120672a4 */ /* 0x000fe2000f8e023f */
[----:B------:R-:W-:-:S03]  /*2420*/  MOV R5, UR14 ;  /* 0x0000000e00057c02 */ /* 0x000fc60008000f00 */
[----:B------:R-:W-:Y:S01]  /*2430*/  IADD3 R3, R3, UR5, RZ ;  /* 0x0000000503037c10 */ /* 0x000fe2000fffe0ff */
[----:B------:R-:W-:-:S04]  /*2440*/  UIMAD UR6, UR14, UR7, UR6 ;  /* 0x000000070e0672a4 */ /* 0x000fc8000f8e0206 */
[----:B------:R-:W-:-:S05]  /*2450*/  IMAD.WIDE.U32 R2, R5, c[0x0][0x200], R2 ;  /* 0x0000800005027a25 */ /* 0x000fca00078e0002 */
[----:B------:R-:W-:Y:S02]  /*2460*/  IADD3 R3, R3, UR6, RZ ;  /* 0x0000000603037c10 */ /* 0x000fe4000fffe0ff */
[----:B------:R-:W-:-:S04]  /*2470*/  LEA R4, P1, R2, c[0x0][0x1f0], 0x2 ;  /* 0x00007c0002047a11 */ /* 0x000fc800078210ff */
[----:B------:R-:W-:Y:S02]  /*2480*/  LEA.HI.X R5, R2, c[0x0][0x1f4], R3, 0x2, P1 ;  /* 0x00007d0002057a11 */ /* 0x000fe400008f1403 */
[----:B------:R-:W-:-:S05]  /*2490*/  FSEL R3, R0, RZ, P0 ;  /* 0x000000ff00037208 */ /* 0x000fca0000000000 */
[----:B------:R0:W-:Y:S02]  /*24a0*/  STG.E [R4.64], R3 ;  /* 0x0000000304007986 */ /* 0x0001e4000c10190a */
.L_x_999:
[----:B------:R-:W-:Y:S05]  /*24b0*/  BSYNC B0 ;  /* 0x0000000000007941 */ /* 0x000fea0003800000 */
.L_x_998:
[----:B------:R-:W-:Y:S01]  /*24c0*/  USHF.L.U32 UR5, UR13, 0xe, URZ ;  /* 0x0000000e0d057899 */ /* 0x000fe2000800063f */
[----:B------:R-:W-:Y:S01]  /*24d0*/  IMAD.SHL.U32 R2, R46, 0x4, RZ ;  /* 0x000000042e027824 */ /* 0x000fe200078e00ff */
[----:B------:R-:W-:Y:S01]  /*24e0*/  ULDC.64 UR6, c[0x0][0x220] ;  /* 0x0000880000067ab9 */ /* 0x000fe20000000a00 */
[----:B0-----:R-:W-:-:S03]  /*24f0*/  MOV R5, UR12 ;  /* 0x0000000c00057c02 */ /* 0x001fc60008000f00 */
[----:B------:R-:W-:Y:S02]  /*2500*/  SHF.R.S32.HI R0, RZ, 0x1f, R2 ;  /* 0x0000001fff007819 */ /* 0x000fe40000011402 */
[----:B------:R-:W-:Y:S02]  /*2510*/  IADD3 R2, P0, R2, UR5, RZ ;  /* 0x0000000502027c10 */ /* 0x000fe4000ff1e0ff */
[----:B------:R-:W-:Y:S01]  /*2520*/  MOV R3, UR5 ;  /* 0x0000000500037c02 */ /* 0x000fe20008000f00 */
[----:B------:R-:W-:-:S03]  /*2530*/  UIMAD UR5, UR15, UR6, URZ ;  /* 0x000000060f0572a4 */ /* 0x000fc6000f8e023f */
[----:B------:R-:W-:Y:S01]  /*2540*/  LEA.HI.X.SX32 R3, R3, R0, 0x1, P0 ;  /* 0x0000000003037211 */ /* 0x000fe200000f0eff */
[----:B------:R-:W-:Y:S01]  /*2550*/  UIMAD UR5, UR12, UR7, UR5 ;  /* 0x000000070c0572a4 */ /* 0x000fe2000f8e0205 */
[----:B------:R-:W-:Y:S02]  /*2560*/  ISETP.NE.U32.AND P0, PT, RZ, c[0x0][0x238], PT ;  /* 0x00008e00ff007a0c */ /* 0x000fe40003f05070 */
[----:B------:R-:W-:Y:S01]  /*2570*/  ULDC.64 UR6, c[0x0][0x228] ;  /* 0x00008a0000067ab9 */ /* 0x000fe20000000a00 */
[----:B------:R-:W-:Y:S01]  /*2580*/  IMAD.WIDE.U32 R2, R5, c[0x0][0x220], R2 ;  /* 0x0000880005027a25 */ /* 0x000fe200078e0002 */
[----:B------:R-:W-:Y:S01]  /*2590*/  UIMAD UR6, UR18, UR6, URZ ;  /* 0x00000006120672a4 */ /* 0x000fe2000f8e023f */
[----:B------:R-:W-:Y:S02]  /*25a0*/  ISETP.NE.AND.EX P0, PT, RZ, c[0x0][0x23c], PT, P0 ;  /* 0x00008f00ff007a0c */ /* 0x000fe40003f05300 */
[----:B------:R-:W-:Y:S01]  /*25b0*/  IMAD.U32 R5, RZ, RZ, UR14 ;  /* 0x0000000eff057e24 */ /* 0x000fe2000f8e00ff */
[----:B------:R-:W-:Y:S01]  /*25c0*/  IADD3 R3, R3, UR5, RZ ;  /* 0x0000000503037c10 */ /* 0x000fe2000fffe0ff */
[----:B------:R-:W-:Y:S01]  /*25d0*/  UIMAD UR6, UR14, UR7, UR6 ;  /* 0x000000070e0672a4 */ /* 0x000fe2000f8e0206 */
[----:B------:R-:W-:-:S03]  /*25e0*/  ISETP.NE.OR P0, PT, R46, RZ, !P0 ;  /* 0x000000ff2e00720c */ /* 0x000fc60004705670 */
[----:B------:R-:W-:-:S05]  /*25f0*/  IMAD.WIDE.U32 R2, R5, c[0x0][0x228], R2 ;  /* 0x00008a0005027a25 */ /* 0x000fca00078e0002 */
[----:B------:R-:W-:Y:S02]  /*2600*/  IADD3 R3, R3, UR6, RZ ;  /* 0x0000000603037c10 */ /* 0x000fe4000fffe0ff */
[----:B------:R-:W-:-:S04]  /*2610*/  LEA R4, P1, R2, c[0x0][0x208], 0x2 ;  /* 0x0000820002047a11 */ /* 0x000fc800078210ff */
[----:B------:R-:W-:-:S05]  /*2620*/  LEA.HI.X R5, R2, c[0x0][0x20c], R3, 0x2, P1 ;  /* 0x0000830002057a11 */ /* 0x000fca00008f1403 */
[----:B------:R0:W-:Y:S04]  /*2630*/  STG.E.128 [R4.64], RZ ;  /* 0x000000ff04007986 */ /* 0x0001e8000c101d0a */
[----:B------:R0:W-:Y:S04]  /*2640*/  STG.E.128 [R4.64+0x1000], RZ ;  /* 0x001000ff04007986 */ /* 0x0001e8000c101d0a */
        /* <DEDUP_REMOVED lines=15> */
[----:B------:R-:W-:Y:S02]  /*2740*/  ULDC UR4, c[0x0][0x230] ;  /* 0x00008c0000047ab9 */ /* 0x000fe40000000800 */
[----:B------:R-:W-:-:S02]  /*2750*/  UIMAD UR4, UR13, UR4, UR14 ;  /* 0x000000040d0472a4 */ /* 0x000fc4000f8e020e */
[----:B------:R-:W-:Y:S02]  /*2760*/  ULDC UR6, c[0x0][0x170] ;  /* 0x00005c0000067ab9 */ /* 0x000fe40000000800 */
[----:B------:R-:W-:Y:S02]  /*2770*/  UIMAD UR6, UR4, UR6, UR12 ;  /* 0x00000006040672a4 */ /* 0x000fe4000f8e020c */
[----:B------:R-:W-:Y:S02]  /*2780*/  UMOV UR7, 0x4 ;  /* 0x0000000400077882 */ /* 0x000fe40000000000 */
[----:B------:R-:W-:Y:S02]  /*2790*/  ULDC.64 UR4, c[0x0][0x238] ;  /* 0x00008e0000047ab9 */ /* 0x000fe40000000a00 */
[----:B------:R-:W-:-:S06]  /*27a0*/  UIMAD.WIDE UR4, UR6, UR7, UR4 ;  /* 0x00000007060472a5 */ /* 0x000fcc000f8e0204 */
[----:B------:R-:W-:Y:S02]  /*27b0*/  MOV R2, UR4 ;  /* 0x0000000400027c02 */ /* 0x000fe40008000f00 */
[----:B------:R-:W-:-:S05]  /*27c0*/  MOV R3, UR5 ;  /* 0x0000000500037c02 */ /* 0x000fca0008000f00 */
[----:B------:R-:W-:Y:S01]  /*27d0*/  STG.E [R2.64], RZ ;  /* 0x000000ff02007986 */ /* 0x000fe2000c10190a */
[----:B------:R-:W-:Y:S05]  /*27e0*/  EXIT ;  /* 0x000000000000794d */ /* 0x000fea0003800000 */
.L_x_1000:
        /* <DEDUP_REMOVED lines=9> */
.L_x_1171:


//--------------------- .text._ZN7cutlass13device_kernelIN5flash19enable_sm80_to_sm89INS1_16FlashAttnBwdSm80INS1_25CollectiveMainloopBwdSm80ILi1ELi1EN4cute5tupleIJNS5_1CILi64EEES8_NS7_ILi256EEEEEENS_6half_tEfNS_4arch4Sm80ELb1ELb0ELb0ELb1ELb0ELb0ELb0ELb0ELi2ELi4ELi2ELi2ELb0EEENS1_21CollectiveEpilogueBwdISA_SB_SD_Li256ELb1ELb0ELi4EEENS1_25SingleTileBwdLPTSchedulerILb1ELi64ELb0EEEEEEEEEvNT_6ParamsE --------------------------
	.section	.text._ZN7cutlass13device_kernelIN5flash19enable_sm80_to_sm89INS1_16FlashAttnBwdSm80INS1_25CollectiveMainloopBwdSm80ILi1ELi1EN4cute5tupleIJNS5_1CILi64EEES8_NS7_ILi256EEEEEENS_6half_tEfNS_4arch4Sm80ELb1ELb0ELb0ELb1ELb0ELb0ELb0ELb0ELi2ELi4ELi2ELi2ELb0EEENS1_21CollectiveEpilogueBwdISA_SB_SD_Li256ELb1ELb0ELi4EEENS1_25SingleTileBwdLPTSchedulerILb1ELi64ELb0EEEEEEEEEvNT_6ParamsE,"ax",@progbits
	.sectioninfo	@"SHI_REGISTERS=255"
	.align	128
.text._ZN7cutlass13device_kernelIN5flash19enable_sm80_to_sm89INS1_16FlashAttnBwdSm80INS1_25CollectiveMainloopBwdSm80ILi1ELi1EN4cute5tupleIJNS5_1CILi64EEES8_NS7_ILi256EEEEEENS_6half_tEfNS_4arch4Sm80ELb1ELb0ELb0ELb1ELb0ELb0ELb0ELb0ELi2ELi4ELi2ELi2ELb0EEENS1_21CollectiveEpilogueBwdISA_SB_SD_Li256ELb1ELb0ELi4EEENS1_25SingleTileBwdLPTSchedulerILb1ELi64ELb0EEEEEEEEEvNT_6ParamsE:
        .type           _ZN7cutlass13device_kernelIN5flash19enable_sm80_to_sm89INS1_16FlashAttnBwdSm80INS1_25CollectiveMainloopBwdSm80ILi1ELi1EN4cute5tupleIJNS5_1CILi64EEES8_NS7_ILi256EEEEEENS_6half_tEfNS_4arch4Sm80ELb1ELb0ELb0ELb1ELb0ELb0ELb0ELb0ELi2ELi4ELi2ELi2ELb0EEENS1_21CollectiveEpilogueBwdISA_SB_SD_Li256ELb1ELb0ELi4EEENS1_25SingleTileBwdLPTSchedulerILb1ELi64ELb0EEEEEEEEEvNT_6ParamsE,@function
        .size           _ZN7cutlass13device_kernelIN5flash19enable_sm80_to_sm89INS1_16FlashAttnBwdSm80INS1_25CollectiveMainloopBwdSm80ILi1ELi1EN4cute5tupleIJNS5_1CILi64EEES8_NS7_ILi256EEEEEENS_6half_tEfNS_4arch4Sm80ELb1ELb0ELb0ELb1ELb0ELb0ELb0ELb0ELi2ELi4ELi2ELi2ELb0EEENS1_21CollectiveEpilogueBwdISA_SB_SD_Li256ELb1ELb0ELi4EEENS1_25SingleTileBwdLPTSchedulerILb1ELi64ELb0EEEEEEEEEvNT_6ParamsE,(.L_x_1172 - _ZN7cutlass13device_kernelIN5flash19enable_sm80_to_sm89INS1_16FlashAttnBwdSm80INS1_25CollectiveMainloopBwdSm80ILi1ELi1EN4cute5tupleIJNS5_1CILi64EEES8_NS7_ILi256EEEEEENS_6half_tEfNS_4arch4Sm80ELb1ELb0ELb0ELb1ELb0ELb0ELb0ELb0ELi2ELi4ELi2ELi2ELb0EEENS1_21CollectiveEpilogueBwdISA_SB_SD_Li256ELb1ELb0ELi4EEENS1_25SingleTileBwdLPTSchedulerILb1ELi64ELb0EEEEEEEEEvNT_6ParamsE)
        .other          _ZN7cutlass13device_kernelIN5flash19enable_sm80_to_sm89INS1_16FlashAttnBwdSm80INS1_25CollectiveMainloopBwdSm80ILi1ELi1EN4cute5tupleIJNS5_1CILi64EEES8_NS7_ILi256EEEEEENS_6half_tEfNS_4arch4Sm80ELb1ELb0ELb0ELb1ELb0ELb0ELb0ELb0ELi2ELi4ELi2ELi2ELb0EEENS1_21CollectiveEpilogueBwdISA_SB_SD_Li256ELb1ELb0ELi4EEENS1_25SingleTileBwdLPTSchedulerILb1ELi64ELb0EEEEEEEEEvNT_6ParamsE,@"STO_CUDA_ENTRY STV_DEFAULT"
_ZN7cutlass13device_kernelIN5flash19enable_sm80_to_sm89INS1_16FlashAttnBwdSm80INS1_25CollectiveMainloopBwdSm80ILi1ELi1EN4cute5tupleIJNS5_1CILi64EEES8_NS7_ILi256EEEEEENS_6half_tEfNS_4arch4Sm80ELb1ELb0ELb0ELb1ELb0ELb0ELb0ELb0ELi2ELi4ELi2ELi2ELb0EEENS1_21CollectiveEpilogueBwdISA_SB_SD_Li256ELb1ELb0ELi4EEENS1_25SingleTileBwdLPTSchedulerILb1ELi64ELb0EEEEEEEEEvNT_6ParamsE:
        /* <DEDUP_REMOVED lines=31> */
.L_x_1002:
        /* <DEDUP_REMOVED lines=8> */
.L_x_1003:
        /* <DEDUP_REMOVED lines=22> */
.L_x_1004:
        /* <DEDUP_REMOVED lines=14> */
.L_x_1006:
[----:B------:R-:W-:Y:S02]  /*04b0*/  ULDC UR5, c[0x0][0x3d4] ;  /* 0x0000f50000057ab9 */ /* 0x000fe40000000800 */
.L_x_1005:
[----:B------:R-:W-:-:S04]  /*04c0*/  UIADD3 UR5, UR5, 0x3f, URZ ;  /* 0x0000003f05057890 */ /* 0x000fc8000fffe03f */
[----:B------:R-:W-:-:S04]  /*04d0*/  USHF.R.S32.HI UR4, URZ, 0x1f, UR5 ;  /* 0x0000001f3f047899 */ /* 0x000fc80008011405 */
[----:B------:R-:W-:-:S04]  /*04e0*/  ULEA.HI UR4, UR4, UR5, URZ, 0x6 ;  /* 0x0000000504047291 */ /* 0x000fc8000f8f303f */
[----:B------:R-:W-:-:S04]  /*04f0*/  USHF.R.S32.HI UR4, URZ, 0x6, UR4 ;  /* 0x000000063f047899 */ /* 0x000fc80008011404 */
[----:B------:R-:W-:-:S04]  /*0500*/  UISETP.GE.AND UP0, UPT, UR20, UR4, UPT ;  /* 0x000000041400728c */ /* 0x000fc8000bf06270 */
[----:B------:R-:W-:Y:S01]  /*0510*/  USEL UR18, UR18, 0xffffffff, !UP0 ;  /* 0xffffffff12127887 */ /* 0x000fe2000c000000 */
[----:B------:R-:W-:Y:S05]  /*0520*/  BRA `(.L_x_1007) ;  /* 0x0000049000007947 */ /* 0x000fea0003800000 */
.L_x_1001:
        /* <DEDUP_REMOVED lines=22> */
.L_x_1008:
        /* <DEDUP_REMOVED lines=8> */
.L_x_1009:
        /* <DEDUP_REMOVED lines=22> */
.L_x_1010:
        /* <DEDUP_REMOVED lines=14> */
.L_x_1012:
[----:B------:R-:W-:Y:S02]  /*0950*/  ULDC UR5, c[0x0][0x3d4] ;  /* 0x0000f50000057ab9 */ /* 0x000fe40000000800 */
.L_x_1011:
[----:B------:R-:W-:-:S04]  /*0960*/  UIADD3 UR5, UR5, 0x3f, URZ ;  /* 0x0000003f05057890 */ /* 0x000fc8000fffe03f */
[----:B------:R-:W-:-:S04]  /*0970*/  USHF.R.S32.HI UR4, URZ, 0x1f, UR5 ;  /* 0x0000001f3f047899 */ /* 0x000fc80008011405 */
[----:B------:R-:W-:-:S04]  /*0980*/  ULEA.HI UR4, UR4, UR5, URZ, 0x6 ;  /* 0x0000000504047291 */ /* 0x000fc8000f8f303f */
[----:B------:R-:W-:-:S04]  /*0990*/  USHF.R.S32.HI UR4, URZ, 0x6, UR4 ;  /* 0x000000063f047899 */ /* 0x000fc80008011404 */
[----:B------:R-:W-:-:S04]  /*09a0*/  UISETP.GE.AND UP0, UPT, UR20, UR4, UPT ;  /* 0x000000041400728c */ /* 0x000fc8000bf06270 */
[----:B------:R-:W-:-:S06]  /*09b0*/  USEL UR18, UR18, 0xffffffff, !UP0 ;  /* 0xffffffff12127887 */ /* 0x000fcc000c000000 */
.L_x_1007:
        /* <DEDUP_REMOVED lines=49> */
.L_x_1013:
        /* <DEDUP_REMOVED lines=10> */
.L_x_1014:
[----:B------:R-:W-:Y:S05]  /*0d70*/  @!P2 BRA `(.L_x_1015) ;  /* 0x000000500000a947 */ /* 0x000fea0003800000 */
[----:B------:R1:W2:Y:S04]  /*0d80*/  LDG.E R0, [R2.64] ;  /* 0x0000001602007981 */ /* 0x0002a8000c1e1900 */
[----:B-1----:R-:W3:Y:S01]  /*0d90*/  LDG.E R2, [R2.64+0x4] ;  /* 0x0000041602027981 */ /* 0x002ee2000c1e1900 */
[----:B--2---:R-:W1:Y:S08]  /*0da0*/  R2UR UR16, R0 ;  /* 0x00000000001073c2 */ /* 0x004e7000000e0000 */
[----:B---3--:R-:W1:Y:S02]  /*0db0*/  R2UR UR4, R2 ;  /* 0x00000000020473c2 */ /* 0x008e6400000e0000 */
[----:B-1----:R-:W-:-:S06]  /*0dc0*/  UIADD3 UR16, -UR16, UR4, URZ ;  /* 0x0000000410107290 */ /* 0x002fcc000fffe13f */
.L_x_1015:
        /* <DEDUP_REMOVED lines=10> */
[----:B------:R-:W-:Y:S01]  /*0e70*/  IMAD.MOV.U32 R7, RZ, RZ, RZ ;  /* 0x000000ffff077224 */ /* 0x000fe200078e00ff */
[----:B------:R-:W-:Y:S01]  /*0e80*/  CS2R R152, SRZ ;  /* 0x0000000000987805 */ /* 0x000fe2000001ff00 */
[----:B------:R-:W-:Y:S01]  /*0e90*/  USHF.R.S32.HI UR15, URZ, 0x1f, UR4 ;  /* 0x0000001f3f0f7899 */ /* 0x000fe20008011404 */
[----:B------:R-:W-:Y:S01]  /*0ea0*/  IMAD.MOV.U32 R154, RZ, RZ, RZ ;  /* 0x000000ffff9a7224 */ /* 0x000fe200078e00ff */
[----:B------:R-:W-:Y:S01]  /*0eb0*/  MOV R9, RZ ;  /* 0x000000ff00097202 */ /* 0x000fe20000000f00 */
        /* <DEDUP_REMOVED lines=82> */
[----:B------:R-:W-:Y:S01]  /*13e0*/  ULDC.64 UR6, c[0x0][0x248] ;  /* 0x0000920000067ab9 */ /* 0x000fe20000000a00 */
[----:B------:R-:W-:Y:S01]  /*13f0*/  IMAD.SHL.U32 R3, R101, 0x4, RZ ;  /* 0x0000000465037824 */ /* 0x000fe200078e00ff */
[----:B------:R-:W-:Y:S01]  /*1400*/  UISETP.NE.AND UP0, UPT, UR6, 0x1, UPT ;  /* 0x000000010600788c */ /* 0x000fe2000bf05270 */
[-C--:B------:R-:W-:Y:S01]  /*1410*/  LEA.HI R5, R36, R101.reuse, RZ, 0x3 ;  /* 0x0000006524057211 */ /* 0x080fe200078f18ff */
[----:B------:R-:W-:Y:S01]  /*1420*/  USHF.R.S32.HI UR6, URZ, 0x1f, UR9 ;  /* 0x0000001f3f067899 */ /* 0x000fe20008011409 */
[----:B------:R-:W-:Y:S01]  /*1430*/  IMAD.U32 R10, RZ, RZ, UR20 ;  /* 0x00000014ff0a7e24 */ /* 0x000fe2000f8e00ff */
[----:B------:R-:W-:Y:S01]  /*1440*/  UIMAD.WIDE.U32 UR10, UR19, UR7, URZ ;  /* 0x00000007130a72a5 */ /* 0x000fe2000f8e003f */
[----:B------:R-:W-:Y:S01]  /*1450*/  SHF.R.S32.HI R248, RZ, 0x3, R5 ;  /* 0x00000003fff87819 */ /* 0x000fe20000011405 */
[----:B------:R-:W-:Y:S01]  /*1460*/  USHF.R.S32.HI UR24, URZ, 0x1f, UR19 ;  /* 0x0000001f3f187899 */ /* 0x000fe20008011413 */
[----:B------:R-:W-:Y:S01]  /*1470*/  IMAD.MOV.U32 R32, RZ, RZ, c[0x0][0x1ac] ;  /* 0x00006b00ff207624 */ /* 0x000fe200078e00ff */
[----:B------:R-:W-:Y:S01]  /*1480*/  USHF.L.U32 UR7, UR9, 0x8, URZ ;  /* 0x0000000809077899 */ /* 0x000fe2000800063f */
[----:B------:R-:W-:Y:S01]  /*1490*/  SHF.R.S32.HI R0, RZ, 0x1f, R248 ;  /* 0x0000001fff007819 */ /* 0x000fe200000114f8 */
[----:B------:R-:W-:Y:S01]  /*14a0*/  ULDC.64 UR4, c[0x0][0x270] ;  /* 0x00009c0000047ab9 */ /* 0x000fe20000000a00 */
[C---:B-----5:R-:W-:Y:S01]  /*14b0*/  IADD3 R6, P0, R248.reuse, R8, RZ ;  /* 0x00000008f8067210 */ /* 0x060fe20007f1e0ff */
[----:B------:R-:W-:Y:S01]  /*14c0*/  UIMAD UR4, UR24, UR4, URZ ;  /* 0x00000004180472a4 */ /* 0x000fe2000f8e023f */
[----:B------:R-:W-:Y:S01]  /*14d0*/  IADD3 R13, P1, R248, R14, RZ ;  /* 0x0000000ef80d7210 */ /* 0x000fe20007f3e0ff */
[----:B------:R-:W-:Y:S01]  /*14e0*/  UMOV UR21, UR19 ;  /* 0x0000001300157c82 */ /* 0x000fe20008000000 */
[-C--:B------:R-:W-:Y:S01]  /*14f0*/  LEA.HI.X.SX32 R7, R8, R0.reuse, 0x1, P0 ;  /* 0x0000000008077211 */ /* 0x080fe200000f0eff */
[----:B------:R-:W-:Y:S01]  /*1500*/  IMAD.U32 R8, RZ, RZ, UR19 ;  /* 0x00000013ff087e24 */ /* 0x000fe2000f8e00ff */
[C---:B------:R-:W-:Y:S01]  /*1510*/  IADD3 R2, P0, R3.reuse, UR9, RZ ;  /* 0x0000000903027c10 */ /* 0x040fe2000ff1e0ff */
[----:B------:R-:W-:Y:S01]  /*1520*/  UIMAD UR8, UR19, UR5, UR4 ;  /* 0x00000005130872a4 */ /* 0x000fe2000f8e0204 */
[----:B------:R-:W-:Y:S01]  /*1530*/  LEA.HI.X.SX32 R14, R14, R0, 0x1, P1 ;  /* 0x000000000e0e7211 */ /* 0x000fe200008f0eff */
[----:B------:R-:W-:Y:S01]  /*1540*/  IMAD.U32 R0, RZ, RZ, UR19 ;  /* 0x00000013ff007e24 */ /* 0x000fe2000f8e00ff */
[----:B------:R-:W-:Y:S01]  /*1550*/  LEA.HI.X.SX32 R3, R3, UR6, 0x1, P0 ;  /* 0x0000000603037c11 */ /* 0x000fe200080f0eff */
[----:B------:R-:W-:Y:S01]  /*1560*/  USHF.R.S32.HI UR6, URZ, 0x1f, UR7 ;  /* 0x0000001f3f067899 */ /* 0x000fe20008011407 */
[----:B------:R-:W-:Y:S01]  /*1570*/  IADD3 R4, P0, R101, UR7, RZ ;  /* 0x0000000765047c10 */ /* 0x000fe2000ff1e0ff */
[----:B------:R-:W-:Y:S01]  /*1580*/  ULDC UR4, c[0x0][0x250] ;  /* 0x0000940000047ab9 */ /* 0x000fe20000000800 */
[----:B------:R-:W-:Y:S01]  /*1590*/  IMAD.WIDE R10, R10, 0x40, R6 ;  /* 0x000000400a0a7825 */ /* 0x000fe200078e0206 */
[----:B------:R-:W-:Y:S01]  /*15a0*/  @UP0 USHF.R.U32.HI UR21, URZ, UR4, UR11 ;  /* 0x000000043f150299 */ /* 0x000fe2000801160b */
[----:B------:R-:W-:Y:S01]  /*15b0*/  LEA.HI R33, R36, R101, RZ, 0x2 ;  /* 0x0000006524217211 */ /* 0x000fe200078f10ff */
[----:B------:R-:W-:Y:S01]  /*15c0*/  USHF.R.S32.HI UR11, URZ, 0x1f, UR18 ;  /* 0x0000001f3f0b7899 */ /* 0x000fe20008011412 */
[--C-:B------:R-:W-:Y:S01]  /*15d0*/  IMAD.WIDE.U32 R8, R8, c[0x0][0x270], R2.reuse ;  /* 0x00009c0008087a25 */ /* 0x100fe200078e0002 */
[----:B------:R-:W-:Y:S01]  /*15e0*/  USHF.R.S32.HI UR12, URZ, 0x1f, UR21 ;  /* 0x0000001f3f0c7899 */ /* 0x000fe20008011415 */
[----:B------:R-:W-:Y:S01]  /*15f0*/  CS2R R162, SRZ ;  /* 0x0000000000a27805 */ /* 0x000fe2000001ff00 */
[----:B------:R-:W-:Y:S01]  /*1600*/  ULDC.64 UR4, c[0x0][0x1e0] ;  /* 0x0000780000047ab9 */ /* 0x000fe20000000a00 */
[C---:B------:R-:W-:Y:S01]  /*1610*/  IMAD.WIDE.U32 R28, R0.reuse, c[0x0][0x288], R2 ;  /* 0x0000a200001c7a25 */ /* 0x040fe200078e0002 */
[----:B------:R-:W-:Y:S01]  /*1620*/  LOP3.LUT R2, R5, 0xfffffff8, RZ, 0xc0, !PT ;  /* 0xfffffff805027812 */ /* 0x000fe200078ec0ff */
[----:B------:R-:W-:Y:S01]  /*1630*/  UIMAD UR4, UR12, UR4, URZ ;  /* 0x000000040c0472a4 */ /* 0x000fe2000f8e023f */
[C---:B------:R-:W-:Y:S01]  /*1640*/  LEA.HI.X.SX32 R5, R101.reuse, UR6, 0x1, P0 ;  /* 0x0000000665057c11 */ /* 0x040fe200080f0eff */
[----:B------:R-:W-:Y:S01]  /*1650*/  IMAD.U32 R12, RZ, RZ, UR21 ;  /* 0x00000015ff0c7e24 */ /* 0x000fe2000f8e00ff */
[----:B------:R-:W-:Y:S01]  /*1660*/  USEL UR9, UR11, URZ, !UP1 ;  /* 0x0000003f0b097287 */ /* 0x000fe2000c800000 */
[----:B------:R-:W-:Y:S01]  /*1670*/  IMAD.IADD R31, R101, 0x1, -R2 ;  /* 0x00000001651f7824 */ /* 0x000fe200078e0a02 */
[----:B------:R-:W-:Y:S01]  /*1680*/  UIMAD UR25, UR21, UR5, UR4 ;  /* 0x00000005151972a4 */ /* 0x000fe2000f8e0204 */
[----:B------:R-:W-:Y:S01]  /*1690*/  IMAD.WIDE.U32 R26, R0, c[0x0][0x238], R4 ;  /* 0x00008e00001a7a25 */ /* 0x000fe200078e0004 */
[----:B------:R-:W-:Y:S01]  /*16a0*/  USEL UR10, UR18, URZ, !UP1 ;  /* 0x0000003f120a7287 */ /* 0x000fe2000c800000 */
[----:B------:R-:W-:Y:S01]  /*16b0*/  IADD3 R19, R9, UR8, RZ ;  /* 0x0000000809137c10 */ /* 0x000fe2000fffe0ff */
[----:B------:R-:W-:Y:S01]  /*16c0*/  ULDC.64 UR6, c[0x0][0x1e8] ;  /* 0x00007a0000067ab9 */ /* 0x000fe20000000a00 */
[----:B------:R-:W-:Y:S01]  /*16d0*/  IMAD.SHL.U32 R2, R31, 0x8, RZ ;  /* 0x000000081f027824 */ /* 0x000fe200078e00ff */
[----:B------:R-:W-:Y:S01]  /*16e0*/  ULDC.64 UR4, c[0x0][0x1b0] ;  /* 0x00006c0000047ab9 */ /* 0x000fe20000000a00 */
[----:B------:R-:W-:Y:S01]  /*16f0*/  IMAD.SHL.U32 R0, R248, 0x40, RZ ;  /* 0x00000040f8007824 */ /* 0x000fe200078e00ff */
[----:B------:R-:W-:Y:S01]  /*1700*/  UIMAD UR6, UR9, UR6, URZ ;  /* 0x00000006090672a4 */ /* 0x000fe2000f8e023f */
[----:B------:R-:W-:Y:S01]  /*1710*/  IMAD.MOV.U32 R18, RZ, RZ, R8 ;  /* 0x000000ffff127224 */ /* 0x000fe200078e0008 */
[--C-:B------:R-:W-:Y:S01]  /*1720*/  SHF.R.S32.HI R3, RZ, 0x1f, R2.reuse ;  /* 0x0000001fff037819 */ /* 0x100fe20000011402 */
[----:B------:R-:W-:Y:S01]  /*1730*/  UIMAD UR4, UR12, UR4, URZ ;  /* 0x000000040c0472a4 */ /* 0x000fe2000f8e023f */
[----:B------:R-:W-:Y:S01]  /*1740*/  LOP3.LUT R0, R0, 0x1c0, RZ, 0xc0, !PT ;  /* 0x000001c000007812 */ /* 0x000fe200078ec0ff */
[----:B------:R-:W-:Y:S01]  /*1750*/  UIMAD UR6, UR10, UR7, UR6 ;  /* 0x000000070a0672a4 */ /* 0x000fe2000f8e0206 */
[----:B------:R-:W-:Y:S01]  /*1760*/  IMAD R8, R14, c[0x0][0x178], RZ ;  /* 0x00005e000e087a24 */ /* 0x000fe200078e02ff */
[----:B------:R-:W-:Y:S01]  /*1770*/  UIMAD UR7, UR21, UR5, UR4 ;  /* 0x00000005150772a4 */ /* 0x000fe2000f8e0204 */
[--C-:B------:R-:W-:Y:S01]  /*1780*/  LOP3.LUT R6, R0, 0x38, R2.reuse, 0xf8, !PT ;  /* 0x0000003800067812 */ /* 0x100fe200078ef802 */
[----:B------:R-:W-:Y:S01]  /*1790*/  IMAD.WIDE.U32 R4, R12, c[0x0][0x1e0], R2 ;  /* 0x000078000c047a25 */ /* 0x000fe200078e0002 */
[----:B------:R-:W-:Y:S01]  /*17a0*/  SHF.R.U32.HI R0, RZ, 0x3, R0 ;  /* 0x00000003ff007819 */ /* 0x000fe20000011600 */
[----:B------:R-:W-:Y:S01]  /*17b0*/  ULDC.64 UR4, c[0x0][0x1b8] ;  /* 0x00006e0000047ab9 */ /* 0x000fe20000000a00 */
[----:B------:R-:W-:Y:S01]  /*17c0*/  IADD3 R22, R2, 0x40, RZ ;  /* 0x0000004002167810 */ /* 0x000fe20007ffe0ff */
[----:B------:R-:W-:Y:S01]  /*17d0*/  IMAD R8, R13, c[0x0][0x17c], R8 ;  /* 0x00005f000d087a24 */ /* 0x000fe200078e0208 */
[----:B------:R-:W-:Y:S01]  /*17e0*/  LOP3.LUT R20, R6, R0, RZ, 0x3c, !PT ;  /* 0x0000000006147212 */ /* 0x000fe200078e3cff */
[----:B------:R-:W-:Y:S01]  /*17f0*/  IMAD.MOV.U32 R6, RZ, RZ, R4 ;  /* 0x000000ffff067224 */ /* 0x000fe200078e0004 */
[----:B------:R-:W-:Y:S01]  /*1800*/  IADD3 R7, R5, UR25, RZ ;  /* 0x0000001905077c10 */ /* 0x000fe2000fffe0ff */
[----:B------:R-:W-:Y:S01]  /*1810*/  IMAD.WIDE.U32 R4, R12, c[0x0][0x1b0], R2 ;  /* 0x00006c000c047a25 */ /* 0x000fe200078e0002 */
[----:B------:R-:W-:Y:S01]  /*1820*/  UIMAD UR4, UR9, UR4, URZ ;  /* 0x00000004090472a4 */ /* 0x000fe2000f8e023f */
[----:B------:R-:W-:Y:S01]  /*1830*/  ISETP.GE.AND P2, PT, R2, c[0x0][0x1cc], PT ;  /* 0x0000730002007a0c */ /* 0x000fe20003f46270 */
[----:B------:R-:W-:Y:S01]  /*1840*/  USEL UR12, UR18, URZ, !UP2 ;  /* 0x0000003f120c7287 */ /* 0x000fe2000d000000 */
[----:B------:R-:W-:Y:S01]  /*1850*/  IMAD.U32 R12, RZ, RZ, UR10 ;  /* 0x0000000aff0c7e24 */ /* 0x000fe2000f8e00ff */
[----:B------:R-:W-:Y:S01]  /*1860*/  IADD3 R5, R5, UR7, RZ ;  /* 0x0000000705057c10 */ /* 0x000fe2000fffe0ff */
[----:B------:R-:W-:Y:S01]  /*1870*/  IMAD R0, R14, c[0x0][0x208], RZ ;  /* 0x000082000e007a24 */ /* 0x000fe200078e02ff */
[----:B------:R-:W-:Y:S01]  /*1880*/  UIMAD UR4, UR10, UR5, UR4 ;  /* 0x000000050a0472a4 */ /* 0x000fe2000f8e0204 */
[----:B------:R-:W-:Y:S01]  /*1890*/  IMAD.WIDE.U32 R6, R12, c[0x0][0x1e8], R6 ;  /* 0x00007a000c067a25 */ /* 0x000fe200078e0006 */
[----:B------:R-:W-:Y:S01]  /*18a0*/  UIADD3 UR10, -UR13, UR16, URZ ;  /* 0x000000100d0a7290 */ /* 0x000fe2000fffe13f */
[C---:B------:R-:W-:Y:S01]  /*18b0*/  IADD3 R23, R2.reuse, 0x80, RZ ;  /* 0x0000008002177810 */ /* 0x040fe20007ffe0ff */
[----:B------:R-:W-:Y:S01]  /*18c0*/  USHF.R.S32.HI UR8, URZ, 0x1f, UR15 ;  /* 0x0000001f3f087899 */ /* 0x000fe2000801140f */
[----:B------:R-:W-:Y:S01]  /*18d0*/  IMAD R24, R13, c[0x0][0x20c], R0 ;  /* 0x000083000d187a24 */ /* 0x000fe200078e0200 */
[----:B------:R-:W-:Y:S01]  /*18e0*/  IADD3 R7, R7, UR6, RZ ;  /* 0x0000000607077c10 */ /* 0x000fe2000fffe0ff */
[--C-:B------:R-:W-:Y:S01]  /*18f0*/  IMAD.WIDE.U32 R14, R13, c[0x0][0x178], R2.reuse ;  /* 0x00005e000d0e7a25 */ /* 0x100fe200078e0002 */
[----:B------:R-:W-:Y:S01]  /*1900*/  IADD3 R25, R2, 0xc0, RZ ;  /* 0x000000c002197810 */ /* 0x000fe20007ffe0ff */
[----:B------:R-:W-:Y:S01]  /*1910*/  USEL UR11, UR11, URZ, !UP2 ;  /* 0x0000003f0b0b7287 */ /* 0x000fe2000d000000 */
[----:B------:R-:W-:Y:S01]  /*1920*/  CS2R R160, SRZ ;  /* 0x0000000000a07805 */ /* 0x000fe2000001ff00 */
[----:B------:R-:W-:Y:S01]  /*1930*/  IMAD R0, R11, c[0x0][0x1d8], RZ ;  /* 0x000076000b007a24 */ /* 0x000fe200078e02ff */
[----:B------:R-:W-:Y:S01]  /*1940*/  ISETP.GE.AND P4, PT, R25, c[0x0][0x1cc], PT ;  /* 0x0000730019007a0c */ /* 0x000fe20003f86270 */
[----:B------:R-:W-:Y:S01]  /*1950*/  IMAD.WIDE.U32 R16, R13, c[0x0][0x208], R2 ;  /* 0x000082000d107a25 */ /* 0x000fe200078e0002 */
[----:B------:R-:W-:Y:S01]  /*1960*/  USHF.L.U32 UR21, UR15, 0x6, URZ ;  /* 0x000000060f157899 */ /* 0x000fe2000800063f */
[----:B------:R-:W-:Y:S01]  /*1970*/  CS2R R158, SRZ ;  /* 0x00000000009e7805 */ /* 0x000fe2000001ff00 */
[----:B------:R-:W-:Y:S01]  /*1980*/  CS2R R156, SRZ ;  /* 0x00000000009c7805 */ /* 0x000fe2000001ff00 */
[----:B------:R-:W-:Y:S01]  /*1990*/  IMAD.WIDE.U32 R12, R12, c[0x0][0x1b8], R4 ;  /* 0x00006e000c0c7a25 */ /* 0x000fe200078e0004 */
[----:B------:R-:W-:Y:S01]  /*19a0*/  USHF.R.S32.HI UR25, URZ, 0x1f, UR21 ;  /* 0x0000001f3f197899 */ /* 0x000fe20008011415 */
[----:B------:R-:W-:Y:S01]  /*19b0*/  CS2R R154, SRZ ;  /* 0x00000000009a7805 */ /* 0x000fe2000001ff00 */
[----:B------:R-:W-:Y:S01]  /*19c0*/  CS2R R152, SRZ ;  /* 0x0000000000987805 */ /* 0x000fe2000001ff00 */
[----:B------:R-:W-:Y:S01]  /*19d0*/  IMAD.IADD R5, R15, 0x1, R8 ;  /* 0x000000010f057824 */ /* 0x000fe200078e0208 */
[----:B------:R-:W-:Y:S01]  /*19e0*/  CS2R R150, SRZ ;  /* 0x0000000000967805 */ /* 0x000fe2000001ff00 */
[----:B------:R-:W-:Y:S01]  /*19f0*/  IMAD.U32 R15, RZ, RZ, UR19 ;  /* 0x00000013ff0f7e24 */ /* 0x000fe2000f8e00ff */
[----:B------:R-:W-:Y:S01]  /*1a00*/  CS2R R148, SRZ ;  /* 0x0000000000947805 */ /* 0x000fe2000001ff00 */
[C---:B------:R-:W-:Y:S01]  /*1a10*/  IMAD R3, R10.reuse, c[0x0][0x1dc], R0 ;  /* 0x000077000a037a24 */ /* 0x040fe200078e0200 */
[----:B------:R-:W-:Y:S01]  /*1a20*/  CS2R R146, SRZ ;  /* 0x0000000000927805 */ /* 0x000fe2000001ff00 */
[----:B------:R-:W-:Y:S01]  /*1a30*/  IMAD.WIDE.U32 R8, R10, c[0x0][0x1d8], R6 ;  /* 0x000076000a087a25 */ /* 0x000fe200078e0006 */
[----:B------:R-:W-:Y:S01]  /*1a40*/  IADD3 R7, R13, UR4, RZ ;  /* 0x000000040d077c10 */ /* 0x000fe2000fffe0ff */
[----:B------:R-:W-:Y:S01]  /*1a50*/  ULDC.64 UR4, c[0x0][0x180] ;  /* 0x0000600000047ab9 */ /* 0x000fe20000000a00 */
[----:B------:R-:W-:Y:S01]  /*1a60*/  CS2R R144, SRZ ;  /* 0x0000000000907805 */ /* 0x000fe2000001ff00 */
[----:B------:R-:W-:Y:S01]  /*1a70*/  IMAD.MOV.U32 R4, RZ, RZ, R14 ;  /* 0x000000ffff047224 */ /* 0x000fe200078e000e */
[----:B------:R-:W-:Y:S01]  /*1a80*/  UIMAD UR4, UR24, UR4, URZ ;  /* 0x00000004180472a4 */ /* 0x000fe2000f8e023f */
[----:B------:R-:W-:Y:S01]  /*1a90*/  IMAD.IADD R3, R9, 0x1, R3 ;  /* 0x0000000109037824 */ /* 0x000fe200078e0203 */
[----:B------:R-:W-:Y:S01]  /*1aa0*/  CS2R R142, SRZ ;  /* 0x00000000008e7805 */ /* 0x000fe2000001ff00 */
[----:B------:R-:W-:Y:S01]  /*1ab0*/  IMAD.WIDE.U32 R14, R15, c[0x0][0x180], R4 ;  /* 0x000060000f0e7a25 */ /* 0x000fe200078e0004 */
[C---:B------:R-:W-:Y:S01]  /*1ac0*/  LEA R4, P0, R8.reuse, c[0x0][0x1c0], 0x1 ;  /* 0x0000700008047a11 */ /* 0x040fe200078008ff */
[----:B------:R-:W-:Y:S01]  /*1ad0*/  UIMAD UR6, UR19, UR5, UR4 ;  /* 0x00000005130672a4 */ /* 0x000fe2000f8e0204 */
[----:B------:R-:W-:Y:S01]  /*1ae0*/  CS2R R140, SRZ ;  /* 0x00000000008c7805 */ /* 0x000fe2000001ff00 */
[----:B------:R-:W-:Y:S01]  /*1af0*/  IMAD R0, R11, c[0x0][0x1a8], RZ ;  /* 0x00006a000b007a24 */ /* 0x000fe200078e02ff */
[----:B------:R-:W-:Y:S01]  /*1b00*/  LEA.HI.X R5, R8, c[0x0][0x1c4], R3, 0x1, P0 ;  /* 0x0000710008057a11 */ /* 0x000fe200000f0c03 */
[----:B------:R-:W-:Y:S01]  /*1b10*/  IMAD.MOV.U32 R6, RZ, RZ, R12 ;  /* 0x000000ffff067224 */ /* 0x000fe200078e000c */
[----:B------:R-:W-:Y:S01]  /*1b20*/  ULDC.64 UR4, c[0x0][0x178] ;  /* 0x00005e0000047ab9 */ /* 0x000fe20000000a00 */
[C---:B------:R-:W-:Y:S01]  /*1b30*/  IMAD R0, R10.reuse, c[0x0][0x1ac], R0 ;  /* 0x00006b000a007a24 */ /* 0x040fe200078e0200 */
[----:B------:R-:W-:Y:S01]  /*1b40*/  UIMAD.WIDE.U32 UR26, UR15, UR4, URZ ;  /* 0x000000040f1a72a5 */ /* 0x000fe2000f8e003f */
[----:B------:R-:W-:Y:S01]  /*1b50*/  IMAD.MOV.U32 R3, RZ, RZ, c[0x0][0x1d8] ;  /* 0x00007600ff037624 */ /* 0x000fe200078e00ff */
[----:B------:R-:W-:Y:S01]  /*1b60*/  UIMAD UR4, UR8, UR4, URZ ;  /* 0x00000004080472a4 */ /* 0x000fe2000f8e023f */
[----:B------:R-:W-:Y:S01]  /*1b70*/  IMAD.WIDE.U32 R10, R10, c[0x0][0x1a8], R6 ;  /* 0x00006a000a0a7a25 */ /* 0x000fe200078e0006 */
[----:B------:R-:W-:Y:S01]  /*1b80*/  CS2R R138, SRZ ;  /* 0x00000000008a7805 */ /* 0x000fe2000001ff00 */
[----:B------:R-:W-:Y:S01]  /*1b90*/  CS2R R136, SRZ ;  /* 0x0000000000887805 */ /* 0x000fe2000001ff00 */
[----:B------:R-:W-:Y:S01]  /*1ba0*/  LEA R8, P1, R3, R4, 0x6 ;  /* 0x0000000403087211 */ /* 0x000fe200078230ff */
[----:B------:R-:W-:Y:S01]  /*1bb0*/  IMAD.MOV.U32 R9, RZ, RZ, c[0x0][0x1dc] ;  /* 0x00007700ff097624 */ /* 0x000fe200078e00ff */
[C---:B------:R-:W-:Y:S01]  /*1bc0*/  LEA R6, P0, R10.reuse, c[0x0][0x190], 0x1 ;  /* 0x000064000a067a11 */ /* 0x040fe200078008ff */
[----:B------:R-:W-:Y:S01]  /*1bd0*/  IMAD.IADD R0, R11, 0x1, R0 ;  /* 0x000000010b007824 */ /* 0x000fe200078e0200 */
[----:B------:R-:W-:Y:S01]  /*1be0*/  IADD3 R11, R15, UR6, RZ ;  /* 0x000000060f0b7c10 */ /* 0x000fe2000fffe0ff */
[----:B------:R-:W-:Y:S01]  /*1bf0*/  IMAD.MOV.U32 R13, RZ, RZ, c[0x0][0x1a8] ;  /* 0x00006a00ff0d7624 */ /* 0x000fe200078e00ff */
[----:B------:R-:W-:Y:S01]  /*1c00*/  LEA.HI.X R9, R3, R5, R9, 0x6, P1 ;  /* 0x0000000503097211 */ /* 0x000fe200008f3409 */
[----:B------:R-:W-:Y:S01]  /*1c10*/  UIMAD UR6, UR15, UR5, UR4 ;  /* 0x000000050f0672a4 */ /* 0x000fe2000f8e0204 */
[----:B------:R-:W-:Y:S01]  /*1c20*/  LEA.HI.X R7, R10, c[0x0][0x194], R0, 0x1, P0 ;  /* 0x000065000a077a11 */ /* 0x000fe200000f0c00 */
[----:B------:R-:W-:Y:S01]  /*1c30*/  IMAD.MOV.U32 R10, RZ, RZ, R14 ;  /* 0x000000ffff0a7224 */ /* 0x000fe200078e000e */
[----:B------:R-:W-:Y:S01]  /*1c40*/  LEA.HI R3, R36, R101, RZ, 0x6 ;  /* 0x0000006524037211 */ /* 0x000fe200078f30ff */
[----:B------:R-:W-:Y:S01]  /*1c50*/  ULDC.64 UR4, c[0x0][0x188] ;  /* 0x0000620000047ab9 */ /* 0x000fe20000000a00 */
[----:B------:R-:W-:Y:S01]  /*1c60*/  IADD3 R0, -R248, UR10, RZ ;  /* 0x0000000af8007c10 */ /* 0x000fe2000fffe1ff */
[----:B------:R-:W-:Y:S01]  /*1c70*/  UIMAD UR4, UR11, UR4, URZ ;  /* 0x000000040b0472a4 */ /* 0x000fe2000f8e023f */
[----:B------:R-:W-:Y:S01]  /*1c80*/  ISETP.GE.AND P1, PT, R22, c[0x0][0x1cc], PT ;  /* 0x0000730016007a0c */ /* 0x000fe20003f26270 */
[----:B------:R-:W-:Y:S01]  /*1c90*/  UIADD3 UR6, UR27, UR6, URZ ;  /* 0x000000061b067290 */ /* 0x000fe2000fffe03f */
[----:B------:R-:W-:Y:S01]  /*1ca0*/  SHF.R.S32.HI R30, RZ, 0x6, R3 ;  /* 0x00000006ff1e7819 */ /* 0x000fe20000011403 */
[----:B------:R-:W-:Y:S01]  /*1cb0*/  UIMAD UR4, UR12, UR5, UR4 ;  /* 0x000000050c0472a4 */ /* 0x000fe2000f8e0204 */
[C---:B------:R-:W-:Y:S01]  /*1cc0*/  ISETP.LT.OR P5, PT, R0.reuse, 0x1, P2 ;  /* 0x000000010000780c */ /* 0x040fe200017a1670 */
[----:B------:R-:W-:Y:S01]  /*1cd0*/  IMAD.MOV.U32 R246, RZ, RZ, 0x20 ;  /* 0x00000020fff67424 */ /* 0x000fe200078e00ff */
[----:B------:R-:W-:Y:S01]  /*1ce0*/  ISETP.LT.OR P3, PT, R0, 0x1, P1 ;  /* 0x000000010000780c */ /* 0x000fe20000f61670 */
[----:B------:R-:W-:Y:S01]  /*1cf0*/  IMAD R3, R30, 0x200, R20 ;  /* 0x000002001e037824 */ /* 0x000fe200078e0214 */
[----:B------:R-:W-:Y:S01]  /*1d00*/  ISETP.GE.AND P0, PT, R23, c[0x0][0x1cc], PT ;  /* 0x0000730017007a0c */ /* 0x000fe20003f06270 */
[----:B------:R-:W-:Y:S01]  /*1d10*/  IMAD.U32 R20, RZ, RZ, UR12 ;  /* 0x0000000cff147e24 */ /* 0x000fe2000f8e00ff */
[----:B------:R-:W-:Y:S01]  /*1d20*/  ISETP.LT.OR P6, PT, R0, 0x1, P4 ;  /* 0x000000010000780c */ /* 0x000fe200027c1670 */
[----:B------:R-:W-:Y:S01]  /*1d30*/  IMAD.SHL.U32 R240, R3, 0x2, RZ ;  /* 0x0000000203f07824 */ /* 0x000fe200078e00ff */
[----:B------:R-:W-:Y:S01]  /*1d40*/  CS2R R134, SRZ ;  /* 0x0000000000867805 */ /* 0x000fe2000001ff00 */
[----:B------:R-:W-:Y:S01]  /*1d50*/  IMAD.WIDE.U32 R34, R20, c[0x0][0x188], R10 ;  /* 0x0000620014227a25 */ /* 0x000fe200078e000a */
[----:B------:R-:W-:Y:S01]  /*1d60*/  CS2R R132, SRZ ;  /* 0x0000000000847805 */ /* 0x000fe2000001ff00 */
[----:B------:R-:W-:Y:S01]  /*1d70*/  CS2R R130, SRZ ;  /* 0x0000000000827805 */ /* 0x000fe2000001ff00 */
[----:B------:R-:W-:Y:S01]  /*1d80*/  CS2R R128, SRZ ;  /* 0x0000000000807805 */ /* 0x000fe2000001ff00 */
[----:B------:R-:W-:Y:S01]  /*1d90*/  @!PT LDS RZ, [RZ] ;  /* 0x00000000fffff984 */ /* 0x000fe20000000800 */
[----:B------:R-:W-:Y:S01]  /*1da0*/  @!PT LDS RZ, [RZ] ;  /* 0x00000000fffff984 */ /* 0x000fe20000000800 */
[----:B------:R-:W-:Y:S01]  /*1db0*/  @!PT LDS RZ, [RZ] ;  /* 0x00000000fffff984 */ /* 0x000fe20000000800 */
[----:B------:R1:W-:Y:S01]  /*1dc0*/  LDGSTS.E.BYPASS.LTC128B.128 [R240+0x8080], [R4.64], !P5 ;  /* 0x0808000004f07fae */ /* 0x0003e2000e901d56 */
[----:B------:R-:W-:Y:S01]  /*1dd0*/  ISETP.LT.OR P5, PT, R0, 0x21, P2 ;  /* 0x000000210000780c */ /* 0x000fe200017a1670 */
[----:B------:R-:W-:Y:S01]  /*1de0*/  IMAD.WIDE.U32 R14, R20, c[0x0][0x278], R18 ;  /* 0x00009e00140e7a25 */ /* 0x000fe200078e0012 */
[C---:B------:R-:W-:Y:S01]  /*1df0*/  ISETP.LT.OR P2, PT, R0.reuse, 0x21, P1 ;  /* 0x000000210000780c */ /* 0x040fe20000f41670 */
[----:B------:R1:W-:Y:S01]  /*1e00*/  LDGSTS.E.BYPASS.LTC128B.128 [R240+0xa080], [R4.64+0x80], !P3 ;  /* 0x0a08008004f07fae */ /* 0x0003e2000d901d56 */
[C---:B------:R-:W-:Y:S01]  /*1e10*/  LEA R12, P3, R13.reuse, R6, 0x6 ;  /* 0x000000060d0c7211 */ /* 0x040fe200078630ff */
[----:B------:R-:W-:Y:S01]  /*1e20*/  CS2R R126, SRZ ;  /* 0x00000000007e7805 */ /* 0x000fe2000001ff00 */
[C---:B------:R-:W-:Y:S01]  /*1e30*/  ISETP.LT.OR P1, PT, R0.reuse, 0x21, P0 ;  /* 0x000000210000780c */ /* 0x040fe20000721670 */
[----:B------:R-:W-:Y:S01]  /*1e40*/  STL.64 [R1], R34 ;  /* 0x0000002201007387 */ /* 0x000fe20000100a00 */
[----:B------:R-:W-:Y:S01]  /*1e50*/  LEA.HI.X R13, R13, R7, R32, 0x6, P3 ;  /* 0x000000070d0d7211 */ /* 0x000fe200018f3420 */
[----:B------:R-:W-:Y:S01]  /*1e60*/  CS2R R124, SRZ ;  /* 0x00000000007c7805 */ /* 0x000fe2000001ff00 */
[C---:B------:R-:W-:Y:S01]  /*1e70*/  ISETP.LT.OR P3, PT, R0.reuse, 0x1, P0 ;  /* 0x000000010000780c */ /* 0x040fe20000761670 */
[----:B------:R-:W-:Y:S01]  /*1e80*/  CS2R R122, SRZ ;  /* 0x00000000007a7805 */ /* 0x000fe2000001ff00 */
[----:B------:R-:W-:Y:S01]  /*1e90*/  ISETP.LT.OR P0, PT, R0, 0x21, P4 ;  /* 0x000000210000780c */ /* 0x000fe20002701670 */
[----:B------:R-:W-:Y:S01]  /*1ea0*/  CS2R R120, SRZ ;  /* 0x0000000000787805 */ /* 0x000fe2000001ff00 */
[----:B------:R-:W-:Y:S01]  /*1eb0*/  ISETP.GE.AND P4, PT, R2, c[0x0][0x19c], PT ;  /* 0x0000670002007a0c */ /* 0x000fe20003f86270 */
[----:B------:R-:W-:Y:S01]  /*1ec0*/  CS2R R118, SRZ ;  /* 0x0000000000767805 */ /* 0x000fe2000001ff00 */
[----:B------:R-:W-:Y:S01]  /*1ed0*/  IADD3 R21, R35, UR4, RZ ;  /* 0x0000000423157c10 */ /* 0x000fe2000fffe0ff */
[----:B------:R-:W-:Y:S01]  /*1ee0*/  ULDC.64 UR4, c[0x0][0x278] ;  /* 0x00009e0000047ab9 */ /* 0x000fe20000000a00 */
[----:B------:R-:W-:Y:S01]  /*1ef0*/  SHF.R.S32.HI R19, RZ, 0x2, R33 ;  /* 0x00000002ff137819 */ /* 0x000fe20000011421 */
[----:B------:R-:W-:Y:S01]  /*1f00*/  UIMAD UR4, UR11, UR4, URZ ;  /* 0x000000040b0472a4 */ /* 0x000fe2000f8e023f */
[----:B------:R-:W-:Y:S01]  /*1f10*/  CS2R R116, SRZ ;  /* 0x0000000000747805 */ /* 0x000fe2000001ff00 */
[----:B------:R2:W-:Y:S01]  /*1f20*/  STL [R1+0x8], R21 ;  /* 0x0000081501007387 */ /* 0x0005e20000100800 */
        /* <DEDUP_REMOVED lines=10> */
[----:B------:R-:W-:Y:S01]  /*1fd0*/  CS2R R102, SRZ ;  /* 0x0000000000667805 */ /* 0x000fe2000001ff00 */
[----:B------:R3:W-:Y:S01]  /*1fe0*/  LDGSTS.E.BYPASS.LTC128B.128 [R240+0x9080], [R8.64], !P5 ;  /* 0x0908000008f07fae */ /* 0x0007e2000e901d56 */
[C---:B------:R-:W-:Y:S01]  /*1ff0*/  ISETP.LT.OR P5, PT, R0.reuse, 0x1, P3 ;  /* 0x000000010000780c */ /* 0x040fe20001fa1670 */
        /* <DEDUP_REMOVED lines=14> */
[----:B------:R4:W-:Y:S01]  /*20e0*/  LDGSTS.E.BYPASS.LTC128B.128 [R240+0x80], [R6.64], !P6 ;  /* 0x0008000006f07fae */ /* 0x0009e2000f101d56 */
[C---:B------:R-:W-:Y:S01]  /*20f0*/  ISETP.LT.OR P6, PT, R0.reuse, 0x1, P2 ;  /* 0x000000010000780c */ /* 0x040fe200017c1670 */
[----:B------:R-:W-:Y:S01]  /*2100*/  CS2R R80, SRZ ;  /* 0x0000000000507805 */ /* 0x000fe2000001ff00 */
[----:B------:R-:W-:Y:S01]  /*2110*/  CS2R R78, SRZ ;  /* 0x00000000004e7805 */ /* 0x000fe2000001ff00 */
[----:B------:R4:W-:Y:S01]  /*2120*/  LDGSTS.E.BYPASS.LTC128B.128 [R240+0x2080], [R6.64+0x80], !P5 ;  /* 0x0208008006f07fae */ /* 0x0009e2000e901d56 */
[C---:B------:R-:W-:Y:S01]  /*2130*/  ISETP.LT.OR P5, PT, R0.reuse, 0x1, P1 ;  /* 0x000000010000780c */ /* 0x040fe20000fa1670 */
[----:B------:R-:W-:Y:S01]  /*2140*/  CS2R R76, SRZ ;  /* 0x00000000004c7805 */ /* 0x000fe2000001ff00 */
[----:B------:R-:W-:Y:S01]  /*2150*/  P2R R10, PR, RZ, 0x40 ;  /* 0x00000040ff0a7803 */ /* 0x000fe20000000000 */
[----:B-1----:R-:W-:Y:S01]  /*2160*/  IMAD.U32 R4, RZ, RZ, UR26 ;  /* 0x0000001aff047e24 */ /* 0x002fe2000f8e00ff */
[C---:B------:R-:W-:Y:S01]  /*2170*/  ISETP.LT.OR P6, PT, R0.reuse, 0x21, P4 ;  /* 0x000000210000780c */ /* 0x040fe200027c1670 */
[----:B------:R-:W-:Y:S01]  /*2180*/  IMAD.U32 R5, RZ, RZ, UR27 ;  /* 0x0000001bff057e24 */ /* 0x000fe2000f8e00ff */
[----:B------:R-:W-:Y:S01]  /*2190*/  ISETP.LT.OR P4, PT, R0, 0x21, P1 ;  /* 0x000000210000780c */ /* 0x000fe20000f81670 */
[----:B------:R-:W-:Y:S01]  /*21a0*/  IMAD.U32 R5, RZ, RZ, UR6 ;  /* 0x00000006ff057e24 */ /* 0x000fe2000f8e00ff */
[----:B------:R-:W-:Y:S01]  /*21b0*/  ISETP.NE.AND P1, PT, R10, RZ, PT ;  /* 0x000000ff0a00720c */ /* 0x000fe20003f25270 */
[----:B------:R-:W-:Y:S01]  /*21c0*/  ULDC.64 UR6, c[0x0][0x210] ;  /* 0x0000840000067ab9 */ /* 0x000fe20000000a00 */
[C---:B------:R-:W-:Y:S01]  /*21d0*/  LEA R3, P0, R4.reuse, R34, 0x6 ;  /* 0x0000002204037211 */ /* 0x040fe200078030ff */
[----:B------:R-:W-:Y:S01]  /*21e0*/  UIMAD UR6, UR24, UR6, URZ ;  /* 0x00000006180672a4 */ /* 0x000fe2000f8e023f */
[----:B------:R1:W-:Y:S01]  /*21f0*/  STL.64 [R1+0x18], R14 ;  /* 0x0000180e01007387 */ /* 0x0003e20000100a00 */
[----:B------:R-:W-:Y:S01]  /*2200*/  CS2R R74, SRZ ;  /* 0x00000000004a7805 */ /* 0x000fe2000001ff00 */
[----:B------:R-:W-:Y:S01]  /*2210*/  LEA.HI.X R5, R4, R21, R5, 0x6, P0 ;  /* 0x0000001504057211 */ /* 0x000fe200000f3405 */
[----:B------:R-:W-:Y:S01]  /*2220*/  UIMAD UR7, UR19, UR7, UR6 ;  /* 0x00000007130772a4 */ /* 0x000fe2000f8e0206 */
[----:B------:R-:W-:Y:S01]  /*2230*/  LEA R4, P0, R3, c[0x0][0x160], 0x1 ;  /* 0x0000580003047a11 */ /* 0x000fe200078008ff */
[----:B------:R-:W-:Y:S01]  /*2240*/  UIMAD UR6, UR12, UR5, UR4 ;  /* 0x000000050c0672a4 */ /* 0x000fe2000f8e0204 */
[----:B---3--:R-:W-:Y:S01]  /*2250*/  P2R R8, PR, RZ, 0x20 ;  /* 0x00000020ff087803 */ /* 0x008fe20000000000 */
[----:B------:R-:W-:Y:S01]  /*2260*/  IMAD.IADD R9, R17, 0x1, R24 ;  /* 0x0000000111097824 */ /* 0x000fe200078e0218 */
[C---:B------:R-:W-:Y:S01]  /*2270*/  ISETP.LT.OR P5, PT, R0.reuse, 0x21, P3 ;  /* 0x000000210000780c */ /* 0x040fe20001fa1670 */
[----:B------:R4:W-:Y:S01]  /*2280*/  LDGSTS.E.BYPASS.LTC128B.128 [R240+0x4080], [R6.64+0x100], !P1 ;  /* 0x0408010006f07fae */ /* 0x0009e2000c901d56 */
[----:B------:R-:W-:Y:S01]  /*2290*/  ISETP.LT.OR P3, PT, R0, 0x21, P2 ;  /* 0x000000210000780c */ /* 0x000fe20001761670 */
[----:B------:R-:W-:Y:S01]  /*22a0*/  IMAD.U32 R0, RZ, RZ, UR21 ;  /* 0x00000015ff007e24 */ /* 0x000fe2000f8e00ff */
[----:B------:R-:W-:Y:S01]  /*22b0*/  ISETP.NE.AND P2, PT, R8, RZ, PT ;  /* 0x000000ff0800720c */ /* 0x000fe20003f45270 */
[----:B------:R-:W-:Y:S01]  /*22c0*/  IMAD.MOV.U32 R8, RZ, RZ, R16 ;  /* 0x000000ffff087224 */ /* 0x000fe200078e0010 */
[----:B------:R-:W-:Y:S01]  /*22d0*/  ISETP.GE.AND P1, PT, R22, c[0x0][0x16c], PT ;  /* 0x00005b0016007a0c */ /* 0x000fe20003f26270 */
[----:B------:R-:W-:Y:S01]  /*22e0*/  ULDC.64 UR4, c[0x0][0x218] ;  /* 0x0000860000047ab9 */ /* 0x000fe20000000a00 */
[----:B------:R-:W-:Y:S01]  /*22f0*/  IADD3 R0, -R0, UR17, -R248 ;  /* 0x0000001100007c10 */ /* 0x000fe2000fffe9f8 */
[----:B------:R-:W-:Y:S01]  /*2300*/  UIMAD UR4, UR11, UR4, URZ ;  /* 0x000000040b0472a4 */ /* 0x000fe2000f8e023f */
[----:B------:R-:W-:Y:S01]  /*2310*/  LEA.HI.X R5, R3, c[0x0][0x164], R5, 0x1, P0 ;  /* 0x0000590003057a11 */ /* 0x000fe200000f0c05 */
[----:B------:R-:W-:Y:S01]  /*2320*/  IMAD.U32 R3, RZ, RZ, UR19 ;  /* 0x00000013ff037e24 */ /* 0x000fe2000f8e00ff */
[-C--:B--2---:R-:W-:Y:S01]  /*2330*/  LEA.HI R21, R36, R101.reuse, RZ, 0x4 ;  /* 0x0000006524157211 */ /* 0x084fe200078f20ff */
[----:B------:R-:W-:Y:S01]  /*2340*/  UIMAD UR5, UR12, UR5, UR4 ;  /* 0x000000050c0572a4 */ /* 0x000fe2000f8e0204 */
[----:B------:R-:W-:Y:S01]  /*2350*/  IADD3 R11, R15, UR6, RZ ;  /* 0x000000060f0b7c10 */ /* 0x000fe2000fffe0ff */
[----:B------:R-:W-:Y:S01]  /*2360*/  IMAD.WIDE.U32 R8, R3, c[0x0][0x210], R8 ;  /* 0x0000840003087a25 */ /* 0x000fe200078e0008 */
[----:B------:R-:W-:Y:S01]  /*2370*/  CS2R R72, SRZ ;  /* 0x0000000000487805 */ /* 0x000fe2000001ff00 */
[----:B------:R4:W-:Y:S01]  /*2380*/  LDGSTS.E.BYPASS.LTC128B.128 [R240+0x6080], [R6.64+0x180], !P2 ;  /* 0x0608018006f07fae */ /* 0x0009e2000d101d56 */
[----:B------:R-:W-:Y:S01]  /*2390*/  ISETP.GE.AND P2, PT, R2, c[0x0][0x16c], PT ;  /* 0x00005b0002007a0c */ /* 0x000fe20003f46270 */
[----:B------:R-:W-:Y:S01]  /*23a0*/  IMAD.MOV.U32 R3, RZ, RZ, c[0x0][0x178] ;  /* 0x00005e00ff037624 */ /* 0x000fe200078e00ff */
[----:B-1----:R-:W-:Y:S01]  /*23b0*/  LEA.HI R15, R36, R101, RZ, 0x5 ;  /* 0x00000065240f7211 */ /* 0x002fe200078f28ff */
[----:B------:R1:W-:Y:S01]  /*23c0*/  LDGSTS.E.BYPASS.LTC128B.128 [R240+0x1080], [R12.64], !P6 ;  /* 0x010800000cf07fae */ /* 0x0003e2000f101d56 */
[C---:B------:R-:W-:Y:S01]  /*23d0*/  ISETP.LT.OR P6, PT, R0.reuse, 0x1, P2 ;  /* 0x000000010000780c */ /* 0x040fe200017c1670 */
        /* <DEDUP_REMOVED lines=18> */
[----:B------:R2:W-:Y:S01]  /*2500*/  LDGSTS.E.BYPASS.LTC128B.128 [R240+0x10080], [R4.64], !P6 ;  /* 0x1008000004f07fae */ /* 0x0005e2000f101d56 */
[----:B------:R-:W-:Y:S01]  /*2510*/  ISETP.GT.AND P6, PT, R101, 0xf, PT ;  /* 0x0000000f6500780c */ /* 0x000fe20003fc4270 */
[----:B------:R-:W-:Y:S01]  /*2520*/  CS2R R54, SRZ ;  /* 0x0000000000367805 */ /* 0x000fe2000001ff00 */
[----:B----4-:R-:W-:Y:S01]  /*2530*/  IMAD.MOV.U32 R7, RZ, RZ, c[0x0][0x17c] ;  /* 0x00005f00ff077624 */ /* 0x010fe200078e00ff */
[----:B------:R2:W-:Y:S01]  /*2540*/  LDGSTS.E.BYPASS.LTC128B.128 [R240+0x12080], [R4.64+0x80], !P3 ;  /* 0x1208008004f07fae */ /* 0x0005e2000d901d56 */
[----:B------:R-:W-:Y:S01]  /*2550*/  ISETP.LT.OR P3, PT, R0, 0x1, P4 ;  /* 0x000000010000780c */ /* 0x000fe20002761670 */
[----:B------:R-:W-:Y:S01]  /*2560*/  CS2R R52, SRZ ;  /* 0x0000000000347805 */ /* 0x000fe2000001ff00 */
[C---:B------:R-:W-:Y:S01]  /*2570*/  ISETP.GE.AND P6, PT, R2.reuse, c[0x0][0x16c], PT ;  /* 0x00005b0002007a0c */ /* 0x040fe20003fc6270 */
[----:B------:R2:W-:Y:S01]  /*2580*/  LDGSTS.E.BYPASS.LTC128B.128 [R240+0x14080], [R4.64+0x100], !P0 ;  /* 0x1408010004f07fae */ /* 0x0005e2000c101d56 */
[C---:B------:R-:W-:Y:S01]  /*2590*/  LEA R6, P0, R3.reuse, R4, 0x6 ;  /* 0x0000000403067211 */ /* 0x040fe200078030ff */
[----:B------:R-:W-:Y:S01]  /*25a0*/  CS2R R50, SRZ ;  /* 0x0000000000327805 */ /* 0x000fe2000001ff00 */
[----:B------:R-:W-:Y:S01]  /*25b0*/  SEL R35, RZ, 0x1, P6 ;  /* 0x00000001ff237807 */ /* 0x000fe20003000000 */
[----:B------:R3:W-:Y:S01]  /*25c0*/  STL [R1+0x30], R11 ;  /* 0x0000300b01007387 */ /* 0x0007e20000100800 */
[----:B------:R-:W-:Y:S01]  /*25d0*/  LEA.HI.X R7, R3, R5, R7, 0x6, P0 ;  /* 0x0000000503077211 */ /* 0x000fe200000f3407 */
[----:B------:R-:W-:Y:S01]  /*25e0*/  CS2R R48, SRZ ;  /* 0x0000000000307805 */ /* 0x000fe2000001ff00 */
[----:B------:R-:W-:Y:S01]  /*25f0*/  IADD3 R3, R9, UR7, RZ ;  /* 0x0000000709037c10 */ /* 0x000fe2000fffe0ff */
[----:B------:R-:W-:Y:S01]  /*2600*/  ULDC.64 UR6, c[0x0][0x208] ;  /* 0x0000820000067ab9 */ /* 0x000fe20000000a00 */
[----:B------:R-:W-:Y:S01]  /*2610*/  SHF.R.S32.HI R9, RZ, 0x1f, R33 ;  /* 0x0000001fff097819 */ /* 0x000fe20000011421 */
[----:B------:R2:W-:Y:S01]  /*2620*/  LDGSTS.E.BYPASS.LTC128B.128 [R240+0x16080], [R4.64+0x180], !P3 ;  /* 0x1608018004f07fae */ /* 0x0005e2000d901d56 */
[----:B------:R-:W-:Y:S01]  /*2630*/  ISETP.GT.AND P3, PT, R101, 0xf, PT ;  /* 0x0000000f6500780c */ /* 0x000fe20003f64270 */
[----:B------:R-:W-:Y:S01]  /*2640*/  UIMAD UR4, UR8, UR6, URZ ;  /* 0x00000006080472a4 */ /* 0x000fe2000f8e023f */
[----:B-1----:R-:W-:Y:S01]  /*2650*/  SHF.R.S32.HI R13, RZ, 0x4, R21 ;  /* 0x00000004ff0d7819 */ /* 0x002fe20000011415 */
[----:B------:R1:W-:Y:S01]  /*2660*/  LDGSTS.E.BYPASS.LTC128B.128 [R240+0x11080], [R6.64], !P2 ;  /* 0x1108000006f07fae */ /* 0x0003e2000d101d56 */
[----:B------:R-:W-:Y:S01]  /*2670*/  UIMAD.WIDE.U32 UR26, UR15, UR6, URZ ;  /* 0x000000060f1a72a5 */ /* 0x000fe2000f8e003f */
[C---:B------:R-:W-:Y:S01]  /*2680*/  ISETP.GE.AND P2, PT, R2.reuse, c[0x0][0x1fc], PT ;  /* 0x00007f0002007a0c */ /* 0x040fe20003f46270 */
[----:B------:R-:W-:Y:S01]  /*2690*/  UIMAD UR4, UR15, UR7, UR4 ;  /* 0x000000070f0472a4 */ /* 0x000fe2000f8e0204 */
[----:B------:R-:W-:Y:S01]  /*26a0*/  LEA.HI R10, R21, R13, RZ, 0x1 ;  /* 0x0000000d150a7211 */ /* 0x000fe200078f08ff */
[----:B------:R1:W-:Y:S01]  /*26b0*/  LDGSTS.E.BYPASS.LTC128B.128 [R240+0x13080], [R6.64+0x80], !P1 ;  /* 0x1308008006f07fae */ /* 0x0003e2000c901d56 */
[----:B------:R-:W-:Y:S01]  /*26c0*/  ISETP.GE.AND P1, PT, R2, c[0x0][0x1fc], PT ;  /* 0x00007f0002007a0c */ /* 0x000fe20003f26270 */
[----:B------:R-:W-:Y:S01]  /*26d0*/  IMAD.MOV.U32 R2, RZ, RZ, R8 ;  /* 0x000000ffff027224 */ /* 0x000fe200078e0008 */
[----:B------:R-:W-:Y:S01]  /*26e0*/  LOP3.LUT R10, R10, 0xfffffffe, RZ, 0xc0, !PT ;  /* 0xfffffffe0a0a7812 */ /* 0x000fe200078ec0ff */
[----:B------:R-:W-:Y:S01]  /*26f0*/  UIADD3 UR4, UR27, UR4, URZ ;  /* 0x000000041b047290 */ /* 0x000fe2000fffe03f */
[----:B------:R-:W-:Y:S01]  /*2700*/  SHF.R.S32.HI R8, RZ, 0x1f, R15 ;  /* 0x0000001fff087819 */ /* 0x000fe2000001140f */
[----:B------:R-:W-:Y:S01]  /*2710*/  IMAD.WIDE.U32 R250, R20, c[0x0][0x218], R2 ;  /* 0x0000860014fa7a25 */ /* 0x000fe200078e0002 */
[----:B------:R-:W-:Y:S01]  /*2720*/  ULDC.64 UR8, c[0x0][0x288] ;  /* 0x0000a20000087ab9 */ /* 0x000fe20000000a00 */
[----:B------:R-:W-:Y:S01]  /*2730*/  CS2R R46, SRZ ;  /* 0x00000000002e7805 */ /* 0x000fe2000001ff00 */
[----:B------:R-:W-:Y:S01]  /*2740*/  UIMAD UR8, UR24, UR8, URZ ;  /* 0x00000008180872a4 */ /* 0x000fe2000f8e023f */
[----:B------:R-:W-:Y:S01]  /*2750*/  IMAD.IADD R17, R13, 0x1, -R10 ;  /* 0x000000010d117824 */ /* 0x000fe200078e0a0a */
[----:B------:R-:W-:Y:S01]  /*2760*/  IADD3 R252, R251, UR5, RZ ;  /* 0x00000005fbfc7c10 */ /* 0x000fe2000fffe0ff */
[----:B------:R-:W-:Y:S01]  /*2770*/  IMAD.U32 R3, RZ, RZ, UR4 ;  /* 0x00000004ff037e24 */ /* 0x000fe2000f8e00ff */
[----:B------:R-:W-:Y:S01]  /*2780*/  SHF.R.S32.HI R10, RZ, 0x5, R15 ;  /* 0x00000005ff0a7819 */ /* 0x000fe2000001140f */
[----:B------:R-:W-:Y:S01]  /*2790*/  ULDC.64 UR4, c[0x0][0x238] ;  /* 0x00008e0000047ab9 */ /* 0x000fe20000000a00 */
[----:B------:R-:W-:Y:S01]  /*27a0*/  CS2R R44, SRZ ;  /* 0x00000000002c7805 */ /* 0x000fe2000001ff00 */
[----:B------:R-:W-:Y:S01]  /*27b0*/  UIMAD UR4, UR24, UR4, URZ ;  /* 0x00000004180472a4 */ /* 0x000fe2000f8e023f */
[----:B------:R-:W-:Y:S01]  /*27c0*/  LEA.HI R16, R10, R10, RZ, 0x1 ;  /* 0x0000000a0a107211 */ /* 0x000fe200078f08ff */
[----:B------:R-:W-:Y:S01]  /*27d0*/  UIMAD UR8, UR19, UR9, UR8 ;  /* 0x00000009130872a4 */ /* 0x000fe2000f8e0208 */
[----:B--2---:R-:W-:Y:S01]  /*27e0*/  @!P3 IADD3 R4, P0, R14, UR21, RZ ;  /* 0x000000150e04bc10 */ /* 0x004fe2000ff1e0ff */
[----:B------:R-:W-:Y:S01]  /*27f0*/  UIMAD UR4, UR19, UR5, UR4 ;  /* 0x00000005130472a4 */ /* 0x000fe2000f8e0204 */
[----:B------:R-:W-:Y:S01]  /*2800*/  P2R R14, PR, RZ, 0x2 ;  /* 0x00000002ff0e7803 */ /* 0x000fe20000000000 */
[----:B------:R-:W-:Y:S01]  /*2810*/  CS2R R42, SRZ ;  /* 0x00000000002a7805 */ /* 0x000fe2000001ff00 */
[----:B------:R-:W-:Y:S01]  /*2820*/  @!P3 IADD3.X R5, R11, UR25, RZ, P0, !PT ;  /* 0x000000190b05bc10 */ /* 0x000fe200087fe4ff */
[----:B------:R-:W-:Y:S01]  /*2830*/  CS2R R40, SRZ ;  /* 0x0000000000287805 */ /* 0x000fe2000001ff00 */
[----:B------:R-:W-:-:S02]  /*2840*/  @!P3 LEA R12, P0, R4, c[0x0][0x258], 0x2 ;  /* 0x00009600040cba11 */ /* 0x000fc400078010ff */
[----:B---3--:R-:W-:Y:S02]  /*2850*/  P2R R11, PR, RZ, 0x4 ;  /* 0x00000004ff0b7803 */ /* 0x008fe40000000000 */
[----:B------:R-:W-:Y:S01]  /*2860*/  @!P3 LEA.HI.X R13, R4, c[0x0][0x25c], R5, 0x2, P0 ;  /* 0x00009700040dba11 */ /* 0x000fe200000f1405 */
[----:B------:R-:W-:Y:S01]  /*2870*/  IMAD.U32 R4, RZ, RZ, UR26 ;  /* 0x0000001aff047e24 */ /* 0x000fe2000f8e00ff */
[C---:B------:R-:W-:Y:S01]  /*2880*/  ISETP.LT.OR P2, PT, R0.reuse, 0x21, P5 ;  /* 0x000000210000780c */ /* 0x040fe20002f41670 */
[----:B------:R-:W-:Y:S01]  /*2890*/  IMAD.U32 R5, RZ, RZ, UR27 ;  /* 0x0000001bff057e24 */ /* 0x000fe2000f8e00ff */
[----:B------:R-:W-:Y:S02]  /*28a0*/  ISETP.LT.OR P1, PT, R0, 0x21, P4 ;  /* 0x000000210000780c */ /* 0x000fe40002721670 */
[C---:B------:R-:W-:Y:S02]  /*28b0*/  LEA R2, P0, R4.reuse, R250, 0x6 ;  /* 0x000000fa04027211 */ /* 0x040fe400078030ff */
[----:B------:R-:W-:Y:S01]  /*28c0*/  ISETP.NE.AND P5, PT, R11, RZ, PT ;  /* 0x000000ff0b00720c */ /* 0x000fe20003fa5270 */
[----:B------:R-:W-:Y:S01]  /*28d0*/  IMAD.U32 R11, RZ, RZ, UR6 ;  /* 0x00000006ff0b7e24 */ /* 0x000fe2000f8e00ff */
[----:B------:R-:W-:-:S02]  /*28e0*/  LEA.HI.X R3, R4, R252, R3, 0x6, P0 ;  /* 0x000000fc04037211 */ /* 0x000fc400000f3403 */
[----:B------:R-:W-:Y:S02]  /*28f0*/  LEA.HI R5, R8, R10, RZ, 0x2 ;  /* 0x0000000a08057211 */ /* 0x000fe400078f10ff */
[C---:B------:R-:W-:Y:S01]  /*2900*/  ISETP.GE.AND P0, PT, R22.reuse, c[0x0][0x16c], PT ;  /* 0x00005b0016007a0c */ /* 0x040fe20003f06270 */
[----:B------:R1:W-:Y:S01]  /*2910*/  LDGSTS.E.BYPASS.LTC128B.128 [R240+0x15080], [R6.64+0x100], !P2 ;  /* 0x1508010006f07fae */ /* 0x0003e2000d101d56 */
[C---:B------:R-:W-:Y:S02]  /*2920*/  ISETP.GE.AND P3, PT, R22.reuse, c[0x0][0x1fc], PT ;  /* 0x00007f0016007a0c */ /* 0x040fe40003f66270 */
[----:B------:R-:W-:Y:S01]  /*2930*/  ISETP.GE.AND P4, PT, R22, c[0x0][0x1fc], PT ;  /* 0x00007f0016007a0c */ /* 0x000fe20003f86270 */
[----:B------:R1:W-:Y:S01]  /*2940*/  LDGSTS.E.BYPASS.LTC128B.128 [R240+0x17080], [R6.64+0x180], !P1 ;  /* 0x1708018006f07fae */ /* 0x0003e2000c901d56 */
[----:B------:R-:W-:Y:S02]  /*2950*/  LEA.HI R8, R9, R19, RZ, 0x3 ;  /* 0x0000001309087211 */ /* 0x000fe400078f18ff */
[----:B------:R-:W-:-:S02]  /*2960*/  SEL R22, RZ, 0x1, P5 ;  /* 0x00000001ff167807 */ /* 0x000fc40002800000 */
[----:B------:R-:W-:Y:S02]  /*2970*/  ISETP.GT.AND P5, PT, R101, 0xf, PT ;  /* 0x0000000f6500780c */ /* 0x000fe40003fa4270 */
[----:B------:R-:W-:Y:S02]  /*2980*/  SEL R32, RZ, 0xffffffff, P0 ;  /* 0xffffffffff207807 */ /* 0x000fe40000000000 */
[----:B------:R-:W-:Y:S02]  /*2990*/  LOP3.LUT R8, R8, 0xfffffff8, RZ, 0xc0, !PT ;  /* 0xfffffff808087812 */ /* 0x000fe400078ec0ff */
[----:B------:R-:W-:Y:S02]  /*29a0*/  ISETP.GE.AND P0, PT, R25, c[0x0][0x16c], PT ;  /* 0x00005b0019007a0c */ /* 0x000fe40003f06270 */
[----:B------:R-:W-:Y:S01]  /*29b0*/  LOP3.LUT R9, R5, 0xfffffffc, RZ, 0xc0, !PT ;  /* 0xfffffffc05097812 */ /* 0x000fe200078ec0ff */
[----:B------:R-:W-:Y:S01]  /*29c0*/  IMAD.IADD R24, R19, 0x1, -R8 ;  /* 0x0000000113187824 */ /* 0x000fe200078e0a08 */
[----:B------:R-:W-:-:S02]  /*29d0*/  LOP3.LUT R5, R16, 0xfffffffe, RZ, 0xc0, !PT ;  /* 0xfffffffe10057812 */ /* 0x000fc400078ec0ff */
[----:B------:R-:W-:Y:S01]  /*29e0*/  ISETP.GE.AND P1, PT, R23, c[0x0][0x16c], PT ;  /* 0x00005b0017007a0c */ /* 0x000fe20003f26270 */
[C---:B------:R-:W-:Y:S01]  /*29f0*/  IMAD.IADD R18, R10.reuse, 0x1, -R9 ;  /* 0x000000010a127824 */ /* 0x040fe200078e0a09 */
[----:B------:R-:W-:Y:S01]  /*2a00*/  SEL R243, RZ, 0x8, P0 ;  /* 0x00000008fff37807 */ /* 0x000fe20000000000 */
[----:B------:R-:W-:Y:S01]  /*2a10*/  IMAD.IADD R236, R10, 0x1, -R5 ;  /* 0x000000010aec7824 */ /* 0x000fe200078e0a05 */
[----:B------:R-:W-:Y:S01]  /*2a20*/  ISETP.NE.AND P6, PT, R14, RZ, PT ;  /* 0x000000ff0e00720c */ /* 0x000fe20003fc5270 */
[----:B------:R-:W-:Y:S01]  /*2a30*/  IMAD.U32 R14, RZ, RZ, UR7 ;  /* 0x00000007ff0e7e24 */ /* 0x000fe2000f8e00ff */
[----:B------:R-:W-:Y:S01]  /*2a40*/  LEA R4, P0, R2, c[0x0][0x1f0], 0x1 ;  /* 0x00007c0002047a11 */ /* 0x000fe200078008ff */
[----:B------:R-:W-:Y:S01]  /*2a50*/  USHF.L.U64.HI UR7, UR6, 0x5, UR7 ;  /* 0x0000000506077899 */ /* 0x000fe20008010207 */
[----:B------:R-:W-:Y:S01]  /*2a60*/  LOP3.LUT R8, R21, 0xfffffff0, RZ, 0xc0, !PT ;  /* 0xfffffff015087812 */ /* 0x000fe200078ec0ff */
[----:B------:R-:W-:Y:S01]  /*2a70*/  USHF.L.U32 UR6, UR6, 0x5, URZ ;  /* 0x0000000506067899 */ /* 0x000fe2000800063f */
[----:B------:R-:W-:Y:S01]  /*2a80*/  LOP3.LUT R9, R15, 0xffffffe0, RZ, 0xc0, !PT ;  /* 0xffffffe00f097812 */ /* 0x000fe200078ec0ff */
[----:B-1----:R-:W-:Y:S01]  /*2a90*/  IMAD.MOV.U32 R6, RZ, RZ, R28 ;  /* 0x000000ffff067224 */ /* 0x002fe200078e001c */
[----:B------:R-:W-:Y:S01]  /*2aa0*/  SEL R34, RZ, 0x4, P1 ;  /* 0x00000004ff227807 */ /* 0x000fe20000800000 */
[C---:B------:R-:W-:Y:S01]  /*2ab0*/  IMAD.IADD R8, R101.reuse, 0x1, -R8 ;  /* 0x0000000165087824 */ /* 0x040fe200078e0a08 */
[----:B------:R-:W-:Y:S01]  /*2ac0*/  SEL R15, RZ, 0xffffffff, P3 ;  /* 0xffffffffff0f7807 */ /* 0x000fe20001800000 */
[----:B------:R-:W-:Y:S01]  /*2ad0*/  IMAD.IADD R9, R101, 0x1, -R9 ;  /* 0x0000000165097824 */ /* 0x000fe200078e0a09 */
[----:B------:R-:W-:-:S02]  /*2ae0*/  ISETP.GE.AND P1, PT, R23, c[0x0][0x1fc], PT ;  /* 0x00007f0017007a0c */ /* 0x000fc40003f26270 */
[----:B------:R-:W-:Y:S01]  /*2af0*/  LEA.HI.X R5, R2, c[0x0][0x1f4], R3, 0x1, P0 ;  /* 0x00007d0002057a11 */ /* 0x000fe200000f0c03 */
[----:B------:R-:W-:Y:S01]  /*2b00*/  @!P5 IMAD.SHL.U32 R2, R101, 0x10, RZ ;  /* 0x000000106502d824 */ /* 0x000fe200078e00ff */
[C---:B------:R-:W-:Y:S02]  /*2b10*/  ISETP.LT.OR P3, PT, R0.reuse, 0x1, P6 ;  /* 0x000000010000780c */ /* 0x040fe40003761670 */
[----:B------:R-:W-:Y:S02]  /*2b20*/  ISETP.GE.AND P2, PT, R23, c[0x0][0x1fc], PT ;  /* 0x00007f0017007a0c */ /* 0x000fe40003f46270 */
[C---:B------:R-:W-:Y:S01]  /*2b30*/  ISETP.LT.OR P0, PT, R0.reuse, 0x1, P4 ;  /* 0x000000010000780c */ /* 0x040fe20002701670 */
[----:B------:R1:W-:Y:S01]  /*2b40*/  @!P5 LDGSTS.E.BYPASS.LTC128B.128 [R2+0x20080], [R12.64] ;  /* 0x200800000c02dfae */ /* 0x0003e2000b901d56 */
[----:B------:R-:W-:Y:S02]  /*2b50*/  SEL R242, RZ, 0x4, P1 ;  /* 0x00000004fff27807 */ /* 0x000fe40000800000 */
[----:B------:R-:W-:Y:S01]  /*2b60*/  ISETP.LT.OR P1, PT, R0, 0x1, P2 ;  /* 0x000000010000780c */ /* 0x000fe20001721670 */
[----:B------:R-:W0:Y:S01]  /*2b70*/  LDGDEPBAR ;  /* 0x00000000000079af */ /* 0x000e220000000000 */
[----:B------:R-:W-:-:S02]  /*2b80*/  SHF.R.S32.HI R10, RZ, 0x1f, R9 ;  /* 0x0000001fff0a7819 */ /* 0x000fc40000011409 */
[----:B------:R-:W-:Y:S01]  /*2b90*/  IADD3 R3, R27, UR4, RZ ;  /* 0x000000041b037c10 */ /* 0x000fe2000fffe0ff */
[----:B------:R2:W-:Y:S01]  /*2ba0*/  LDGSTS.E.BYPASS.LTC128B.128 [R240+0x18080], [R4.64], !P3 ;  /* 0x1808000004f07fae */ /* 0x0005e2000d901d56 */
[C---:B------:R-:W-:Y:S01]  /*2bb0*/  ISETP.LT.OR P3, PT, R0.reuse, 0x21, P6 ;  /* 0x000000210000780c */ /* 0x040fe20003761670 */
[----:B------:R-:W-:Y:S01]  /*2bc0*/  ULDC.64 UR4, c[0x0][0x290] ;  /* 0x0000a40000047ab9 */ /* 0x000fe20000000a00 */
[C---:B------:R-:W-:Y:S01]  /*2bd0*/  ISETP.LT.OR P6, PT, R0.reuse, 0x21, P4 ;  /* 0x000000210000780c */ /* 0x040fe200027c1670 */
[----:B------:R2:W-:Y:S01]  /*2be0*/  LDGSTS.E.BYPASS.LTC128B.128 [R240+0x1a080], [R4.64+0x80], !P0 ;  /* 0x1a08008004f07fae */ /* 0x0005e2000c101d56 */
[----:B------:R-:W-:Y:S01]  /*2bf0*/  ISETP.GE.AND P0, PT, R25, c[0x0][0x1fc], PT ;  /* 0x00007f0019007a0c */ /* 0x000fe20003f06270 */
[----:B------:R-:W-:Y:S01]  /*2c00*/  UIMAD UR4, UR11, UR4, URZ ;  /* 0x000000040b0472a4 */ /* 0x000fe2000f8e023f */
[----:B------:R-:W-:Y:S01]  /*2c10*/  P2R R21, PR, RZ, 0x8 ;  /* 0x00000008ff157803 */ /* 0x000fe20000000000 */
[----:B------:R2:W-:Y:S01]  /*2c20*/  LDGSTS.E.BYPASS.LTC128B.128 [R240+0x1c080], [R4.64+0x100], !P1 ;  /* 0x1c08010004f07fae */ /* 0x0005e2000c901d56 */
[C---:B------:R-:W-:Y:S01]  /*2c30*/  ISETP.LT.OR P4, PT, R0.reuse, 0x21, P2 ;  /* 0x000000210000780c */ /* 0x040fe20001781670 */
[----:B------:R-:W-:Y:S01]  /*2c40*/  UIMAD UR4, UR12, UR5, UR4 ;  /* 0x000000050c0472a4 */ /* 0x000fe2000f8e0204 */
[----:B------:R-:W-:-:S02]  /*2c50*/  ISETP.LT.OR P1, PT, R0, 0x1, P0 ;  /* 0x000000010000780c */ /* 0x000fc40000721670 */
[----:B------:R-:W-:Y:S02]  /*2c60*/  ISETP.LT.OR P3, PT, R0, 0x21, P0 ;  /* 0x000000210000780c */ /* 0x000fe40000761670 */
[----:B------:R-:W-:Y:S02]  /*2c70*/  IADD3 R7, R29, UR8, RZ ;  /* 0x000000081d077c10 */ /* 0x000fe4000fffe0ff */
[----:B------:R-:W-:Y:S02]  /*2c80*/  ISETP.GE.AND P5, PT, R25, c[0x0][0x1fc], PT ;  /* 0x00007f0019007a0c */ /* 0x000fe40003fa6270 */
[----:B-1----:R-:W-:Y:S01]  /*2c90*/  SHF.R.S32.HI R2, RZ, 0x1f, R8 ;  /* 0x0000001fff027819 */ /* 0x002fe20000011408 */
[----:B------:R-:W-:Y:S01]  /*2ca0*/  IMAD.WIDE.U32 R38, R20, c[0x0][0x290], R6 ;  /* 0x0000a40014267a25 */ /* 0x000fe200078e0006 */
[----:B------:R-:W-:Y:S02]  /*2cb0*/  LEA.HI R13, R10, R9, RZ, 0x2 ;  /* 0x000000090a0d7211 */ /* 0x000fe400078f10ff */
[----:B------:R-:W-:Y:S01]  /*2cc0*/  LEA.HI R230, R2, R8, RZ, 0x3 ;  /* 0x0000000802e67211 */ /* 0x000fe200078f18ff */
[----:B------:R-:W-:Y:S01]  /*2cd0*/  IMAD.MOV.U32 R2, RZ, RZ, R26 ;  /* 0x000000ffff027224 */ /* 0x000fe200078e001a */
[----:B------:R-:W-:Y:S01]  /*2ce0*/  LOP3.LUT R0, R13, 0x7ffffffc, RZ, 0xc0, !PT ;  /* 0x7ffffffc0d007812 */ /* 0x000fe200078ec0ff */
[----:B------:R-:W-:Y:S01]  /*2cf0*/  IMAD.SHL.U32 R6, R236, 0x10, RZ ;  /* 0x00000010ec067824 */ /* 0x000fe200078e00ff */
[----:B------:R-:W-:Y:S01]  /*2d00*/  LOP3.LUT R10, R230, 0xfffffff8, RZ, 0xc0, !PT ;  /* 0xfffffff8e60a7812 */ /* 0x000fe200078ec0ff */
[----:B------:R-:W-:Y:S01]  /*2d10*/  IMAD.WIDE.U32 R164, R20, c[0x0][0x240], R2 ;  /* 0x0000900014a47a25 */ /* 0x000fe200078e0002 */
[----:B------:R-:W-:Y:S01]  /*2d20*/  LEA.HI R7, R36, R101, RZ, 0x7 ;  /* 0x0000006524077211 */ /* 0x000fe200078f38ff */
[----:B------:R2:W-:Y:S01]  /*2d30*/  LDGSTS.E.BYPASS.LTC128B.128 [R240+0x1e080], [R4.64+0x180], !P1 ;  /* 0x1e08018004f07fae */ /* 0x0005e2000c901d56 */
[----:B------:R-:W-:Y:S01]  /*2d40*/  IADD3 R37, R39, UR4, RZ ;  /* 0x0000000427257c10 */ /* 0x000fe2000fffe0ff */
[----:B------:R-:W-:Y:S01]  /*2d50*/  IMAD.IADD R16, R8, 0x1, -R10 ;  /* 0x0000000108107824 */ /* 0x000fe200078e0a0a */
[----:B------:R-:W-:Y:S01]  /*2d60*/  LEA R10, P0, R11, R4, 0x6 ;  /* 0x000000040b0a7211 */ /* 0x000fe200078030ff */
[----:B------:R-:W-:Y:S01]  /*2d70*/  IMAD.SHL.U32 R8, R31, 0x40, RZ ;  /* 0x000000401f087824 */ /* 0x000fe200078e00ff */
[----:B------:R-:W-:Y:S01]  /*2d80*/  ULDC.64 UR4, c[0x0][0x240] ;  /* 0x0000900000047ab9 */ /* 0x000fe20000000a00 */
[----:B------:R-:W-:Y:S01]  /*2d90*/  IMAD.IADD R12, R9, 0x1, -R0 ;  /* 0x00000001090c7824 */ /* 0x000fe200078e0a00 */
[----:B------:R-:W-:Y:S01]  /*2da0*/  LEA.HI.X R11, R11, R5, R14, 0x6, P0 ;  /* 0x000000050b0b7211 */ /* 0x000fe200000f340e */
[----:B------:R-:W-:Y:S01]  /*2db0*/  IMAD.SHL.U32 R2, R248, 0x8, RZ ;  /* 0x00000008f8027824 */ /* 0x000fe200078e00ff */
[----:B------:R-:W-:Y:S01]  /*2dc0*/  LOP3.LUT R0, R8, 0x1c0, RZ, 0xc0, !PT ;  /* 0x000001c008007812 */ /* 0x000fe200078ec0ff */
[----:B------:R-:W-:Y:S01]  /*2dd0*/  IMAD.SHL.U32 R230, R230, 0x40, RZ ;  /* 0x00000040e6e67824 */ /* 0x000fe200078e00ff */
[----:B------:R-:W-:Y:S01]  /*2de0*/  UIMAD UR4, UR11, UR4, URZ ;  /* 0x000000040b0472a4 */ /* 0x000fe2000f8e023f */
[----:B------:R1:W-:Y:S01]  /*2df0*/  STL.64 [R1+0x10], R38 ;  /* 0x0000102601007387 */ /* 0x0003e20000100a00 */
[----:B------:R-:W-:-:S02]  /*2e00*/  LOP3.LUT R2, R2, 0x8, RZ, 0xc0, !PT ;  /* 0x0000000802027812 */ /* 0x000fc400078ec0ff */
[----:B------:R-:W-:Y:S01]  /*2e10*/  SHF.R.U32.HI R3, RZ, 0x3, R0 ;  /* 0x00000003ff037819 */ /* 0x000fe20000011600 */
[----:B------:R-:W-:Y:S01]  /*2e20*/  UIMAD UR4, UR12, UR5, UR4 ;  /* 0x000000050c0472a4 */ /* 0x000fe2000f8e0204 */
[----:B------:R-:W-:Y:S01]  /*2e30*/  LOP3.LUT R6, R0, 0x10, R6, 0xf8, !PT ;  /* 0x0000001000067812 */ /* 0x000fe200078ef806 */
[----:B------:R-:W-:Y:S01]  /*2e40*/  STL.64 [R1+0x28], R164 ;  /* 0x000028a401007387 */ /* 0x000fe20000100a00 */
[C---:B------:R-:W-:Y:S02]  /*2e50*/  LOP3.LUT R8, R3.reuse, R2, R0, 0x1e, !PT ;  /* 0x0000000203087212 */ /* 0x040fe400078e1e00 */
[----:B------:R-:W-:Y:S01]  /*2e60*/  SHF.R.S32.HI R0, RZ, 0x7, R7 ;  /* 0x00000007ff007819 */ /* 0x000fe20000011407 */
[----:B------:R-:W-:Y:S01]  /*2e70*/  IMAD.SHL.U32 R7, R30, 0x8, RZ ;  /* 0x000000081e077824 */ /* 0x000fe200078e00ff */
[----:B------:R-:W-:Y:S01]  /*2e80*/  LOP3.LUT R20, R3, R6, R2, 0x1e, !PT ;  /* 0x0000000603147212 */ /* 0x000fe200078e1e02 */
[C---:B------:R-:W-:Y:S01]  /*2e90*/  IMAD.SHL.U32 R3, R17.reuse, 0x20, RZ ;  /* 0x0000002011037824 */ /* 0x040fe200078e00ff */
[----:B------:R-:W-:Y:S01]  /*2ea0*/  LEA.HI R9, R0, R0, RZ, 0x1 ;  /* 0x0000000000097211 */ /* 0x000fe200078f08ff */
[----:B------:R-:W-:Y:S01]  /*2eb0*/  IMAD R2, R17, 0x2, R0 ;  /* 0x0000000211027824 */ /* 0x000fe200078e0200 */
[----:B------:R-:W-:Y:S01]  /*2ec0*/  LOP3.LUT R230, R230, 0xfffffe00, RZ, 0xc0, !PT ;  /* 0xfffffe00e6e67812 */ /* 0x000fe200078ec0ff */
[----:B--2---:R-:W-:Y:S01]  /*2ed0*/  IMAD.SHL.U32 R5, R15, 0x2, RZ ;  /* 0x000000020f057824 */ /* 0x004fe200078e00ff */
[----:B------:R-:W-:Y:S01]  /*2ee0*/  LOP3.LUT R6, R3, 0x20, RZ, 0xc0, !PT ;  /* 0x0000002003067812 */ /* 0x000fe200078ec0ff */
[----:B------:R-:W-:Y:S01]  /*2ef0*/  IMAD.U32 R2, R2, 0x200, R8 ;  /* 0x0000020002027824 */ /* 0x000fe200078e0008 */
[----:B------:R-:W-:Y:S01]  /*2f00*/  LOP3.LUT R3, R9, 0x1ffffffe, RZ, 0xc0, !PT ;  /* 0x1ffffffe09037812 */ /* 0x000fe200078ec0ff */
[----:B------:R-:W-:Y:S01]  /*2f10*/  IMAD R236, R236, 0x400, R230 ;  /* 0x00000400ecec7824 */ /* 0x000fe200078e02e6 */
[----:B------:R-:W-:Y:S01]  /*2f20*/  LOP3.LUT R19, R6, 0x18, R7, 0xf8, !PT ;  /* 0x0000001806137812 */ /* 0x000fe200078ef807 */
[----:B------:R-:W-:Y:S01]  /*2f30*/  IMAD.SHL.U32 R6, R32, 0x2, RZ ;  /* 0x0000000220067824 */ /* 0x000fe200078e00ff */
[----:B------:R-:W-:Y:S01]  /*2f40*/  LOP3.LUT R7, R5, 0x2, R22, 0xe2, !PT ;  /* 0x0000000205077812 */ /* 0x000fe200078ee216 */
[----:B------:R-:W-:Y:S01]  /*2f50*/  IMAD.IADD R4, R0, 0x1, -R3 ;  /* 0x0000000100047824 */ /* 0x000fe200078e0a03 */
[----:B------:R-:W-:Y:S01]  /*2f60*/  IADD3 R3, P0, R38, UR21, RZ ;  /* 0x0000001526037c10 */ /* 0x000fe2000ff1e0ff */
[----:B------:R2:W-:Y:S01]  /*2f70*/  STL [R1+0x20], R37 ;  /* 0x0000202501007387 */ /* 0x0005e20000100800 */
[----:B------:R-:W-:Y:S01]  /*2f80*/  LOP3.LUT R8, R6, 0x2, R35, 0xe2, !PT ;  /* 0x0000000206087812 */ /* 0x000fe200078ee223 */
[----:B------:R-:W-:Y:S01]  /*2f90*/  IMAD R23, R4, 0x4, R12 ;  /* 0x0000000404177824 */ /* 0x000fe200078e020c */
[----:B------:R-:W-:Y:S01]  /*2fa0*/  IADD3.X R4, R37, UR25, RZ, P0, !PT ;  /* 0x0000001925047c10 */ /* 0x000fe200087fe4ff */
[----:B------:R-:W-:Y:S01]  /*2fb0*/  IMAD.SHL.U32 R12, R18, 0x400, RZ ;  /* 0x00000400120c7824 */ /* 0x000fe200078e00ff */
[----:B------:R-:W-:Y:S01]  /*2fc0*/  LEA R14, P0, R3, c[0x0][0x280], 0x2 ;  /* 0x0000a000030e7a11 */ /* 0x000fe200078010ff */
[----:B------:R-:W-:Y:S01]  /*2fd0*/  IMAD.SHL.U32 R2, R2, 0x2, RZ ;  /* 0x0000000202027824 */ /* 0x000fe200078e00ff */
[----:B------:R-:W-:Y:S01]  /*2fe0*/  LOP3.LUT R5, R33, 0x3ffffffc, RZ, 0xc0, !PT ;  /* 0x3ffffffc21057812 */ /* 0x000fe200078ec0ff */
[----:B-1----:R-:W-:Y:S01]  /*2ff0*/  CS2R R38, SRZ ;  /* 0x0000000000267805 */ /* 0x002fe2000001ff00 */
[----:B------:R-:W-:Y:S01]  /*3000*/  LEA.HI.X R15, R3, c[0x0][0x284], R4, 0x2, P0 ;  /* 0x0000a100030f7a11 */ /* 0x000fe200000f1404 */
[----:B------:R-:W-:Y:S01]  /*3010*/  IMAD.SHL.U32 R4, R24, 0x40, RZ ;  /* 0x0000004018047824 */ /* 0x000fe200078e00ff */
[----:B------:R-:W-:Y:S01]  /*3020*/  SHF.R.S32.HI R6, RZ, 0x2, R13 ;  /* 0x00000002ff067819 */ /* 0x000fe2000001140d */
[----:B------:R-:W-:Y:S01]  /*3030*/  IMAD.SHL.U32 R3, R0, 0x8, RZ ;  /* 0x0000000800037824 */ /* 0x000fe200078e00ff */
[----:B------:R-:W-:Y:S01]  /*3040*/  ISETP.NE.AND P0, PT, R21, RZ, PT ;  /* 0x000000ff1500720c */ /* 0x000fe20003f05270 */
[----:B------:R-:W-:Y:S01]  /*3050*/  IMAD.IADD R5, R101, 0x1, -R5 ;  /* 0x0000000165057824 */ /* 0x000fe200078e0a05 */
[----:B------:R-:W-:Y:S01]  /*3060*/  LOP3.LUT R0, R4, 0x1c0, RZ, 0xc0, !PT ;  /* 0x000001c004007812 */ /* 0x000fe200078ec0ff */
[----:B------:R-:W-:Y:S01]  /*3070*/  IMAD R241, R18, 0x10, R6 ;  /* 0x0000001012f17824 */ /* 0x000fe200078e0206 */
[----:B------:R-:W-:Y:S01]  /*3080*/  R2P PR, R16, 0x6 ;  /* 0x0000000610007804 */ /* 0x000fe20000000000 */
[----:B------:R-:W-:Y:S01]  /*3090*/  IMAD.MOV.U32 R13, RZ, RZ, 0x10 ;  /* 0x00000010ff0d7424 */ /* 0x000fe200078e00ff */
[----:B------:R-:W-:-:S02]  /*30a0*/  LOP3.LUT R3, R0, 0x8, R3, 0xf8, !PT ;  /* 0x0000000800037812 */ /* 0x000fc400078ef803 */
[----:B------:R-:W-:Y:S02]  /*30b0*/  SHF.R.U32.HI R0, RZ, 0x3, R0 ;  /* 0x00000003ff007819 */ /* 0x000fe40000011600 */
[----:B------:R-:W-:Y:S02]  /*30c0*/  SEL R6, RZ, 0x8, P5 ;  /* 0x00000008ff067807 */ /* 0x000fe40002800000 */
[----:B------:R-:W-:Y:S01]  /*30d0*/  LOP3.LUT R3, R3, R0, RZ, 0x3c, !PT ;  /* 0x0000000003037212 */ /* 0x000fe200078e3cff */
[----:B------:R-:W-:Y:S01]  /*30e0*/  IMAD R0, R5, 0x2, R12 ;  /* 0x0000000205007824 */ /* 0x000fe200078e020c */
[----:B------:R-:W-:Y:S01]  /*30f0*/  SEL R5, R13, 0xfffffff0, !P1 ;  /* 0xfffffff00d057807 */ /* 0x000fe20004800000 */
[----:B------:R1:W-:Y:S01]  /*3100*/  LDGSTS.E.BYPASS.LTC128B.128 [R240+0x19080], [R10.64], !P0 ;  /* 0x190800000af07fae */ /* 0x0003e2000c101d56 */
[----:B------:R-:W-:Y:S01]  /*3110*/  SEL R4, R246, 0xffffffe0, !P2 ;  /* 0xffffffe0f6047807 */ /* 0x000fe20005000000 */
[----:B------:R-:W-:Y:S01]  /*3120*/  IMAD.IADD R9, R3, 0x1, R0 ;  /* 0x0000000103097824 */ /* 0x000fe200078e0200 */
[----:B------:R-:W-:Y:S01]  /*3130*/  LOP3.LUT R242, R6, R7, R242, 0xfe, !PT ;  /* 0x0000000706f27212 */ /* 0x000fe200078efef2 */
[----:B------:R-:W-:Y:S01]  /*3140*/  IMAD.SHL.U32 R6, R16, 0x40, RZ ;  /* 0x0000004010067824 */ /* 0x000fe200078e00ff */
[----:B------:R-:W-:Y:S01]  /*3150*/  R2P PR, R31, 0x6 ;  /* 0x000000061f007804 */ /* 0x000fe20000000000 */
[----:B------:R-:W-:Y:S01]  /*3160*/  IMAD.SHL.U32 R244, R9, 0x2, RZ ;  /* 0x0000000209f47824 */ /* 0x000fe200078e00ff */
[----:B------:R-:W-:Y:S01]  /*3170*/  LOP3.LUT R243, R243, R8, R34, 0xfe, !PT ;  /* 0x00000008f3f37212 */ /* 0x000fe200078efe22 */
[----:B------:R-:W-:Y:S01]  /*3180*/  IMAD.SHL.U32 R8, R17, 0x8, RZ ;  /* 0x0000000811087824 */ /* 0x000fe200078e00ff */
[----:B------:R-:W-:Y:S01]  /*3190*/  LOP3.LUT R6, R6, 0x1c0, RZ, 0xc0, !PT ;  /* 0x000001c006067812 */ /* 0x000fe200078ec0ff */
[----:B------:R1:W-:Y:S01]  /*31a0*/  LDGSTS.E.BYPASS.LTC128B.128 [R240+0x1b080], [R10.64+0x80], !P6 ;  /* 0x1b0800800af07fae */ /* 0x0003e2000f101d56 */
[----:B------:R-:W-:Y:S01]  /*31b0*/  SEL R3, R13, 0xfffffff0, !P1 ;  /* 0xfffffff00d037807 */ /* 0x000fe20004800000 */
[----:B------:R-:W-:Y:S01]  /*31c0*/  IMAD R0, R17, 0x200, R20 ;  /* 0x0000020011007824 */ /* 0x000fe200078e0214 */
[----:B------:R-:W-:Y:S01]  /*31d0*/  SEL R228, R246, 0xffffffe0, !P2 ;  /* 0xffffffe0f6e47807 */ /* 0x000fe20005000000 */
[----:B------:R1:W-:Y:S01]  /*31e0*/  LDGSTS.E.BYPASS.LTC128B.128 [R240+0x1d080], [R10.64+0x100], !P4 ;  /* 0x1d0801000af07fae */ /* 0x0003e2000e101d56 */
[----:B------:R-:W-:Y:S01]  /*31f0*/  R2P PR, R24, 0x6 ;  /* 0x0000000618007804 */ /* 0x000fe20000000000 */
[----:B------:R-:W-:Y:S01]  /*3200*/  IMAD R3, R3, 0x2, R2 ;  /* 0x0000000203037824 */ /* 0x000fe200078e0202 */
[----:B------:R-:W-:Y:S01]  /*3210*/  ISETP.GE.AND P0, PT, R101, 0x10, PT ;  /* 0x000000106500780c */ /* 0x000fe20003f06270 */
[----:B------:R1:W-:Y:S01]  /*3220*/  LDGSTS.E.BYPASS.LTC128B.128 [R240+0x1f080], [R10.64+0x180], !P3 ;  /* 0x1f0801800af07fae */ /* 0x0003e2000d901d56 */
[----:B------:R-:W-:Y:S01]  /*3230*/  SHF.R.U32.HI R7, RZ, 0x3, R6 ;  /* 0x00000003ff077819 */ /* 0x000fe20000011606 */
[----:B------:R-:W-:Y:S01]  /*3240*/  IMAD.IADD R232, R0, 0x1, R228 ;  /* 0x0000000100e87824 */ /* 0x000fe200078e02e4 */
[----:B------:R-:W-:Y:S01]  /*3250*/  LOP3.LUT R8, R6, 0x8, R8, 0xf8, !PT ;  /* 0x0000000806087812 */ /* 0x000fe200078ef808 */
[----:B------:R-:W-:Y:S01]  /*3260*/  IMAD.SHL.U32 R235, R0, 0x2, RZ ;  /* 0x0000000200eb7824 */ /* 0x000fe200078e00ff */
[----:B------:R-:W-:Y:S01]  /*3270*/  LOP3.LUT R6, R7, R19, R6, 0x1e, !PT ;  /* 0x0000001307067212 */ /* 0x000fe200078e1e06 */
[----:B------:R-:W-:Y:S01]  /*3280*/  IMAD R229, R228, 0x2, R2 ;  /* 0x00000002e4e57824 */ /* 0x000fe200078e0202 */
[----:B------:R-:W-:Y:S01]  /*3290*/  LOP3.LUT R7, R8, R7, RZ, 0x3c, !PT ;  /* 0x0000000708077212 */ /* 0x000fe200078e3cff */
[----:B--2---:R-:W-:Y:S01]  /*32a0*/  CS2R R36, SRZ ;  /* 0x0000000000247805 */ /* 0x004fe2000001ff00 */
[-C--:B------:R-:W-:Y:S01]  /*32b0*/  LOP3.LUT R6, R6, R230.reuse, RZ, 0xfc, !PT ;  /* 0x000000e606067212 */ /* 0x080fe200078efcff */
[----:B------:R-:W-:Y:S01]  /*32c0*/  IMAD R228, R228, 0x2, R3 ;  /* 0x00000002e4e47824 */ /* 0x000fe200078e0203 */
[C---:B------:R-:W-:Y:S01]  /*32d0*/  IADD3 R230, R7.reuse, R230, R12 ;  /* 0x000000e607e67210 */ /* 0x040fe20007ffe00c */
[----:B------:R-:W-:Y:S01]  /*32e0*/  IMAD.IADD R236, R7, 0x1, R236 ;  /* 0x0000000107ec7824 */ /* 0x000fe200078e02ec */
[C---:B------:R-:W-:Y:S01]  /*32f0*/  IADD3 R8, R244.reuse, 0x20280, RZ ;  /* 0x00020280f4087810 */ /* 0x040fe20007ffe0ff */
[----:B------:R-:W-:Y:S01]  /*3300*/  @!P0 IMAD.SHL.U32 R7, R101, 0x10, RZ ;  /* 0x0000001065078824 */ /* 0x000fe200078e00ff */
[----:B------:R-:W-:Y:S01]  /*3310*/  IADD3 R245, R244, 0x202c0, RZ ;  /* 0x000202c0f4f57810 */ /* 0x000fe20007ffe0ff */
[----:B------:R-:W-:Y:S01]  /*3320*/  IMAD.SHL.U32 R230, R230, 0x2, RZ ;  /* 0x00000002e6e67824 */ /* 0x000fe200078e00ff */
[----:B------:R-:W-:Y:S01]  /*3330*/  @P2 IADD3 R245, R8, -0x40, RZ ;  /* 0xffffffc008f52810 */ /* 0x000fe20007ffe0ff */
[----:B------:R-:W-:Y:S01]  /*3340*/  IMAD.SHL.U32 R8, R23, 0x2, RZ ;  /* 0x0000000217087824 */ /* 0x000fe200078e00ff */
[----:B------:R2:W-:Y:S01]  /*3350*/  @!P0 LDGSTS.E.BYPASS.LTC128B.128 [R7+0x20180], [R14.64] ;  /* 0x201800000e078fae */ /* 0x0005e2000b901d56 */
[----:B------:R-:W-:Y:S01]  /*3360*/  LEA R236, R236, 0x22280, 0x1 ;  /* 0x00022280ecec7811 */ /* 0x000fe200078e08ff */
[C---:B------:R-:W-:Y:S01]  /*3370*/  IMAD R231, R5.reuse, 0x2, R230 ;  /* 0x0000000205e77824 */ /* 0x040fe200078e02e6 */
[----:B------:R-:W-:Y:S01]  /*3380*/  SEL R246, R246, 0xffffffe0, !P1 ;  /* 0xffffffe0f6f67807 */ /* 0x000fe20004800000 */
[----:B------:R1:W-:Y:S01]  /*3390*/  STL [R1+0xc], R8 ;  /* 0x00000c0801007387 */ /* 0x0003e20000100800 */
[----:B------:R-:W-:Y:S01]  /*33a0*/  CS2R R100, SRZ ;  /* 0x0000000000647805 */ /* 0x000fe2000001ff00 */
[----:B------:R-:W-:Y:S01]  /*33b0*/  IMAD R237, R5, 0x2, R236 ;  /* 0x0000000205ed7824 */ /* 0x000fe200078e02ec */
[----:B------:R-:W-:Y:S01]  /*33c0*/  IADD3 R249, -R8, UR10, RZ ;  /* 0x0000000a08f97c10 */ /* 0x000fe2000fffe1ff */
[----:B------:R-:W0:Y:S01]  /*33d0*/  LDGDEPBAR ;  /* 0x00000000000079af */ /* 0x000e220000000000 */
[----:B------:R-:W-:-:S02]  /*33e0*/  IMAD.IADD R247, R244, 0x1, R246 ;  /* 0x00000001f4f77824 */ /* 0x000fc400078e02f6 */
[----:B------:R-:W-:Y:S02]  /*33f0*/  IMAD.SHL.U32 R0, R6, 0x2, RZ ;  /* 0x0000000206007824 */ /* 0x000fe400078e00ff */
[----:B------:R-:W-:Y:S02]  /*3400*/  IMAD.SHL.U32 R232, R232, 0x2, RZ ;  /* 0x00000002e8e87824 */ /* 0x000fe400078e00ff */
[----:B------:R-:W-:Y:S02]  /*3410*/  IMAD.IADD R246, R246, 0x1, R245 ;  /* 0x00000001f6f67824 */ /* 0x000fe400078e02f5 */
[C---:B------:R-:W-:Y:S02]  /*3420*/  IMAD R234, R4.reuse, 0x2, R230 ;  /* 0x0000000204ea7824 */ /* 0x040fe400078e02e6 */
[C---:B------:R-:W-:Y:S02]  /*3430*/  IMAD R239, R4.reuse, 0x2, R236 ;  /* 0x0000000204ef7824 */ /* 0x040fe400078e02ec */
[----:B------:R-:W-:-:S02]  /*3440*/  IMAD R233, R4, 0x2, R231 ;  /* 0x0000000204e97824 */ /* 0x000fc400078e02e7 */
[----:B------:R-:W-:Y:S01]  /*3450*/  IMAD R238, R4, 0x2, R237 ;  /* 0x0000000204ee7824 */ /* 0x000fe200078e02ed */
[----:B--2---:R-:W-:-:S05]  /*3460*/  IADD3 R7, R165, UR4, RZ ;  /* 0x00000004a5077c10 */ /* 0x004fca000fffe0ff */
[----:B------:R1:W-:Y:S02]  /*3470*/  STL [R1+0x24], R7 ;  /* 0x0000240701007387 */ /* 0x0003e40000100800 */
.L_x_1019:
[----:B------:R-:W-:Y:S04]  /*3480*/  DEPBAR.LE SB0, 0x0 ;  /* 0x000080000000791a */ /* 0x000fe80000000000 */
[----:B------:R-:W-:Y:S01]  /*3490*/  BAR.SYNC.DEFER_BLOCKING 0x0 ;  /* 0x0000000000007b1d */ /* 0x000fe20000010000 */
[----:B------:R-:W-:Y:S02]  /*34a0*/  ULEA UR4, UR15, 0x1, 0x6 ;  /* 0x000000010f047891 */ /* 0x000fe4000f8e303f */
[----:B------:R-:W-:Y:S02]  /*34b0*/  UIADD3 UR8, UR15, 0x1, URZ ;  /* 0x000000010f087890 */ /* 0x000fe4000fffe03f */
[----:B------:R-:W-:Y:S02]  /*34c0*/  UIADD3 UR4, UR16, UR4, -UR13 ;  /* 0x0000000410047290 */ /* 0x000fe4000fffe80d */
[----:B------:R-:W-:Y:S01]  /*34d0*/  UISETP.GE.AND UP0, UPT, UR8, UR14, UPT ;  /* 0x0000000e0800728c */ /* 0x000fe2000bf06270 */
[----:B-1----:R-:W-:Y:S05]  /*34e0*/  LDSM.16.M88.4 R16, [R230+0x10080] ;  /* 0x01008000e610783b */ /* 0x002fea0000000200 */
[----:B-1----:R-:W1:Y:S05]  /*34f0*/  LDSM.16.M88.4 R8, [R2+0x80] ;  /* 0x000080000208783b */ /* 0x002e6a0000000200 */
        /* <DEDUP_REMOVED lines=204> */
[----:B------:R-:W-:Y:S04]  /*41c0*/  IADD3 R164, R241, -UR17, R164 ;  /* 0x80000011f1a47c10 */ /* 0x000fe8000fffe0a4 */
[C---:B--2---:R-:W-:Y:S05]  /*41d0*/  HMMA.16816.F32 R20, R168.reuse, R184, R20 ;  /* 0x000000b8a814723c */ /* 0x044fea0000001814 */
[----:B-----5:R-:W-:Y:S02]  /*41e0*/  IMAD.IADD R180, R164, 0x1, -R198 ;  /* 0x00000001a4b47824 */ /* 0x020fe400078e0ac6 */
[----:B------:R-:W1:Y:S01]  /*41f0*/  LDSM.16.M88.4 R164, [R231+0x1e080] ;  /* 0x01e08000e7a4783b */ /* 0x000e620000000200 */
[C---:B------:R-:W-:Y:S04]  /*4200*/  HMMA.16816.F32 R24, R168.reuse, R186, R24 ;  /* 0x000000baa818723c */ /* 0x040fe80000001818 */
[C---:B------:R-:W-:Y:S02]  /*4210*/  IMNMX R188, R249.reuse, R180, PT ;  /* 0x000000b4f9bc7217 */ /* 0x040fe40003800200 */
        /* <DEDUP_REMOVED lines=258> */
[----:B------:R-:W2:Y:S01]  /*5240*/  LDL.64 R202, [R1+0x10] ;  /* 0x0000100001ca7983 */ /* 0x000ea20000100a00 */
[----:B------:R-:W-:Y:S01]  /*5250*/  LOP3.LUT P3, RZ, R242, 0x2, RZ, 0xc0, !PT ;  /* 0x00000002f2ff7812 */ /* 0x000fe2000786c0ff */
[----:B------:R-:W-:Y:S01]  /*5260*/  USHF.R.S32.HI UR9, URZ, 0x1f, UR8 ;  /* 0x0000001f3f097899 */ /* 0x000fe20008011408 */
[----:B------:R-:W-:Y:S01]  /*5270*/  IMAD.U32 R16, RZ, RZ, UR7 ;  /* 0x00000007ff107e24 */ /* 0x000fe2000f8e00ff */
[----:B------:R-:W3:Y:S01]  /*5280*/  LDL R200, [R1+0x20] ;  /* 0x0000200001c87983 */ /* 0x000ee20000100800 */
[----:B------:R-:W-:Y:S02]  /*5290*/  ULDC.64 UR4, c[0x0][0x208] ;  /* 0x0000820000047ab9 */ /* 0x000fe40000000a00 */
[----:B------:R-:W-:Y:S02]  /*52a0*/  UIMAD UR9, UR9, UR4, URZ ;  /* 0x00000004090972a4 */ /* 0x000fe4000f8e023f */
[----:B------:R-:W-:Y:S02]  /*52b0*/  UIMAD.WIDE.U32 UR10, UR8, UR4, URZ ;  /* 0x00000004080a72a5 */ /* 0x000fe4000f8e003f */
[----:B------:R-:W-:Y:S02]  /*52c0*/  UIMAD UR9, UR8, UR5, UR9 ;  /* 0x00000005080972a4 */ /* 0x000fe4000f8e0209 */
[----:B------:R-:W-:Y:S02]  /*52d0*/  USHF.L.U32 UR4, UR10, 0x6, URZ ;  /* 0x000000060a047899 */ /* 0x000fe4000800063f */
[----:B------:R-:W-:Y:S02]  /*52e0*/  UIADD3 UR9, UR11, UR9, URZ ;  /* 0x000000090b097290 */ /* 0x000fe4000fffe03f */
[----:B------:R-:W-:Y:S02]  /*52f0*/  USHF.L.U32 UR5, UR8, 0x6, URZ ;  /* 0x0000000608057899 */ /* 0x000fe4000800063f */
[----:B------:R-:W-:Y:S01]  /*5300*/  IADD3 R8, P1, R250, UR4, RZ ;  /* 0x00000004fa087c10 */ /* 0x000fe2000ff3e0ff */
[----:B------:R-:W-:Y:S03]  /*5310*/  USHF.L.U64.HI UR9, UR10, 0x6, UR9 ;  /* 0x000000060a097899 */ /* 0x000fe60008010209 */
[----:B------:R-:W-:Y:S01]  /*5320*/  LEA R12, P0, R8, c[0x0][0x1f0], 0x1 ;  /* 0x00007c00080c7a11 */ /* 0x000fe200078008ff */
[----:B------:R-:W-:Y:S02]  /*5330*/  IMAD.U32 R10, RZ, RZ, UR5 ;  /* 0x00000005ff0a7e24 */ /* 0x000fe4000f8e00ff */
[----:B------:R-:W-:Y:S01]  /*5340*/  IADD3.X R9, R252, UR9, RZ, P1, !PT ;  /* 0x00000009fc097c10 */ /* 0x000fe20008ffe4ff */
[----:B------:R-:W-:Y:S03]  /*5350*/  IMAD.U32 R15, RZ, RZ, UR5 ;  /* 0x00000005ff0f7e24 */ /* 0x000fe6000f8e00ff */
[----:B------:R-:W-:Y:S01]  /*5360*/  LEA.HI.X R13, R8, c[0x0][0x1f4], R9, 0x1, P0 ;  /* 0x00007d00080d7a11 */ /* 0x000fe200000f0c09 */
[----:B------:R-:W-:Y:S01]  /*5370*/  IMAD.U32 R9, RZ, RZ, UR6 ;  /* 0x00000006ff097e24 */ /* 0x000fe2000f8e00ff */
[----:B------:R-:W-:Y:S04]  /*5380*/  IADD3 R8, -R248, UR17, -R10 ;  /* 0x00000011f8087c10 */ /* 0x000fe8000fffe90a */
[C---:B------:R-:W-:Y:S02]  /*5390*/  ISETP.LT.OR P6, PT, R8.reuse, 0x1, !P4 ;  /* 0x000000010800780c */ /* 0x040fe400067c1670 */
[----:B------:R-:W-:Y:S02]  /*53a0*/  ISETP.LT.OR P5, PT, R8, 0x1, !P3 ;  /* 0x000000010800780c */ /* 0x000fe40005fa1670 */
[----:B------:R-:W-:Y:S02]  /*53b0*/  IADD3 R9, P2, P1, R250, UR4, R9 ;  /* 0x00000004fa097c10 */ /* 0x000fe4000f95e009 */
[----:B------:R-:W-:Y:S02]  /*53c0*/  ISETP.LT.OR P4, PT, R8, 0x21, !P4 ;  /* 0x000000210800780c */ /* 0x000fe40006781670 */
[----:B------:R-:W-:Y:S02]  /*53d0*/  IADD3.X R16, R252, UR9, R16, P2, P1 ;  /* 0x00000009fc107c10 */ /* 0x000fe400097e2410 */
[----:B------:R-:W-:Y:S02]  /*53e0*/  LEA R10, P1, R9, c[0x0][0x1f0], 0x1 ;  /* 0x00007c00090a7a11 */ /* 0x000fe400078208ff */
[----:B------:R-:W-:Y:S01]  /*53f0*/  ISETP.LT.OR P3, PT, R8, 0x21, !P3 ;  /* 0x000000210800780c */ /* 0x000fe20005f61670 */
[----:B------:R-:W-:Y:S01]  /*5400*/  @!PT LDS RZ, [RZ] ;  /* 0x00000000fffff984 */ /* 0x000fe20000000800 */
[----:B------:R-:W-:Y:S01]  /*5410*/  @!PT LDS RZ, [RZ] ;  /* 0x00000000fffff984 */ /* 0x000fe20000000800 */
[----:B------:R-:W-:Y:S01]  /*5420*/  @!PT LDS RZ, [RZ] ;  /* 0x00000000fffff984 */ /* 0x000fe20000000800 */
[----:B------:R1:W-:Y:S04]  /*5430*/  LDGSTS.E.BYPASS.LTC128B.128 [R240+0x18080], [R12.64], !P6 ;  /* 0x180800000cf07fae */ /* 0x0003e8000f101d56 */
[----:B------:R1:W-:Y:S01]  /*5440*/  LDGSTS.E.BYPASS.LTC128B.128 [R240+0x1a080], [R12.64+0x80], !P5 ;  /* 0x1a0800800cf07fae */ /* 0x0003e2000e901d56 */
[----:B--2---:R-:W-:Y:S04]  /*5450*/  IADD3 R11, P0, R202, UR5, RZ ;  /* 0x00000005ca0b7c10 */ /* 0x004fe8000ff1e0ff */
[----:B---3--:R-:W-:Y:S02]  /*5460*/  LEA.HI.X.SX32 R15, R15, R200, 0x1, P0 ;  /* 0x000000c80f0f7211 */ /* 0x008fe400000f0eff */
[----:B------:R-:W2:Y:S01]  /*5470*/  S2R R200, SR_TID.X ;  /* 0x0000000000c87919 */ /* 0x000ea20000002100 */
[C---:B------:R-:W-:Y:S04]  /*5480*/  LEA R14, P0, R11.reuse, c[0x0][0x280], 0x2 ;  /* 0x0000a0000b0e7a11 */ /* 0x040fe800078010ff */
[----:B------:R-:W-:Y:S02]  /*5490*/  LEA.HI.X R15, R11, c[0x0][0x284], R15, 0x2, P0 ;  /* 0x0000a1000b0f7a11 */ /* 0x000fe400000f140f */
[----:B------:R-:W-:Y:S02]  /*54a0*/  LOP3.LUT P0, RZ, R242, 0x4, RZ, 0xc0, !PT ;  /* 0x00000004f2ff7812 */ /* 0x000fe4000780c0ff */
[----:B------:R-:W-:Y:S02]  /*54b0*/  LEA.HI.X R11, R9, c[0x0][0x1f4], R16, 0x1, P1 ;  /* 0x00007d00090b7a11 */ /* 0x000fe400008f0c10 */
[----:B------:R-:W-:Y:S02]  /*54c0*/  ISETP.LT.OR P6, PT, R8, 0x1, !P0 ;  /* 0x000000010800780c */ /* 0x000fe400047c1670 */
[----:B------:R-:W-:Y:S02]  /*54d0*/  LOP3.LUT P1, RZ, R242, 0x8, RZ, 0xc0, !PT ;  /* 0x00000008f2ff7812 */ /* 0x000fe4000782c0ff */
[C---:B------:R-:W-:Y:S02]  /*54e0*/  ISETP.LT.OR P2, PT, R8.reuse, 0x21, !P0 ;  /* 0x000000210800780c */ /* 0x040fe40004741670 */
[C---:B------:R-:W-:Y:S02]  /*54f0*/  ISETP.LT.OR P5, PT, R8.reuse, 0x1, !P1 ;  /* 0x000000010800780c */ /* 0x040fe40004fa1670 */
[----:B------:R-:W-:Y:S05]  /*5500*/  ISETP.LT.OR P0, PT, R8, 0x21, !P1 ;  /* 0x000000210800780c */ /* 0x000fea0004f01670 */
[----:B------:R1:W-:Y:S01]  /*5510*/  LDGSTS.E.BYPASS.LTC128B.128 [R240+0x1c080], [R12.64+0x100], !P6 ;  /* 0x1c0801000cf07fae */ /* 0x0003e2000f101d56 */
[C---:B--2---:R-:W-:Y:S05]  /*5520*/  ISETP.GT.AND P1, PT, R200.reuse, 0xf, PT ;  /* 0x0000000fc800780c */ /* 0x044fea0003f24270 */
[----:B------:R1:W-:Y:S04]  /*5530*/  LDGSTS.E.BYPASS.LTC128B.128 [R240+0x1e080], [R12.64+0x180], !P5 ;  /* 0x1e0801800cf07fae */ /* 0x0003e8000e901d56 */
[----:B------:R1:W-:Y:S04]  /*5540*/  LDGSTS.E.BYPASS.LTC128B.128 [R240+0x19080], [R10.64], !P4 ;  /* 0x190800000af07fae */ /* 0x0003e8000e101d56 */
[----:B------:R1:W-:Y:S01]  /*5550*/  LDGSTS.E.BYPASS.LTC128B.128 [R240+0x1b080], [R10.64+0x80], !P3 ;  /* 0x1b0800800af07fae */ /* 0x0003e2000d901d56 */
[----:B------:R-:W-:Y:S03]  /*5560*/  @!P1 IMAD.SHL.U32 R8, R200, 0x10, RZ ;  /* 0x00000010c8089824 */ /* 0x000fe600078e00ff */
[----:B------:R1:W-:Y:S04]  /*5570*/  LDGSTS.E.BYPASS.LTC128B.128 [R240+0x1d080], [R10.64+0x100], !P2 ;  /* 0x1d0801000af07fae */ /* 0x0003e8000d101d56 */
[----:B------:R1:W-:Y:S04]  /*5580*/  LDGSTS.E.BYPASS.LTC128B.128 [R240+0x1f080], [R10.64+0x180], !P0 ;  /* 0x1f0801800af07fae */ /* 0x0003e8000c101d56 */
[----:B------:R1:W-:Y:S02]  /*5590*/  @!P1 LDGSTS.E.BYPASS.LTC128B.128 [R8+0x20180], [R14.64] ;  /* 0x201800000e089fae */ /* 0x0003e4000b901d56 */
.L_x_1017:
        /* <DEDUP_REMOVED lines=92> */
[----:B--2---:R-:W2:Y:S01]  /*5b60*/  LDL.64 R226, [R1] ;  /* 0x0000000001e27983 */ /* 0x004ea20000100a00 */
        /* <DEDUP_REMOVED lines=24> */
[----:B------:R-:W-:Y:S02]  /*5cf0*/  IADD3 R5, P1, R226, UR10, RZ ;  /* 0x0000000ae2057c10 */ /* 0x000fe4000ff3e0ff */
[----:B------:R-:W-:Y:S02]  /*5d00*/  ISETP.LT.OR P5, PT, R4, 0x1, !P3 ;  /* 0x000000010400780c */ /* 0x000fe40005fa1670 */
[----:B---3--:R-:W-:Y:S02]  /*5d10*/  LEA.HI.X.SX32 R11, R11, R225, 0x1, P0 ;  /* 0x000000e10b0b7211 */ /* 0x008fe400000f0eff */
[----:B------:R-:W-:Y:S02]  /*5d20*/  LEA R10, P0, R7, c[0x0][0x258], 0x2 ;  /* 0x00009600070a7a11 */ /* 0x000fe400078010ff */
[----:B------:R-:W-:Y:S02]  /*5d30*/  IADD3.X R12, R224, UR4, RZ, P1, !PT ;  /* 0x00000004e00c7c10 */ /* 0x000fe40008ffe4ff */
[----:B------:R-:W2:Y:S01]  /*5d40*/  S2R R224, SR_TID.X ;  /* 0x0000000000e07919 */ /* 0x000ea20000002100 */
[C---:B------:R-:W-:Y:S02]  /*5d50*/  ISETP.LT.OR P4, PT, R4.reuse, 0x1, !P2 ;  /* 0x000000010400780c */ /* 0x040fe40005781670 */
[----:B------:R-:W-:Y:S02]  /*5d60*/  LEA R6, P1, R5, c[0x0][0x160], 0x1 ;  /* 0x0000580005067a11 */ /* 0x000fe400078208ff */
[----:B------:R-:W-:Y:S01]  /*5d70*/  @!PT LDS RZ, [RZ] ;  /* 0x00000000fffff984 */ /* 0x000fe20000000800 */
[----:B------:R-:W-:Y:S01]  /*5d80*/  @!PT LDS RZ, [RZ] ;  /* 0x00000000fffff984 */ /* 0x000fe20000000800 */
[----:B------:R-:W-:Y:S01]  /*5d90*/  @!PT LDS RZ, [RZ] ;  /* 0x00000000fffff984 */ /* 0x000fe20000000800 */
[----:B------:R3:W-:Y:S01]  /*5da0*/  LDGSTS.E.BYPASS.LTC128B.128 [R240+0x10080], [R8.64], !P5 ;  /* 0x1008000008f07fae */ /* 0x0007e2000e901d56 */
[----:B------:R-:W-:Y:S02]  /*5db0*/  LEA.HI.X R11, R7, c[0x0][0x25c], R11, 0x2, P0 ;  /* 0x00009700070b7a11 */ /* 0x000fe400000f140b */
[----:B------:R-:W-:Y:S02]  /*5dc0*/  LOP3.LUT P0, RZ, R243, 0x4, RZ, 0xc0, !PT ;  /* 0x00000004f3ff7812 */ /* 0x000fe4000780c0ff */
[----:B------:R-:W-:Y:S02]  /*5dd0*/  LEA.HI.X R7, R5, c[0x0][0x164], R12, 0x1, P1 ;  /* 0x0000590005077a11 */ /* 0x000fe400008f0c0c */
[C---:B------:R-:W-:Y:S02]  /*5de0*/  ISETP.LT.OR P6, PT, R4.reuse, 0x1, !P0 ;  /* 0x000000010400780c */ /* 0x040fe400047c1670 */
[----:B------:R3:W-:Y:S01]  /*5df0*/  LDGSTS.E.BYPASS.LTC128B.128 [R240+0x12080], [R8.64+0x80], !P4 ;  /* 0x1208008008f07fae */ /* 0x0007e2000e101d56 */
[----:B------:R-:W-:Y:S02]  /*5e00*/  LOP3.LUT P1, RZ, R243, 0x8, RZ, 0xc0, !PT ;  /* 0x00000008f3ff7812 */ /* 0x000fe4000782c0ff */
[C---:B------:R-:W-:Y:S02]  /*5e10*/  ISETP.LT.OR P4, PT, R4.reuse, 0x21, !P3 ;  /* 0x000000210400780c */ /* 0x040fe40005f81670 */
[C---:B------:R-:W-:Y:S02]  /*5e20*/  ISETP.LT.OR P5, PT, R4.reuse, 0x1, !P1 ;  /* 0x000000010400780c */ /* 0x040fe40004fa1670 */
[C---:B------:R-:W-:Y:S02]  /*5e30*/  ISETP.LT.OR P3, PT, R4.reuse, 0x21, !P2 ;  /* 0x000000210400780c */ /* 0x040fe40005761670 */
[C---:B------:R-:W-:Y:S02]  /*5e40*/  ISETP.LT.OR P2, PT, R4.reuse, 0x21, !P0 ;  /* 0x000000210400780c */ /* 0x040fe40004741670 */
[----:B------:R3:W-:Y:S01]  /*5e50*/  LDGSTS.E.BYPASS.LTC128B.128 [R240+0x14080], [R8.64+0x100], !P6 ;  /* 0x1408010008f07fae */ /* 0x0007e2000f101d56 */
[----:B------:R-:W-:Y:S02]  /*5e60*/  ISETP.LT.OR P0, PT, R4, 0x21, !P1 ;  /* 0x000000210400780c */ /* 0x000fe40004f01670 */
[C---:B--2---:R-:W-:Y:S04]  /*5e70*/  ISETP.GT.AND P1, PT, R224.reuse, 0xf, PT ;  /* 0x0000000fe000780c */ /* 0x044fe80003f24270 */
[----:B------:R3:W-:Y:S04]  /*5e80*/  LDGSTS.E.BYPASS.LTC128B.128 [R240+0x16080], [R8.64+0x180], !P5 ;  /* 0x1608018008f07fae */ /* 0x0007e8000e901d56 */
[----:B------:R3:W-:Y:S04]  /*5e90*/  LDGSTS.E.BYPASS.LTC128B.128 [R240+0x11080], [R6.64], !P4 ;  /* 0x1108000006f07fae */ /* 0x0007e8000e101d56 */
[----:B------:R3:W-:Y:S01]  /*5ea0*/  LDGSTS.E.BYPASS.LTC128B.128 [R240+0x13080], [R6.64+0x80], !P3 ;  /* 0x1308008006f07fae */ /* 0x0007e2000d901d56 */
[----:B------:R-:W-:Y:S03]  /*5eb0*/  @!P1 IMAD.SHL.U32 R4, R224, 0x10, RZ ;  /* 0x00000010e0049824 */ /* 0x000fe600078e00ff */
[----:B------:R3:W-:Y:S04]  /*5ec0*/  LDGSTS.E.BYPASS.LTC128B.128 [R240+0x15080], [R6.64+0x100], !P2 ;  /* 0x1508010006f07fae */ /* 0x0007e8000d101d56 */
[----:B------:R3:W-:Y:S04]  /*5ed0*/  LDGSTS.E.BYPASS.LTC128B.128 [R240+0x17080], [R6.64+0x180], !P0 ;  /* 0x1708018006f07fae */ /* 0x0007e8000c101d56 */
[----:B------:R3:W-:Y:S02]  /*5ee0*/  @!P1 LDGSTS.E.BYPASS.LTC128B.128 [R4+0x20080], [R10.64] ;  /* 0x200800000a049fae */ /* 0x0007e4000b901d56 */
.L_x_1018:
        /* <DEDUP_REMOVED lines=218> */
.L_x_1016:
        /* <DEDUP_REMOVED lines=30> */
[----:B------:R-:W-:-:S02]  /*6e70*/  LEA.HI R5, R5, R101, RZ, 0x6 ;  /* 0x0000006505057211 */ /* 0x000fc400078f30ff */
        /* <DEDUP_REMOVED lines=66> */
[----:B-----5:R-:W-:-:S02]  /*72a0*/  F2FP.PACK_AB R14, R145, R144 ;  /* 0x00000090910e723e */ /* 0x020fc400000000ff */
        /* <DEDUP_REMOVED lines=92> */
.L_x_1021:
        /* <DEDUP_REMOVED lines=65> */
.L_x_1023:
[----:B--234-:R-:W-:Y:S05]  /*7c80*/  BSYNC B0 ;  /* 0x0000000000007941 */ /* 0x01cfea0003800000 */
.L_x_1022:
        /* <DEDUP_REMOVED lines=17> */
.L_x_1025:
[----:B------:R-:W-:Y:S05]  /*7da0*/  BSYNC B0 ;  /* 0x0000000000007941 */ /* 0x000fea0003800000 */
.L_x_1024:
        /* <DEDUP_REMOVED lines=16> */
.L_x_1027:
[----:B------:R-:W-:Y:S05]  /*7eb0*/  BSYNC B0 ;  /* 0x0000000000007941 */ /* 0x000fea0003800000 */
.L_x_1026:
        /* <DEDUP_REMOVED lines=16> */
.L_x_1029:
[----:B------:R-:W-:Y:S05]  /*7fc0*/  BSYNC B0 ;  /* 0x0000000000007941 */ /* 0x000fea0003800000 */
.L_x_1028:
        /* <DEDUP_REMOVED lines=16> */
.L_x_1031:
[----:B------:R-:W-:Y:S05]  /*80d0*/  BSYNC B0 ;  /* 0x0000000000007941 */ /* 0x000fea0003800000 */
.L_x_1030:
        /* <DEDUP_REMOVED lines=16> */
.L_x_1033:
[----:B------:R-:W-:Y:S05]  /*81e0*/  BSYNC B0 ;  /* 0x0000000000007941 */ /* 0x000fea0003800000 */
.L_x_1032:
        /* <DEDUP_REMOVED lines=16> */
.L_x_1035:
[----:B------:R-:W-:Y:S05]  /*82f0*/  BSYNC B0 ;  /* 0x0000000000007941 */ /* 0x000fea0003800000 */
.L_x_1034:
        /* <DEDUP_REMOVED lines=16> */
.L_x_1037:
[----:B------:R-:W-:Y:S05]  /*8400*/  BSYNC B0 ;  /* 0x0000000000007941 */ /* 0x000fea0003800000 */
.L_x_1036:
        /* <DEDUP_REMOVED lines=23> */
.L_x_1039:
[----:B------:R-:W-:Y:S05]  /*8580*/  BSYNC B0 ;  /* 0x0000000000007941 */ /* 0x000fea0003800000 */
.L_x_1038:
        /* <DEDUP_REMOVED lines=15> */
.L_x_1041:
[----:B------:R-:W-:Y:S05]  /*8680*/  BSYNC B0 ;  /* 0x0000000000007941 */ /* 0x000fea0003800000 */
.L_x_1040:
        /* <DEDUP_REMOVED lines=14> */
.L_x_1043:
[----:B------:R-:W-:Y:S05]  /*8770*/  BSYNC B0 ;  /* 0x0000000000007941 */ /* 0x000fea0003800000 */
.L_x_1042:
        /* <DEDUP_REMOVED lines=14> */
.L_x_1045:
[----:B------:R-:W-:Y:S05]  /*8860*/  BSYNC B0 ;  /* 0x0000000000007941 */ /* 0x000fea0003800000 */
.L_x_1044:
        /* <DEDUP_REMOVED lines=14> */
.L_x_1047:
[----:B------:R-:W-:Y:S05]  /*8950*/  BSYNC B0 ;  /* 0x0000000000007941 */ /* 0x000fea0003800000 */
.L_x_1046:
        /* <DEDUP_REMOVED lines=14> */
.L_x_1049:
[----:B------:R-:W-:Y:S05]  /*8a40*/  BSYNC B0 ;  /* 0x0000000000007941 */ /* 0x000fea0003800000 */
.L_x_1048:
        /* <DEDUP_REMOVED lines=14> */
.L_x_1051:
[----:B------:R-:W-:Y:S05]  /*8b30*/  BSYNC B0 ;  /* 0x0000000000007941 */ /* 0x000fea0003800000 */
.L_x_1050:
        /* <DEDUP_REMOVED lines=14> */
.L_x_1020:
        /* <DEDUP_REMOVED lines=31> */
.L_x_1052:
        /* <DEDUP_REMOVED lines=42> */
.L_x_1054:
[----:B------:R-:W-:Y:S05]  /*90b0*/  BSYNC B0 ;  /* 0x0000000000007941 */ /* 0x000fea0003800000 */
.L_x_1053:
        /* <DEDUP_REMOVED lines=17> */
.L_x_1056:
[----:B------:R-:W-:Y:S05]  /*91d0*/  BSYNC B0 ;  /* 0x0000000000007941 */ /* 0x000fea0003800000 */
.L_x_1055:
        /* <DEDUP_REMOVED lines=16> */
.L_x_1058:
[----:B------:R-:W-:Y:S05]  /*92e0*/  BSYNC B0 ;  /* 0x0000000000007941 */ /* 0x000fea0003800000 */
.L_x_1057:
        /* <DEDUP_REMOVED lines=16> */
.L_x_1060:
[----:B------:R-:W-:Y:S05]  /*93f0*/  BSYNC B0 ;  /* 0x0000000000007941 */ /* 0x000fea0003800000 */
.L_x_1059:
        /* <DEDUP_REMOVED lines=16> */
.L_x_1062:
[----:B------:R-:W-:Y:S05]  /*9500*/  BSYNC B0 ;  /* 0x0000000000007941 */ /* 0x000fea0003800000 */
.L_x_1061:
        /* <DEDUP_REMOVED lines=16> */
.L_x_1064:
[----:B------:R-:W-:Y:S05]  /*9610*/  BSYNC B0 ;  /* 0x0000000000007941 */ /* 0x000fea0003800000 */
.L_x_1063:
        /* <DEDUP_REMOVED lines=16> */
.L_x_1066:
[----:B------:R-:W-:Y:S05]  /*9720*/  BSYNC B0 ;  /* 0x0000000000007941 */ /* 0x000fea0003800000 */
.L_x_1065:
        /* <DEDUP_REMOVED lines=16> */
.L_x_1068:
[----:B------:R-:W-:Y:S05]  /*9830*/  BSYNC B0 ;  /* 0x0000000000007941 */ /* 0x000fea0003800000 */
.L_x_1067:
        /* <DEDUP_REMOVED lines=23> */
.L_x_1070:
[----:B------:R-:W-:Y:S05]  /*99b0*/  BSYNC B0 ;  /* 0x0000000000007941 */ /* 0x000fea0003800000 */
.L_x_1069:
        /* <DEDUP_REMOVED lines=15> */
.L_x_1072:
[----:B------:R-:W-:Y:S05]  /*9ab0*/  BSYNC B0 ;  /* 0x0000000000007941 */ /* 0x000fea0003800000 */
.L_x_1071:
        /* <DEDUP_REMOVED lines=14> */
.L_x_1074:
[----:B------:R-:W-:Y:S05]  /*9ba0*/  BSYNC B0 ;  /* 0x0000000000007941 */ /* 0x000fea0003800000 */
.L_x_1073:
        /* <DEDUP_REMOVED lines=14> */
.L_x_1076:
[----:B------:R-:W-:Y:S05]  /*9c90*/  BSYNC B0 ;  /* 0x0000000000007941 */ /* 0x000fea0003800000 */
.L_x_1075:
        /* <DEDUP_REMOVED lines=14> */
.L_x_1078:
[----:B------:R-:W-:Y:S05]  /*9d80*/  BSYNC B0 ;  /* 0x0000000000007941 */ /* 0x000fea0003800000 */
.L_x_1077:
        /* <DEDUP_REMOVED lines=14> */
.L_x_1080:
[----:B------:R-:W-:Y:S05]  /*9e70*/  BSYNC B0 ;  /* 0x0000000000007941 */ /* 0x000fea0003800000 */
.L_x_1079:
        /* <DEDUP_REMOVED lines=14> */
.L_x_1082:
[----:B------:R-:W-:Y:S05]  /*9f60*/  BSYNC B0 ;  /* 0x0000000000007941 */ /* 0x000fea0003800000 */
.L_x_1081:
        /* <DEDUP_REMOVED lines=14> */
.L_x_1083:
        /* <DEDUP_REMOVED lines=11> */
.L_x_1172:


//--------------------- .text._ZN7cutlass13device_kernelIN5flash32FlashAttnBwdPostprocessConvertdQIN4cute5tupleIJNS3_1CILi64EEENS5_ILi256EEEEEENS_6half_tEfNS_4arch4Sm80ELi256ENS3_8TiledMMAINS3_8MMA_AtomIJNS3_28SM80_16x8x16_F32F16F16F32_TNEEEENS3_6LayoutINS4_IJNS5_ILi2EEENS5_ILi4EEENS5_ILi1EEEEEENS4_IJSJ_SH_NS5_ILi0EEEEEEEENS4_IJNS5_ILi32EEES6_NS5_ILi16EEEEEEEELb0EEEEEvNT_6ParamsE --------------------------
	.section	.text._ZN7cutlass13device_kernelIN5flash32FlashAttnBwdPostprocessConvertdQIN4cute5tupleIJNS3_1CILi64EEENS5_ILi256EEEEEENS_6half_tEfNS_4arch4Sm80ELi256ENS3_8TiledMMAINS3_8MMA_AtomIJNS3_28SM80_16x8x16_F32F16F16F32_TNEEEENS3_6LayoutINS4_IJNS5_ILi2EEENS5_ILi4EEENS5_ILi1EEEEEENS4_IJSJ_SH_NS5_ILi0EEEEEEEENS4_IJNS5_ILi32EEES6_NS5_ILi16EEEEEEEELb0EEEEEvNT_6ParamsE,"ax",@progbits
	.sectioninfo	@"SHI_REGISTERS=86"
	.align	128
.text._ZN7cutlass13device_kernelIN5flash32FlashAttnBwdPostprocessConvertdQIN4cute5tupleIJNS3_1CILi64EEENS5_ILi256EEEEEENS_6half_tEfNS_4arch4Sm80ELi256ENS3_8TiledMMAINS3_8MMA_AtomIJNS3_28SM80_16x8x16_F32F16F16F32_TNEEEENS3_6LayoutINS4_IJNS5_ILi2EEENS5_ILi4EEENS5_ILi1EEEEEENS4_IJSJ_SH_NS5_ILi0EEEEEEEENS4_IJNS5_ILi32EEES6_NS5_ILi16EEEEEEEELb0EEEEEvNT_6ParamsE:
        .type           _ZN7cutlass13device_kernelIN5flash32FlashAttnBwdPostprocessConvertdQIN4cute5tupleIJNS3_1CILi64EEENS5_ILi256EEEEEENS_6half_tEfNS_4arch4Sm80ELi256ENS3_8TiledMMAINS3_8MMA_AtomIJNS3_28SM80_16x8x16_F32F16F16F32_TNEEEENS3_6LayoutINS4_IJNS5_ILi2EEENS5_ILi4EEENS5_ILi1EEEEEENS4_IJSJ_SH_NS5_ILi0EEEEEEEENS4_IJNS5_ILi32EEES6_NS5_ILi16EEEEEEEELb0EEEEEvNT_6ParamsE,@function
        .size           _ZN7cutlass13device_kernelIN5flash32FlashAttnBwdPostprocessConvertdQIN4cute5tupleIJNS3_1CILi64EEENS5_ILi256EEEEEENS_6half_tEfNS_4arch4Sm80ELi256ENS3_8TiledMMAINS3_8MMA_AtomIJNS3_28SM80_16x8x16_F32F16F16F32_TNEEEENS3_6LayoutINS4_IJNS5_ILi2EEENS5_ILi4EEENS5_ILi1EEEEEENS4_IJSJ_SH_NS5_ILi0EEEEEEEENS4_IJNS5_ILi32EEES6_NS5_ILi16EEEEEEEELb0EEEEEvNT_6ParamsE,(.L_x_1173 - _ZN7cutlass13device_kernelIN5flash32FlashAttnBwdPostprocessConvertdQIN4cute5tupleIJNS3_1CILi64EEENS5_ILi256EEEEEENS_6half_tEfNS_4arch4Sm80ELi256ENS3_8TiledMMAINS3_8MMA_AtomIJNS3_28SM80_16x8x16_F32F16F16F32_TNEEEENS3_6LayoutINS4_IJNS5_ILi2EEENS5_ILi4EEENS5_ILi1EEEEEENS4_IJSJ_SH_NS5_ILi0EEEEEEEENS4_IJNS5_ILi32EEES6_NS5_ILi16EEEEEEEELb0EEEEEvNT_6ParamsE)
        .other          _ZN7cutlass13device_kernelIN5flash32FlashAttnBwdPostprocessConvertdQIN4cute5tupleIJNS3_1CILi64EEENS5_ILi256EEEEEENS_6half_tEfNS_4arch4Sm80ELi256ENS3_8TiledMMAINS3_8MMA_AtomIJNS3_28SM80_16x8x16_F32F16F16F32_TNEEEENS3_6LayoutINS4_IJNS5_ILi2EEENS5_ILi4EEENS5_ILi1EEEEEENS4_IJSJ_SH_NS5_ILi0EEEEEEEENS4_IJNS5_ILi32EEES6_NS5_ILi16EEEEEEEELb0EEEEEvNT_6ParamsE,@"STO_CUDA_ENTRY STV_DEFAULT"
_ZN7cutlass13device_kernelIN5flash32FlashAttnBwdPostprocessConvertdQIN4cute5tupleIJNS3_1CILi64EEENS5_ILi256EEEEEENS_6half_tEfNS_4arch4Sm80ELi256ENS3_8TiledMMAINS3_8MMA_AtomIJNS3_28SM80_16x8x16_F32F16F16F32_TNEEEENS3_6LayoutINS4_IJNS5_ILi2EEENS5_ILi4EEENS5_ILi1EEEEEENS4_IJSJ_SH_NS5_ILi0EEEEEEEENS4_IJNS5_ILi32EEES6_NS5_ILi16EEEEEEEELb0EEEEEvNT_6ParamsE:
        /* <DEDUP_REMOVED lines=15> */
[----:B-1----:R-:W-:Y:S01]  /*00f0*/  SHF.L.U32 R72, R70, 0x6, RZ ;  /* 0x0000000646487819 */ /* 0x002fe200000006ff */
[----:B------:R-:W-:Y:S05]  /*0100*/  @P0 BRA `(.L_x_1084) ;  /* 0x0000004000000947 */ /* 0x000fea0003800000 */
[----:B0-----:R-:W-:Y:S05]  /*0110*/  @!P1 BRA `(.L_x_1084) ;  /* 0x0000003000009947 */ /* 0x001fea0003800000 */
[----:B------:R-:W2:Y:S04]  /*0120*/  LDG.E R4, [R2.64] ;  /* 0x0000000402047981 */ /* 0x000ea8000c1e1900 */
[----:B-----5:R-:W2:Y:S02]  /*0130*/  LDG.E R75, [R2.64+0x4] ;  /* 0x00000404024b7981 */ /* 0x020ea4000c1e1900 */
[----:B--2---:R-:W-:-:S03]  /*0140*/  IMAD.IADD R75, R75, 0x1, -R4 ;  /* 0x000000014b4b7824 */ /* 0x004fc600078e0a04 */
.L_x_1084:
[----:B0-----:R-:W-:Y:S01]  /*0150*/  ISETP.NE.AND.EX P0, PT, RZ, c[0x0][0x1c4], PT, P2 ;  /* 0x00007100ff007a0c */ /* 0x001fe20003f05320 */
[----:B-----5:R-:W-:Y:S01]  /*0160*/  @P1 IMAD R2, R71, 0x40, R0 ;  /* 0x0000004047021824 */ /* 0x020fe200078e0200 */
[----:B------:R-:W-:-:S13]  /*0170*/  ISETP.LE.AND P2, PT, R75, R72, PT ;  /* 0x000000484b00720c */ /* 0x000fda0003f43270 */
[----:B------:R-:W-:Y:S05]  /*0180*/  @P0 EXIT P2 ;  /* 0x000000000000094d */ /* 0x000fea0001000000 */
[----:B------:R-:W0:Y:S01]  /*0190*/  S2R R73, SR_TID.X ;  /* 0x0000000000497919 */ /* 0x000e220000002100 */
[----:B------:R-:W-:Y:S01]  /*01a0*/  @P1 SHF.R.S32.HI R3, RZ, 0x1f, R2 ;  /* 0x0000001fff031819 */ /* 0x000fe20000011402 */
[----:B------:R-:W-:Y:S01]  /*01b0*/  CS2R R4, SRZ ;  /* 0x0000000000047805 */ /* 0x000fe2000001ff00 */
[----:B------:R-:W-:Y:S01]  /*01c0*/  SHF.L.U32 R7, R70, 0xe, RZ ;  /* 0x0000000e46077819 */ /* 0x000fe200000006ff */
[----:B------:R-:W1:Y:S01]  /*01d0*/  S2R R68, SR_CTAID.Y ;  /* 0x0000000000447919 */ /* 0x000e620000002600 */
[----:B------:R-:W-:Y:S02]  /*01e0*/  @P1 LEA.HI R3, R3, R2, RZ, 0x6 ;  /* 0x0000000203031211 */ /* 0x000fe400078f30ff */
[----:B------:R-:W-:-:S03]  /*01f0*/  SHF.R.S32.HI R9, RZ, 0x1f, R7 ;  /* 0x0000001fff097819 */ /* 0x000fc60000011407 */
[----:B------:R-:W-:-:S05]  /*0200*/  @P1 IMAD.SHL.U32 R3, R3, 0x100, RZ ;  /* 0x0000010003031824 */ /* 0x000fca00078e00ff */
[----:B------:R-:W-:-:S04]  /*0210*/  @P1 LOP3.LUT R3, R3, 0xffffc000, RZ, 0xc0, !PT ;  /* 0xffffc00003031812 */ /* 0x000fc800078ec0ff */
[--C-:B------:R-:W-:Y:S01]  /*0220*/  @P1 SHF.R.S32.HI R5, RZ, 0x1f, R3.reuse ;  /* 0x0000001fff051819 */ /* 0x100fe20000011403 */
[----:B------:R-:W-:Y:S02]  /*0230*/  @P1 IMAD.MOV.U32 R4, RZ, RZ, R3 ;  /* 0x000000ffff041224 */ /* 0x000fe400078e0003 */
        /* <DEDUP_REMOVED lines=8> */
[----:B------:R-:W-:Y:S02]  /*02c0*/  SEL R2, R2, RZ, !P0 ;  /* 0x000000ff02027207 */ /* 0x000fe40004000000 */
[----:B------:R-:W-:Y:S01]  /*02d0*/  SEL R71, R71, RZ, !P0 ;  /* 0x000000ff47477207 */ /* 0x000fe20004000000 */
        /* <DEDUP_REMOVED lines=29> */
[----:B------:R-:W-:Y:S02]  /*04b0*/  IMNMX R72, R72, 0x40, PT ;  /* 0x0000004048487817 */ /* 0x000fe40003800200 */
[--C-:B------:R-:W-:Y:S02]  /*04c0*/  SHF.R.S32.HI R77, RZ, 0x2, R74.reuse ;  /* 0x00000002ff4d7819 */ /* 0x100fe4000001144a */
[----:B------:R-:W-:Y:S02]  /*04d0*/  SHF.R.S32.HI R76, RZ, 0x1f, R74 ;  /* 0x0000001fff4c7819 */ /* 0x000fe4000001144a */
[----:B0-----:R-:W-:Y:S02]  /*04e0*/  LOP3.LUT R80, R74, 0x7ffffffc, RZ, 0xc0, !PT ;  /* 0x7ffffffc4a507812 */ /* 0x001fe400078ec0ff */
[----:B------:R-:W-:Y:S02]  /*04f0*/  LEA.HI R69, R76, R77, RZ, 0x3 ;  /* 0x0000004d4c457211 */ /* 0x000fe400078f18ff */
[----:B------:R-:W-:Y:S01]  /*0500*/  LEA.HI R76, R78, R73, RZ, 0x5 ;  /* 0x000000494e4c7211 */ /* 0x000fe200078f28ff */
[----:B------:R-:W-:Y:S01]  /*0510*/  IMAD.IADD R80, R73, 0x1, -R80 ;  /* 0x0000000149507824 */ /* 0x000fe200078e0a50 */
[----:B------:R-:W-:-:S02]  /*0520*/  LOP3.LUT R82, R69, 0xfffffff8, RZ, 0xc0, !PT ;  /* 0xfffffff845527812 */ /* 0x000fc400078ec0ff */
[----:B------:R-:W-:-:S03]  /*0530*/  SHF.R.S32.HI R69, RZ, 0x5, R76 ;  /* 0x00000005ff457819 */ /* 0x000fc6000001144c */
[----:B------:R-:W-:Y:S01]  /*0540*/  IMAD.IADD R77, R77, 0x1, -R82 ;  /* 0x000000014d4d7824 */ /* 0x000fe200078e0a52 */
[----:B------:R-:W-:Y:S02]  /*0550*/  LEA.HI R82, R78, R73, RZ, 0x7 ;  /* 0x000000494e527211 */ /* 0x000fe400078f38ff */
[----:B------:R-:W-:Y:S02]  /*0560*/  LEA.HI R79, R76, R69, RZ, 0x1 ;  /* 0x000000454c4f7211 */ /* 0x000fe400078f08ff */
[----:B------:R-:W-:Y:S02]  /*0570*/  SHF.R.S32.HI R81, RZ, 0x7, R82 ;  /* 0x00000007ff517819 */ /* 0x000fe40000011452 */
[----:B------:R-:W-:Y:S02]  /*0580*/  SHF.R.S32.HI R74, RZ, 0x1f, R77 ;  /* 0x0000001fff4a7819 */ /* 0x000fe4000001144d */
[----:B------:R-:W-:Y:S01]  /*0590*/  LOP3.LUT R82, R79, 0xfffffe, RZ, 0xc0, !PT ;  /* 0x00fffffe4f527812 */ /* 0x000fe200078ec0ff */
[C---:B------:R-:W-:Y:S01]  /*05a0*/  IMAD R83, R81.reuse, 0x200, R80 ;  /* 0x0000020051537824 */ /* 0x040fe200078e0250 */
[----:B------:R-:W-:Y:S01]  /*05b0*/  LEA.HI R79, R74, R77, RZ, 0x2 ;  /* 0x0000004d4a4f7211 */ /* 0x000fe200078f10ff */
[----:B------:R-:W-:Y:S01]  /*05c0*/  IMAD.SHL.U32 R81, R81, 0x40, RZ ;  /* 0x0000004051517824 */ /* 0x000fe200078e00ff */
[----:B------:R-:W-:-:S02]  /*05d0*/  LEA.HI R78, R78, R73, RZ, 0x6 ;  /* 0x000000494e4e7211 */ /* 0x000fc400078f30ff */
[C---:B------:R-:W-:Y:S01]  /*05e0*/  LOP3.LUT R80, R79.reuse, 0x7fffffc, RZ, 0xc0, !PT ;  /* 0x07fffffc4f507812 */ /* 0x040fe200078ec0ff */
[----:B------:R-:W-:Y:S01]  /*05f0*/  IMAD.SHL.U32 R79, R79, 0x10, RZ ;  /* 0x000000104f4f7824 */ /* 0x000fe200078e00ff */
[----:B------:R-:W-:Y:S02]  /*0600*/  LOP3.LUT R81, R81, 0x40, RZ, 0xc0, !PT ;  /* 0x0000004051517812 */ /* 0x000fe400078ec0ff */
[----:B------:R-:W-:Y:S01]  /*0610*/  IADD3 R74, R69, -R82, RZ ;  /* 0x80000052454a7210 */ /* 0x000fe20007ffe0ff */
[----:B------:R-:W-:Y:S01]  /*0620*/  IMAD.IADD R77, R77, 0x1, -R80 ;  /* 0x000000014d4d7824 */ /* 0x000fe200078e0a50 */
[----:B------:R-:W-:Y:S02]  /*0630*/  SHF.R.U32.HI R78, RZ, 0x3, R78 ;  /* 0x00000003ff4e7819 */ /* 0x000fe4000001164e */
[----:B------:R-:W-:Y:S01]  /*0640*/  LOP3.LUT R79, R79, 0x40, RZ, 0xc0, !PT ;  /* 0x000000404f4f7812 */ /* 0x000fe200078ec0ff */
[----:B------:R-:W-:-:S03]  /*0650*/  IMAD R74, R74, 0x80, R83 ;  /* 0x000000804a4a7824 */ /* 0x000fc600078e0253 */
[----:B------:R-:W-:Y:S02]  /*0660*/  LOP3.LUT R78, R79, 0x8, R78, 0xf8, !PT ;  /* 0x000000084f4e7812 */ /* 0x000fe400078ef84e */
[----:B------:R-:W-:Y:S02]  /*0670*/  SHF.R.U32.HI R79, RZ, 0x3, R79 ;  /* 0x00000003ff4f7819 */ /* 0x000fe4000001164f */
[----:B------:R-:W-:Y:S02]  /*0680*/  LEA R77, R77, R74, 0x3 ;  /* 0x0000004a4d4d7211 */ /* 0x000fe400078e18ff */
[----:B------:R-:W-:Y:S01]  /*0690*/  LOP3.LUT R78, R78, R79, RZ, 0x3c, !PT ;  /* 0x0000004f4e4e7212 */ /* 0x000fe200078e3cff */
[----:B--2---:R0:W-:Y:S04]  /*06a0*/  STS.128 [R73.X16], R4 ;  /* 0x0000000449007388 */ /* 0x0041e8000000cc00 */
[----:B---3--:R1:W-:Y:S04]  /*06b0*/  STS.128 [R73.X16+0x1000], R8 ;  /* 0x0010000849007388 */ /* 0x0083e8000000cc00 */
[----:B----4-:R2:W-:Y:S04]  /*06c0*/  STS.128 [R73.X16+0x2000], R12 ;  /* 0x0020000c49007388 */ /* 0x0105e8000000cc00 */
[----:B-----5:R-:W-:Y:S04]  /*06d0*/  STS.128 [R73.X16+0x3000], R16 ;  /* 0x0030001049007388 */ /* 0x020fe8000000cc00 */
[----:B------:R3:W-:Y:S01]  /*06e0*/  STS.128 [R73.X16+0x4000], R20 ;  /* 0x0040001449007388 */ /* 0x0007e2000000cc00 */
[----:B0-----:R-:W-:-:S02]  /*06f0*/  LOP3.LUT R4, R76, 0xffffffe0, RZ, 0xc0, !PT ;  /* 0xffffffe04c047812 */ /* 0x001fc400078ec0ff */
[----:B------:R-:W-:Y:S01]  /*0700*/  SHF.R.S32.HI R76, RZ, 0x1f, R76 ;  /* 0x0000001fff4c7819 */ /* 0x000fe2000001144c */
[----:B------:R-:W-:Y:S01]  /*0710*/  STS.128 [R73.X16+0x5000], R24 ;  /* 0x0050001849007388 */ /* 0x000fe2000000cc00 */
[----:B-1----:R-:W-:Y:S02]  /*0720*/  IADD3 R8, -R4, R73, RZ ;  /* 0x0000004904087210 */ /* 0x002fe40007ffe1ff */
[----:B------:R-:W-:Y:S01]  /*0730*/  LEA.HI R76, R76, R69, RZ, 0x2 ;  /* 0x000000454c4c7211 */ /* 0x000fe200078f10ff */
[----:B------:R-:W-:Y:S01]  /*0740*/  STS.128 [R73.X16+0x6000], R28 ;  /* 0x0060001c49007388 */ /* 0x000fe2000000cc00 */
[C---:B------:R-:W-:Y:S01]  /*0750*/  LEA.HI R5, R8.reuse, R8, RZ, 0x1 ;  /* 0x0000000808057211 */ /* 0x040fe200078f08ff */
[----:B------:R-:W-:Y:S01]  /*0760*/  IMAD.SHL.U32 R8, R8, 0x8, RZ ;  /* 0x0000000808087824 */ /* 0x000fe200078e00ff */
[----:B--2---:R-:W-:Y:S01]  /*0770*/  SHF.R.U32.HI R12, RZ, 0x3, R81 ;  /* 0x00000003ff0c7819 */ /* 0x004fe20000011651 */
[----:B------:R0:W-:Y:S01]  /*0780*/  STS.128 [R73.X16+0x7000], R32 ;  /* 0x0070002049007388 */ /* 0x0001e2000000cc00 */
[----:B------:R-:W-:Y:S01]  /*0790*/  LOP3.LUT R76, R76, 0x7fffffc, RZ, 0xc0, !PT ;  /* 0x07fffffc4c4c7812 */ /* 0x000fe200078ec0ff */
[----:B------:R-:W-:Y:S01]  /*07a0*/  IMAD.SHL.U32 R10, R5, 0x200, RZ ;  /* 0x00000200050a7824 */ /* 0x000fe200078e00ff */
[----:B------:R-:W-:Y:S01]  /*07b0*/  LOP3.LUT R5, R81, 0x8, R8, 0xf8, !PT ;  /* 0x0000000851057812 */ /* 0x000fe200078ef808 */
[----:B------:R-:W-:Y:S01]  /*07c0*/  STS.128 [R73.X16+0x8000], R36 ;  /* 0x0080002449007388 */ /* 0x000fe2000000cc00 */
[----:B---3--:R-:W-:-:S02]  /*07d0*/  IADD3 R23, R69, -R76, RZ ;  /* 0x8000004c45177210 */ /* 0x008fc40007ffe0ff */
[----:B------:R-:W-:Y:S01]  /*07e0*/  LOP3.LUT R10, R10, 0x7ffffc00, RZ, 0xc0, !PT ;  /* 0x7ffffc000a0a7812 */ /* 0x000fe200078ec0ff */
[----:B------:R-:W-:Y:S01]  /*07f0*/  STS.128 [R73.X16+0x9000], R40 ;  /* 0x0090002849007388 */ /* 0x000fe2000000cc00 */
[----:B------:R-:W-:-:S03]  /*0800*/  ISETP.GE.AND P0, PT, R8, c[0x0][0x194], PT ;  /* 0x0000650008007a0c */ /* 0x000fc60003f06270 */
[----:B------:R-:W-:Y:S01]  /*0810*/  STS.128 [R73.X16+0xa000], R44 ;  /* 0x00a0002c49007388 */ /* 0x000fe2000000cc00 */
[----:B------:R-:W-:-:S03]  /*0820*/  IMAD R10, R23, 0x10, R10 ;  /* 0x00000010170a7824 */ /* 0x000fc600078e020a */
[----:B------:R-:W-:Y:S01]  /*0830*/  STS.128 [R73.X16+0xb000], R48 ;  /* 0x00b0003049007388 */ /* 0x000fe2000000cc00 */
[----:B0-----:R-:W-:-:S03]  /*0840*/  LOP3.LUT R33, R5, R12, RZ, 0x3c, !PT ;  /* 0x0000000c05217212 */ /* 0x001fc600078e3cff */
[----:B------:R-:W-:Y:S02]  /*0850*/  STS.128 [R73.X16+0xc000], R52 ;  /* 0x00c0003449007388 */ /* 0x000fe4000000cc00 */
[----:B------:R-:W-:Y:S02]  /*0860*/  IMAD.IADD R10, R10, 0x1, R33 ;  /* 0x000000010a0a7824 */ /* 0x000fe400078e0221 */
[----:B------:R-:W-:Y:S04]  /*0870*/  STS.128 [R73.X16+0xd000], R56 ;  /* 0x00d0003849007388 */ /* 0x000fe8000000cc00 */
[----:B------:R-:W-:Y:S04]  /*0880*/  STS.128 [R73.X16+0xe000], R60 ;  /* 0x00e0003c49007388 */ /* 0x000fe8000000cc00 */
[----:B------:R-:W-:Y:S04]  /*0890*/  STS.128 [R73.X16+0xf000], R64 ;  /* 0x00f0004049007388 */ /* 0x000fe8000000cc00 */
[----:B------:R-:W-:Y:S06]  /*08a0*/  BAR.SYNC.DEFER_BLOCKING 0x0 ;  /* 0x0000000000007b1d */ /* 0x000fec0000010000 */
[----:B------:R-:W0:Y:S04]  /*08b0*/  LDS R4, [R73.X4] ;  /* 0x0000000049047984 */ /* 0x000e280000004800 */
[----:B------:R-:W1:Y:S04]  /*08c0*/  LDS R6, [R73.X4+0x400] ;  /* 0x0004000049067984 */ /* 0x000e680000004800 */
[----:B------:R-:W2:Y:S04]  /*08d0*/  LDS R7, [R73.X4+0x800] ;  /* 0x0008000049077984 */ /* 0x000ea80000004800 */
[----:B------:R-:W3:Y:S04]  /*08e0*/  LDS R9, [R73.X4+0xc00] ;  /* 0x000c000049097984 */ /* 0x000ee80000004800 */
[----:B------:R-:W4:Y:S04]  /*08f0*/  LDS R11, [R73.X4+0x1000] ;  /* 0x00100000490b7984 */ /* 0x000f280000004800 */
[----:B------:R-:W5:Y:S04]  /*0900*/  LDS R16, [R73.X4+0x2000] ;  /* 0x0020000049107984 */ /* 0x000f680000004800 */
[----:B------:R-:W5:Y:S04]  /*0910*/  LDS R17, [R73.X4+0x2400] ;  /* 0x0024000049117984 */ /* 0x000f680000004800 */
[----:B------:R-:W5:Y:S04]  /*0920*/  LDS R14, [R73.X4+0x1800] ;  /* 0x00180000490e7984 */ /* 0x000f680000004800 */
[----:B------:R-:W5:Y:S04]  /*0930*/  LDS R13, [R73.X4+0x1400] ;  /* 0x00140000490d7984 */ /* 0x000f680000004800 */
[----:B------:R-:W5:Y:S04]  /*0940*/  LDS R15, [R73.X4+0x1c00] ;  /* 0x001c0000490f7984 */ /* 0x000f680000004800 */
[----:B------:R-:W5:Y:S01]  /*0950*/  LDS R18, [R73.X4+0x2800] ;  /* 0x0028000049127984 */ /* 0x000f620000004800 */
[----:B0-----:R-:W-:Y:S01]  /*0960*/  FMUL.FTZ R5, R4, c[0x0][0x1b8] ;  /* 0x00006e0004057a20 */ /* 0x001fe20000410000 */
[----:B------:R-:W-:-:S02]  /*0970*/  LEA R4, R77, R78, 0x1 ;  /* 0x0000004e4d047211 */ /* 0x000fc400078e08ff */
[----:B------:R-:W0:Y:S01]  /*0980*/  LDS R19, [R73.X4+0x2c00] ;  /* 0x002c000049137984 */ /* 0x000e220000004800 */
[----:B-1----:R-:W-:-:S03]  /*0990*/  FMUL.FTZ R6, R6, c[0x0][0x1b8] ;  /* 0x00006e0006067a20 */ /* 0x002fc60000410000 */
[----:B------:R-:W1:Y:S01]  /*09a0*/  LDS R24, [R73.X4+0x4000] ;  /* 0x0040000049187984 */ /* 0x000e620000004800 */
[----:B--2---:R-:W-:Y:S01]  /*09b0*/  FMUL.FTZ R7, R7, c[0x0][0x1b8] ;  /* 0x00006e0007077a20 */ /* 0x004fe20000410000 */
[----:B------:R-:W-:Y:S02]  /*09c0*/  F2FP.PACK_AB R5, R6, R5 ;  /* 0x000000050605723e */ /* 0x000fe400000000ff */
[----:B------:R-:W2:Y:S01]  /*09d0*/  LDS R25, [R73.X4+0x4400] ;  /* 0x0044000049197984 */ /* 0x000ea20000004800 */
[----:B---3--:R-:W-:-:S03]  /*09e0*/  FMUL.FTZ R12, R9, c[0x0][0x1b8] ;  /* 0x00006e00090c7a20 */ /* 0x008fc60000410000 */
[----:B------:R-:W3:Y:S02]  /*09f0*/  LDS R26, [R73.X4+0x4800] ;  /* 0x00480000491a7984 */ /* 0x000ee40000004800 */
[----:B------:R-:W-:Y:S01]  /*0a00*/  F2FP.PACK_AB R6, R12, R7 ;  /* 0x000000070c06723e */ /* 0x000fe200000000ff */
[----:B----4-:R-:W-:Y:S01]  /*0a10*/  FMUL.FTZ R7, R11, c[0x0][0x1b8] ;  /* 0x00006e000b077a20 */ /* 0x010fe20000410000 */
[----:B------:R-:W4:Y:S01]  /*0a20*/  LDS R27, [R73.X4+0x4c00] ;  /* 0x004c0000491b7984 */ /* 0x000f220000004800 */
[----:B-----5:R-:W-:-:S03]  /*0a30*/  FMUL.FTZ R11, R16, c[0x0][0x1b8] ;  /* 0x00006e00100b7a20 */ /* 0x020fc60000410000 */
        /* <DEDUP_REMOVED lines=11> */
[----:B------:R-:W-:Y:S01]  /*0af0*/  FMUL.FTZ R18, R18, c[0x0][0x1b8] ;  /* 0x00006e0012127a20 */ /* 0x000fe20000410000 */
[----:B------:R-:W-:Y:S02]  /*0b00*/  F2FP.PACK_AB R9, R14, R9 ;  /* 0x000000090e09723e */ /* 0x000fe400000000ff */
[----:B------:R-:W5:Y:S01]  /*0b10*/  LDS R34, [R73.X4+0x6800] ;  /* 0x0068000049227984 */ /* 0x000f620000004800 */
[----:B0-----:R-:W-:-:S03]  /*0b20*/  FMUL.FTZ R19, R19, c[0x0][0x1b8] ;  /* 0x00006e0013137a20 */ /* 0x001fc60000410000 */
[----:B------:R-:W0:Y:S01]  /*0b30*/  LDS R35, [R73.X4+0x6c00] ;  /* 0x006c000049237984 */ /* 0x000e220000004800 */
[----:B-1----:R-:W-:Y:S01]  /*0b40*/  FMUL.FTZ R15, R24, c[0x0][0x1b8] ;  /* 0x00006e00180f7a20 */ /* 0x002fe20000410000 */
[----:B------:R-:W-:Y:S02]  /*0b50*/  F2FP.PACK_AB R12, R19, R18 ;  /* 0x00000012130c723e */ /* 0x000fe400000000ff */
[----:B------:R-:W1:Y:S01]  /*0b60*/  LDS R22, [R73.X4+0x3800] ;  /* 0x0038000049167984 */ /* 0x000e620000004800 */
[----:B--2---:R-:W-:-:S03]  /*0b70*/  FMUL.FTZ R16, R25, c[0x0][0x1b8] ;  /* 0x00006e0019107a20 */ /* 0x004fc60000410000 */
[----:B------:R-:W2:Y:S01]  /*0b80*/  LDS R36, [R73.X4+0x7000] ;  /* 0x0070000049247984 */ /* 0x000ea20000004800 */
[----:B---3--:R-:W-:Y:S01]  /*0b90*/  FMUL.FTZ R26, R26, c[0x0][0x1b8] ;  /* 0x00006e001a1a7a20 */ /* 0x008fe20000410000 */
[----:B------:R-:W-:Y:S02]  /*0ba0*/  F2FP.PACK_AB R15, R16, R15 ;  /* 0x0000000f100f723e */ /* 0x000fe400000000ff */
[----:B------:R-:W3:Y:S01]  /*0bb0*/  LDS R37, [R73.X4+0x7400] ;  /* 0x0074000049257984 */ /* 0x000ee20000004800 */
[----:B----4-:R-:W-:-:S03]  /*0bc0*/  FMUL.FTZ R27, R27, c[0x0][0x1b8] ;  /* 0x00006e001b1b7a20 */ /* 0x010fc60000410000 */
        /* <DEDUP_REMOVED lines=16> */
[----:B0-----:R-:W-:-:S03]  /*0cd0*/  FMUL.FTZ R35, R35, c[0x0][0x1b8] ;  /* 0x00006e0023237a20 */ /* 0x001fc60000410000 */
[----:B------:R-:W0:Y:S01]  /*0ce0*/  LDS R29, [R73.X4+0x8800] ;  /* 0x00880000491d7984 */ /* 0x000e220000004800 */
[----:B-1----:R-:W-:Y:S01]  /*0cf0*/  FMUL.FTZ R14, R22, c[0x0][0x1b8] ;  /* 0x00006e00160e7a20 */ /* 0x002fe20000410000 */
[----:B------:R-:W-:Y:S01]  /*0d00*/  F2FP.PACK_AB R20, R35, R34 ;  /* 0x000000222314723e */ /* 0x000fe200000000ff */
[----:B--2---:R-:W-:Y:S01]  /*0d10*/  FMUL.FTZ R21, R36, c[0x0][0x1b8] ;  /* 0x00006e0024157a20 */ /* 0x004fe20000410000 */
[----:B------:R-:W1:Y:S01]  /*0d20*/  LDS R34, [R73.X4+0xb800] ;  /* 0x00b8000049227984 */ /* 0x000e620000004800 */
[----:B---3--:R-:W-:-:S03]  /*0d30*/  FMUL.FTZ R22, R37, c[0x0][0x1b8] ;  /* 0x00006e0025167a20 */ /* 0x008fc60000410000 */
[----:B------:R-:W2:Y:S01]  /*0d40*/  LDS R49, [R73.X4+0xbc00] ;  /* 0x00bc000049317984 */ /* 0x000ea20000004800 */
[----:B----4-:R-:W-:Y:S01]  /*0d50*/  FMUL.FTZ R17, R28, c[0x0][0x1b8] ;  /* 0x00006e001c117a20 */ /* 0x010fe20000410000 */
[----:B------:R-:W-:Y:S02]  /*0d60*/  F2FP.PACK_AB R21, R22, R21 ;  /* 0x000000151615723e */ /* 0x000fe400000000ff */
[----:B------:R-:W3:Y:S01]  /*0d70*/  LDS R54, [R73.X4+0xd400] ;  /* 0x00d4000049367984 */ /* 0x000ee20000004800 */
[----:B-----5:R-:W-:Y:S01]  /*0d80*/  FMUL.FTZ R23, R23, c[0x0][0x1b8] ;  /* 0x00006e0017177a20 */ /* 0x020fe20000410000 */
[----:B------:R-:W-:Y:S02]  /*0d90*/  F2FP.PACK_AB R17, R18, R17 ;  /* 0x000000111211723e */ /* 0x000fe400000000ff */
[----:B------:R-:W4:Y:S01]  /*0da0*/  LDS R39, [R73.X4+0x7c00] ;  /* 0x007c000049277984 */ /* 0x000f220000004800 */
[----:B------:R-:W-:Y:S01]  /*0db0*/  FMUL.FTZ R30, R30, c[0x0][0x1b8] ;  /* 0x00006e001e1e7a20 */ /* 0x000fe20000410000 */
[----:B------:R-:W-:-:S02]  /*0dc0*/  F2FP.PACK_AB R14, R23, R14 ;  /* 0x0000000e170e723e */ /* 0x000fc400000000ff */
        /* <DEDUP_REMOVED lines=8> */
[----:B------:R-:W-:-:S03]  /*0e50*/  FMUL.FTZ R33, R27, c[0x0][0x1b8] ;  /* 0x00006e001b217a20 */ /* 0x000fc60000410000 */
[----:B------:R-:W5:Y:S01]  /*0e60*/  LDS R43, [R73.X4+0x9800] ;  /* 0x00980000492b7984 */ /* 0x000f620000004800 */
[----:B0-----:R-:W-:Y:S01]  /*0e70*/  FMUL.FTZ R32, R29, c[0x0][0x1b8] ;  /* 0x00006e001d207a20 */ /* 0x001fe20000410000 */
[----:B------:R-:W-:Y:S02]  /*0e80*/  F2FP.PACK_AB R28, R33, R28 ;  /* 0x0000001c211c723e */ /* 0x000fe400000000ff */
[----:B------:R-:W0:Y:S01]  /*0e90*/  LDS R44, [R73.X4+0x9c00] ;  /* 0x009c0000492c7984 */ /* 0x000e220000004800 */
[----:B-1----:R-:W-:-:S03]  /*0ea0*/  FMUL.FTZ R34, R34, c[0x0][0x1b8] ;  /* 0x00006e0022227a20 */ /* 0x002fc60000410000 */
[----:B------:R-:W1:Y:S01]  /*0eb0*/  LDS R45, [R73.X4+0xa000] ;  /* 0x00a00000492d7984 */ /* 0x000e620000004800 */
[----:B--2---:R-:W-:-:S03]  /*0ec0*/  FMUL.FTZ R49, R49, c[0x0][0x1b8] ;  /* 0x00006e0031317a20 */ /* 0x004fc60000410000 */
[----:B------:R-:W2:Y:S04]  /*0ed0*/  LDS R46, [R73.X4+0xa400] ;  /* 0x00a40000492e7984 */ /* 0x000ea80000004800 */
        /* <DEDUP_REMOVED lines=16> */
[----:B------:R-:W-:Y:S01]  /*0fe0*/  IMAD.SHL.U32 R38, R4, 0x2, RZ ;  /* 0x0000000204267824 */ /* 0x000fe200078e00ff */
        /* <DEDUP_REMOVED lines=11> */
[----:B------:R-:W-:Y:S01]  /*10a0*/  FMUL.FTZ R47, R47, c[0x0][0x1b8] ;  /* 0x00006e002f2f7a20 */ /* 0x000fe20000410000 */
        /* <DEDUP_REMOVED lines=17> */
[----:B------:R-:W-:Y:S02]  /*11c0*/  FMUL.FTZ R53, R53, c[0x0][0x1b8] ;  /* 0x00006e0035357a20 */ /* 0x000fe40000410000 */
[----:B0-----:R-:W-:Y:S01]  /*11d0*/  FMUL.FTZ R55, R55, c[0x0][0x1b8] ;  /* 0x00006e0037377a20 */ /* 0x001fe20000410000 */
[----:B------:R-:W-:Y:S02]  /*11e0*/  STS [R38+0x10000], R5 ;  /* 0x0100000526007388 */ /* 0x000fe40000000800 */
[----:B------:R-:W-:Y:S01]  /*11f0*/  F2FP.PACK_AB R52, R53, R52 ;  /* 0x000000343534723e */ /* 0x000fe200000000ff */
[----:B-1----:R-:W-:Y:S01]  /*1200*/  FMUL.FTZ R56, R56, c[0x0][0x1b8] ;  /* 0x00006e0038387a20 */ /* 0x002fe20000410000 */
[----:B------:R-:W-:Y:S01]  /*1210*/  STS [R38+0x10100], R6 ;  /* 0x0101000626007388 */ /* 0x000fe20000000800 */
[----:B--2---:R-:W-:-:S03]  /*1220*/  FMUL.FTZ R31, R31, c[0x0][0x1b8] ;  /* 0x00006e001f1f7a20 */ /* 0x004fc60000410000 */
[----:B------:R-:W-:Y:S01]  /*1230*/  F2FP.PACK_AB R55, R56, R55 ;  /* 0x000000373837723e */ /* 0x000fe200000000ff */
[----:B------:R0:W-:Y:S01]  /*1240*/  STS [R38+0x11000], R11 ;  /* 0x0110000b26007388 */ /* 0x0001e20000000800 */
[----:B------:R-:W-:-:S03]  /*1250*/  FMUL.FTZ R30, R30, c[0x0][0x1b8] ;  /* 0x00006e001e1e7a20 */ /* 0x000fc60000410000 */
[----:B------:R1:W-:Y:S01]  /*1260*/  STS [R38+0x11100], R12 ;  /* 0x0111000c26007388 */ /* 0x0003e20000000800 */
[----:B---3--:R-:W-:Y:S01]  /*1270*/  FMUL.FTZ R25, R25, c[0x0][0x1b8] ;  /* 0x00006e0019197a20 */ /* 0x008fe20000410000 */
[----:B------:R-:W-:Y:S02]  /*1280*/  F2FP.PACK_AB R30, R30, R31 ;  /* 0x0000001f1e1e723e */ /* 0x000fe400000000ff */
[----:B------:R-:W-:Y:S01]  /*1290*/  STS [R38+0x10400], R7 ;  /* 0x0104000726007388 */ /* 0x000fe20000000800 */
[----:B----4-:R-:W-:-:S03]  /*12a0*/  FMUL.FTZ R24, R24, c[0x0][0x1b8] ;  /* 0x00006e0018187a20 */ /* 0x010fc60000410000 */
[----:B------:R2:W-:Y:S01]  /*12b0*/  STS [R38+0x10500], R9 ;  /* 0x0105000926007388 */ /* 0x0005e20000000800 */
[----:B0-----:R-:W-:Y:S01]  /*12c0*/  IMAD.SHL.U32 R11, R10, 0x2, RZ ;  /* 0x000000020a0b7824 */ /* 0x001fe200078e00ff */
[----:B-1----:R-:W-:Y:S01]  /*12d0*/  IADD3 R12, R69, 0x10, RZ ;  /* 0x00000010450c7810 */ /* 0x002fe20007ffe0ff */
[----:B-----5:R-:W-:Y:S01]  /*12e0*/  FMUL.FTZ R23, R23, c[0x0][0x1b8] ;  /* 0x00006e0017177a20 */ /* 0x020fe20000410000 */
[----:B------:R-:W-:Y:S01]  /*12f0*/  F2FP.PACK_AB R24, R24, R25 ;  /* 0x000000191818723e */ /* 0x000fe200000000ff */
[----:B------:R0:W-:Y:S01]  /*1300*/  STS [R38+0x11400], R13 ;  /* 0x0114000d26007388 */ /* 0x0001e20000000800 */
[----:B------:R-:W-:Y:S01]  /*1310*/  FMUL.FTZ R34, R29, c[0x0][0x1b8] ;  /* 0x00006e001d227a20 */ /* 0x000fe20000410000 */
[----:B------:R-:W-:Y:S02]  /*1320*/  ISETP.GE.OR P3, PT, R12, R72, P0 ;  /* 0x000000480c00720c */ /* 0x000fe40000766670 */
[----:B------:R-:W-:Y:S01]  /*1330*/  STS [R38+0x11500], R14 ;  /* 0x0115000e26007388 */ /* 0x000fe20000000800 */
[----:B------:R-:W-:Y:S01]  /*1340*/  FMUL.FTZ R26, R26, c[0x0][0x1b8] ;  /* 0x00006e001a1a7a20 */ /* 0x000fe20000410000 */
[----:B------:R-:W-:-:S02]  /*1350*/  F2FP.PACK_AB R23, R34, R23 ;  /* 0x000000172217723e */ /* 0x000fc400000000ff */
[----:B------:R1:W-:Y:S01]  /*1360*/  STS [R38+0x12000], R15 ;  /* 0x0120000f26007388 */ /* 0x0003e20000000800 */
[----:B------:R-:W-:Y:S01]  /*1370*/  FMUL.FTZ R27, R27, c[0x0][0x1b8] ;  /* 0x00006e001b1b7a20 */ /* 0x000fe20000410000 */
[----:B--2---:R-:W-:Y:S01]  /*1380*/  IADD3 R9, R69, 0x8, RZ ;  /* 0x0000000845097810 */ /* 0x004fe20007ffe0ff */
[----:B0-----:R-:W-:Y:S01]  /*1390*/  CS2R R12, SRZ ;  /* 0x00000000000c7805 */ /* 0x001fe2000001ff00 */
[----:B------:R-:W-:Y:S01]  /*13a0*/  STS [R38+0x12100], R16 ;  /* 0x0121001026007388 */ /* 0x000fe20000000800 */
[----:B------:R-:W-:Y:S02]  /*13b0*/  @P1 MOV R12, R0 ;  /* 0x00000000000c1202 */ /* 0x000fe40000000f00 */
[----:B------:R-:W-:Y:S01]  /*13c0*/  F2FP.PACK_AB R26, R27, R26 ;  /* 0x0000001a1b1a723e */ /* 0x000fe200000000ff */
[----:B------:R-:W-:Y:S01]  /*13d0*/  STS [R38+0x13000], R19 ;  /* 0x0130001326007388 */ /* 0x000fe20000000800 */
[----:B------:R-:W-:Y:S01]  /*13e0*/  ISETP.GE.OR P4, PT, R9, R72, P0 ;  /* 0x000000480900720c */ /* 0x000fe20000786670 */
[----:B-1----:R-:W-:Y:S01]  /*13f0*/  IMAD R15, R3, c[0x0][0x1a8], RZ ;  /* 0x00006a00030f7a24 */ /* 0x002fe200078e02ff */
[----:B------:R-:W-:Y:S01]  /*1400*/  SHF.R.S32.HI R9, RZ, 0x1f, R8 ;  /* 0x0000001fff097819 */ /* 0x000fe20000011408 */
[----:B------:R-:W-:Y:S01]  /*1410*/  STS [R38+0x13100], R20 ;  /* 0x0131001426007388 */ /* 0x000fe20000000800 */
[----:B------:R-:W-:-:S02]  /*1420*/  @P1 SHF.R.S32.HI R13, RZ, 0x1f, R0 ;  /* 0x0000001fff0d1819 */ /* 0x000fc40000011400 */
[C---:B------:R-:W-:Y:S01]  /*1430*/  IADD3 R3, R69.reuse, 0x18, RZ ;  /* 0x0000001845037810 */ /* 0x040fe20007ffe0ff */
[----:B------:R0:W-:Y:S01]  /*1440*/  STS [R38+0x12400], R17 ;  /* 0x0124001126007388 */ /* 0x0001e20000000800 */
[----:B------:R-:W-:Y:S02]  /*1450*/  IADD3 R0, R69, 0x20, RZ ;  /* 0x0000002045007810 */ /* 0x000fe40007ffe0ff */
[-C--:B------:R-:W-:Y:S01]  /*1460*/  ISETP.GE.OR P2, PT, R3, R72.reuse, P0 ;  /* 0x000000480300720c */ /* 0x080fe20000746670 */
[----:B------:R1:W-:Y:S01]  /*1470*/  STS [R38+0x12500], R18 ;  /* 0x0125001226007388 */ /* 0x0003e20000000800 */
[----:B------:R-:W-:Y:S02]  /*1480*/  IADD3 R3, R69, 0x28, RZ ;  /* 0x0000002845037810 */ /* 0x000fe40007ffe0ff */
[-C--:B------:R-:W-:Y:S01]  /*1490*/  ISETP.GE.OR P6, PT, R0, R72.reuse, P0 ;  /* 0x000000480000720c */ /* 0x080fe200007c6670 */
[----:B------:R1:W-:Y:S01]  /*14a0*/  STS [R38+0x13400], R21 ;  /* 0x0134001526007388 */ /* 0x0003e20000000800 */
[----:B------:R-:W-:Y:S01]  /*14b0*/  ISETP.GE.OR P5, PT, R3, R72, P0 ;  /* 0x000000480300720c */ /* 0x000fe200007a6670 */
[C---:B0-----:R-:W-:Y:S01]  /*14c0*/  IMAD R17, R68.reuse, c[0x0][0x1ac], R15 ;  /* 0x00006b0044117a24 */ /* 0x041fe200078e020f */
[C---:B------:R-:W-:Y:S01]  /*14d0*/  IADD3 R0, R69.reuse, 0x30, RZ ;  /* 0x0000003045007810 */ /* 0x040fe20007ffe0ff */
[----:B------:R1:W-:Y:S01]  /*14e0*/  STS [R38+0x13500], R22 ;  /* 0x0135001626007388 */ /* 0x0003e20000000800 */
[----:B------:R-:W-:Y:S01]  /*14f0*/  IMAD.WIDE.U32 R14, R68, c[0x0][0x1a8], R8 ;  /* 0x00006a00440e7a25 */ /* 0x000fe200078e0008 */
[----:B------:R-:W-:-:S02]  /*1500*/  IADD3 R8, P1, R69, R12, RZ ;  /* 0x0000000c45087210 */ /* 0x000fc40007f3e0ff */
[----:B------:R1:W-:Y:S01]  /*1510*/  STS [R38+0x14000], R28 ;  /* 0x0140001c26007388 */ /* 0x0003e20000000800 */
[----:B------:R-:W-:Y:S01]  /*1520*/  IMAD.IADD R15, R15, 0x1, R17 ;  /* 0x000000010f0f7824 */ /* 0x000fe200078e0211 */
[----:B------:R-:W-:Y:S01]  /*1530*/  LEA.HI.X.SX32 R9, R69, R13, 0x1, P1 ;  /* 0x0000000d45097211 */ /* 0x000fe200008f0eff */
[----:B------:R-:W-:Y:S01]  /*1540*/  IMAD R13, R71, c[0x0][0x1b4], R2 ;  /* 0x00006d00470d7a24 */ /* 0x000fe200078e0202 */
[----:B------:R1:W-:Y:S01]  /*1550*/  STS [R38+0x14100], R32 ;  /* 0x0141002026007388 */ /* 0x0003e20000000800 */
[----:B------:R-:W-:Y:S01]  /*1560*/  ISETP.GE.OR P1, PT, R69, R72, P0 ;  /* 0x000000484500720c */ /* 0x000fe20000726670 */
[----:B------:R-:W-:Y:S01]  /*1570*/  IMAD.WIDE.U32 R2, R71, c[0x0][0x1b0], R14 ;  /* 0x00006c0047027a25 */ /* 0x000fe200078e000e */
[----:B------:R-:W-:Y:S01]  /*1580*/  IADD3 R69, R69, 0x38, RZ ;  /* 0x0000003845457810 */ /* 0x000fe20007ffe0ff */
[----:B------:R1:W-:Y:S01]  /*1590*/  STS [R38+0x15000], R45 ;  /* 0x0150002d26007388 */ /* 0x0003e20000000800 */
[----:B------:R-:W-:Y:S01]  /*15a0*/  LEA R12, R10, 0x10000, 0x1 ;  /* 0x000100000a0c7811 */ /* 0x000fe200078e08ff */
[----:B------:R-:W-:-:S02]  /*15b0*/  IMAD.WIDE R70, R70, 0x40, R8 ;  /* 0x0000004046467825 */ /* 0x000fc400078e0208 */
[----:B------:R1:W-:Y:S02]  /*15c0*/  STS [R38+0x15100], R47 ;  /* 0x0151002f26007388 */ /* 0x0003e40000000800 */
[----:B------:R-:W-:Y:S02]  /*15d0*/  IMAD.IADD R9, R3, 0x1, R13 ;  /* 0x0000000103097824 */ /* 0x000fe400078e020d */
[----:B------:R1:W-:Y:S04]  /*15e0*/  STS [R38+0x14400], R41 ;  /* 0x0144002926007388 */ /* 0x0003e80000000800 */
        /* <DEDUP_REMOVED lines=11> */
[----:B------:R-:W-:Y:S06]  /*16a0*/  BAR.SYNC.DEFER_BLOCKING 0x0 ;  /* 0x0000000000007b1d */ /* 0x000fec0000010000 */
[----:B------:R1:W0:Y:S01]  /*16b0*/  LDS.128 R4, [R11+0x10700] ;  /* 0x010700000b047984 */ /* 0x0002220000000c00 */
[----:B------:R-:W-:Y:S05]  /*16c0*/  @P1 BRA `(.L_x_1086) ;  /* 0x0000009000001947 */ /* 0x000fea0003800000 */
[----:B------:R-:W2:Y:S01]  /*16d0*/  LDS.128 R12, [R12] ;  /* 0x000000000c0c7984 */ /* 0x000ea20000000c00 */
[----:B------:R-:W-:Y:S01]  /*16e0*/  MOV R8, R2 ;  /* 0x0000000200087202 */ /* 0x000fe20000000f00 */
[----:B------:R-:W-:-:S04]  /*16f0*/  IMAD R19, R71, c[0x0][0x1a0], RZ ;  /* 0x0000680047137a24 */ /* 0x000fc800078e02ff */
[----:B------:R-:W-:-:S04]  /*1700*/  IMAD.WIDE.U32 R16, R70, c[0x0][0x1a0], R8 ;  /* 0x0000680046107a25 */ /* 0x000fc800078e0008 */
[----:B------:R-:W-:Y:S01]  /*1710*/  IMAD R19, R70, c[0x0][0x1a4], R19 ;  /* 0x0000690046137a24 */ /* 0x000fe200078e0213 */
[----:B-1----:R-:W-:-:S03]  /*1720*/  LEA R18, P1, R16, c[0x0][0x188], 0x1 ;  /* 0x0000620010127a11 */ /* 0x002fc600078208ff */
[----:B------:R-:W-:-:S05]  /*1730*/  IMAD.IADD R17, R17, 0x1, R19 ;  /* 0x0000000111117824 */ /* 0x000fca00078e0213 */
[----:B------:R-:W-:-:S05]  /*1740*/  LEA.HI.X R19, R16, c[0x0][0x18c], R17, 0x1, P1 ;  /* 0x0000630010137a11 */ /* 0x000fca00008f0c11 */
[----:B--2---:R1:W-:Y:S02]  /*1750*/  STG.E.128 [R18.64], R12 ;  /* 0x0000000c12007986 */ /* 0x0043e4000c101d04 */
.L_x_1086:
[----:B------:R-:W-:Y:S05]  /*1760*/  BSYNC B0 ;  /* 0x0000000000007941 */ /* 0x000fea0003800000 */
.L_x_1085:
[----:B-1----:R1:W2:Y:S01]  /*1770*/  LDS.128 R12, [R11+0x10100] ;  /* 0x010100000b0c7984 */ /* 0x0022a20000000c00 */
[----:B------:R-:W-:Y:S01]  /*1780*/  BSSY B0, `(.L_x_1087) ;  /* 0x000000f000007945 */ /* 0x000fe20003800000 */
[-C--:B------:R-:W-:Y:S02]  /*1790*/  ISETP.GE.OR P1, PT, R0, R72.reuse, P0 ;  /* 0x000000480000720c */ /* 0x080fe40000726670 */
[----:B------:R-:W-:Y:S01]  /*17a0*/  ISETP.GE.OR P0, PT, R69, R72, P0 ;  /* 0x000000484500720c */ /* 0x000fe20000706670 */
[----:B------:R-:W-:Y:S07]  /*17b0*/  @P4 BRA `(.L_x_1088) ;  /* 0x000000b000004947 */ /* 0x000fee0003800000 */
[----:B------:R-:W-:Y:S01]  /*17c0*/  IADD3 R19, P4, R70, 0x8, RZ ;  /* 0x0000000846137810 */ /* 0x000fe20007f9e0ff */
[----:B------:R-:W-:Y:S01]  /*17d0*/  IMAD.MOV.U32 R17, RZ, RZ, R9 ;  /* 0x000000ffff117224 */ /* 0x000fe200078e0009 */
[----:B------:R-:W-:-:S03]  /*17e0*/  MOV R16, R2 ;  /* 0x0000000200107202 */ /* 0x000fc60000000f00 */
[----:B------:R-:W-:Y:S02]  /*17f0*/  IMAD.X R0, RZ, RZ, R71, P4 ;  /* 0x000000ffff007224 */ /* 0x000fe400020e0647 */
[----:B------:R-:W-:-:S04]  /*1800*/  IMAD.WIDE.U32 R16, R19, c[0x0][0x1a0], R16 ;  /* 0x0000680013107a25 */ /* 0x000fc800078e0010 */
[----:B------:R-:W-:Y:S01]  /*1810*/  IMAD R0, R0, c[0x0][0x1a0], RZ ;  /* 0x0000680000007a24 */ /* 0x000fe200078e02ff */
[----:B------:R-:W-:-:S03]  /*1820*/  LEA R18, P4, R16, c[0x0][0x188], 0x1 ;  /* 0x0000620010127a11 */ /* 0x000fc600078808ff */
[----:B------:R-:W-:-:S04]  /*1830*/  IMAD R19, R19, c[0x0][0x1a4], R0 ;  /* 0x0000690013137a24 */ /* 0x000fc800078e0200 */
[----:B------:R-:W-:-:S05]  /*1840*/  IMAD.IADD R17, R17, 0x1, R19 ;  /* 0x0000000111117824 */ /* 0x000fca00078e0213 */
[----:B------:R-:W-:-:S05]  /*1850*/  LEA.HI.X R19, R16, c[0x0][0x18c], R17, 0x1, P4 ;  /* 0x0000630010137a11 */ /* 0x000fca00020f0c11 */
[----:B--2---:R2:W-:Y:S02]  /*1860*/  STG.E.128 [R18.64], R12 ;  /* 0x0000000c12007986 */ /* 0x0045e4000c101d04 */
.L_x_1088:
[----:B------:R-:W-:Y:S05]  /*1870*/  BSYNC B0 ;  /* 0x0000000000007941 */ /* 0x000fea0003800000 */
.L_x_1087:
[----:B--2---:R2:W3:Y:S01]  /*1880*/  LDS.128 R12, [R11+0x10200] ;  /* 0x010200000b0c7984 */ /* 0x0044e20000000c00 */
[----:B------:R-:W-:Y:S01]  /*1890*/  BSSY B0, `(.L_x_1089) ;  /* 0x000000d000007945 */ /* 0x000fe20003800000 */
[----:B------:R-:W-:Y:S05]  /*18a0*/  @P3 BRA `(.L_x_1090) ;  /* 0x000000b000003947 */ /* 0x000fea0003800000 */
[----:B------:R-:W-:Y:S01]  /*18b0*/  IADD3 R19, P3, R70, 0x10, RZ ;  /* 0x0000001046137810 */ /* 0x000fe20007f7e0ff */
[----:B------:R-:W-:Y:S02]  /*18c0*/  IMAD.MOV.U32 R16, RZ, RZ, R2 ;  /* 0x000000ffff107224 */ /* 0x000fe400078e0002 */
[----:B------:R-:W-:Y:S01]  /*18d0*/  IMAD.MOV.U32 R17, RZ, RZ, R9 ;  /* 0x000000ffff117224 */ /* 0x000fe200078e0009 */
[----:B------:R-:W-:-:S03]  /*18e0*/  IADD3.X R0, RZ, R71, RZ, P3, !PT ;  /* 0x00000047ff007210 */ /* 0x000fc60001ffe4ff */
[----:B------:R-:W-:-:S04]  /*18f0*/  IMAD.WIDE.U32 R16, R19, c[0x0][0x1a0], R16 ;  /* 0x0000680013107a25 */ /* 0x000fc800078e0010 */
[----:B------:R-:W-:Y:S01]  /*1900*/  IMAD R0, R0, c[0x0][0x1a0], RZ ;  /* 0x0000680000007a24 */ /* 0x000fe200078e02ff */
[----:B------:R-:W-:-:S03]  /*1910*/  LEA R18, P3, R16, c[0x0][0x188], 0x1 ;  /* 0x0000620010127a11 */ /* 0x000fc600078608ff */
[----:B------:R-:W-:-:S05]  /*1920*/  IMAD R19, R19, c[0x0][0x1a4], R0 ;  /* 0x0000690013137a24 */ /* 0x000fca00078e0200 */
[----:B------:R-:W-:-:S04]  /*1930*/  IADD3 R17, R17, R19, RZ ;  /* 0x0000001311117210 */ /* 0x000fc80007ffe0ff */
[----:B------:R-:W-:-:S05]  /*1940*/  LEA.HI.X R19, R16, c[0x0][0x18c], R17, 0x1, P3 ;  /* 0x0000630010137a11 */ /* 0x000fca00018f0c11 */
[----:B---3--:R3:W-:Y:S02]  /*1950*/  STG.E.128 [R18.64], R12 ;  /* 0x0000000c12007986 */ /* 0x0087e4000c101d04 */
.L_x_1090:
[----:B------:R-:W-:Y:S05]  /*1960*/  BSYNC B0 ;  /* 0x0000000000007941 */ /* 0x000fea0003800000 */
.L_x_1089:
[----:B---3--:R3:W4:Y:S01]  /*1970*/  LDS.128 R12, [R11+0x10300] ;  /* 0x010300000b0c7984 */ /* 0x0087220000000c00 */
[----:B------:R-:W-:Y:S01]  /*1980*/  BSSY B0, `(.L_x_1091) ;  /* 0x000000d000007945 */ /* 0x000fe20003800000 */
[----:B------:R-:W-:Y:S05]  /*1990*/  @P2 BRA `(.L_x_1092) ;  /* 0x000000b000002947 */ /* 0x000fea0003800000 */
        /* <DEDUP_REMOVED lines=11> */
.L_x_1092:
[----:B------:R-:W-:Y:S05]  /*1a50*/  BSYNC B0 ;  /* 0x0000000000007941 */ /* 0x000fea0003800000 */
.L_x_1091:
[----:B----4-:R4:W1:Y:S01]  /*1a60*/  LDS.128 R12, [R11+0x10400] ;  /* 0x010400000b0c7984 */ /* 0x0108620000000c00 */
        /* <DEDUP_REMOVED lines=12> */
[----:B-1----:R1:W-:Y:S02]  /*1b30*/  STG.E.128 [R18.64], R12 ;  /* 0x0000000c12007986 */ /* 0x0023e4000c101d04 */
.L_x_1094:
[----:B------:R-:W-:Y:S05]  /*1b40*/  BSYNC B0 ;  /* 0x0000000000007941 */ /* 0x000fea0003800000 */
.L_x_1093:
[----:B-1----:R1:W2:Y:S01]  /*1b50*/  LDS.128 R12, [R11+0x10500] ;  /* 0x010500000b0c7984 */ /* 0x0022a20000000c00 */
        /* <DEDUP_REMOVED lines=12> */
[----:B--2---:R2:W-:Y:S02]  /*1c20*/  STG.E.128 [R18.64], R12 ;  /* 0x0000000c12007986 */ /* 0x0045e4000c101d04 */
.L_x_1096:
[----:B------:R-:W-:Y:S05]  /*1c30*/  BSYNC B0 ;  /* 0x0000000000007941 */ /* 0x000fea0003800000 */
.L_x_1095:
[----:B--2---:R2:W1:Y:S01]  /*1c40*/  LDS.128 R12, [R11+0x10600] ;  /* 0x010600000b0c7984 */ /* 0x0044620000000c00 */
[----:B------:R-:W-:Y:S01]  /*1c50*/  BSSY B0, `(.L_x_1097) ;  /* 0x000000d000007945 */ /* 0x000fe20003800000 */
[----:B------:R-:W-:Y:S05]  /*1c60*/  @P1 BRA `(.L_x_1098) ;  /* 0x000000b000001947 */ /* 0x000fea0003800000 */
[----:B------:R-:W-:Y:S01]  /*1c70*/  IADD3 R17, P1, R70, 0x30, RZ ;  /* 0x0000003046117810 */ /* 0x000fe20007f3e0ff */
[----:B------:R-:W-:Y:S01]  /*1c80*/  IMAD.MOV.U32 R10, RZ, RZ, R2 ;  /* 0x000000ffff0a7224 */ /* 0x000fe200078e0002 */
[----:B-1234-:R-:W-:-:S03]  /*1c90*/  MOV R11, R9 ;  /* 0x00000009000b7202 */ /* 0x01efc60000000f00 */
[----:B------:R-:W-:Y:S02]  /*1ca0*/  IMAD.X R0, RZ, RZ, R71, P1 ;  /* 0x000000ffff007224 */ /* 0x000fe400008e0647 */
[----:B------:R-:W-:-:S04]  /*1cb0*/  IMAD.WIDE.U32 R10, R17, c[0x0][0x1a0], R10 ;  /* 0x00006800110a7a25 */ /* 0x000fc800078e000a */
[----:B------:R-:W-:Y:S01]  /*1cc0*/  IMAD R0, R0, c[0x0][0x1a0], RZ ;  /* 0x0000680000007a24 */ /* 0x000fe200078e02ff */
[----:B------:R-:W-:-:S03]  /*1cd0*/  LEA R16, P1, R10, c[0x0][0x188], 0x1 ;  /* 0x000062000a107a11 */ /* 0x000fc600078208ff */
[----:B------:R-:W-:-:S04]  /*1ce0*/  IMAD R17, R17, c[0x0][0x1a4], R0 ;  /* 0x0000690011117a24 */ /* 0x000fc800078e0200 */
[----:B------:R-:W-:-:S05]  /*1cf0*/  IMAD.IADD R11, R11, 0x1, R17 ;  /* 0x000000010b0b7824 */ /* 0x000fca00078e0211 */
[----:B------:R-:W-:-:S05]  /*1d00*/  LEA.HI.X R17, R10, c[0x0][0x18c], R11, 0x1, P1 ;  /* 0x000063000a117a11 */ /* 0x000fca00008f0c0b */
[----:B------:R1:W-:Y:S02]  /*1d10*/  STG.E.128 [R16.64], R12 ;  /* 0x0000000c10007986 */ /* 0x0003e4000c101d04 */
.L_x_1098:
[----:B------:R-:W-:Y:S05]  /*1d20*/  BSYNC B0 ;  /* 0x0000000000007941 */ /* 0x000fea0003800000 */
.L_x_1097:
[----:B------:R-:W-:Y:S05]  /*1d30*/  @P0 EXIT ;  /* 0x000000000000094d */ /* 0x000fea0003800000 */
[----:B-1234-:R-:W-:Y:S02]  /*1d40*/  IADD3 R11, P0, R70, 0x38, RZ ;  /* 0x00000038460b7810 */ /* 0x01efe40007f1e0ff */
        /* <DEDUP_REMOVED lines=8> */
[----:B0-----:R-:W-:Y:S01]  /*1dd0*/  STG.E.128 [R8.64], R4 ;  /* 0x0000000408007986 */ /* 0x001fe2000c101d04 */
[----:B------:R-:W-:Y:S05]  /*1de0*/  EXIT ;  /* 0x000000000000794d */ /* 0x000fea0003800000 */
.L_x_1099:
        /* <DEDUP_REMOVED lines=9> */
.L_x_1173:


//--------------------- .text._ZN7cutlass13device_kernelIN5flash19enable_sm80_to_sm89INS1_16FlashAttnBwdSm80INS1_25CollectiveMainloopBwdSm80ILi1ELi1EN4cute5tupleIJNS5_1CILi64EEES8_NS7_ILi256EEEEEENS_6half_tEfNS_4arch4Sm80ELb1ELb0ELb0ELb1ELb0ELb0ELb0ELb0ELi2ELi4ELi2ELi2ELb0EEENS1_24CollectiveEpilogueBwdGQAISA_fSD_Li256ELb1ELb0EEENS1_25SingleTileBwdLPTSchedulerILb1ELi64ELb0EEEEEEEEEvNT_6ParamsE --------------------------
	.section	.text._ZN7cutlass13device_kernelIN5flash19enable_sm80_to_sm89INS1_16FlashAttnBwdSm80INS1_25CollectiveMainloopBwdSm80ILi1ELi1EN4cute5tupleIJNS5_1CILi64EEES8_NS7_ILi256EEEEEENS_6half_tEfNS_4arch4Sm80ELb1ELb0ELb0ELb1ELb0ELb0ELb0ELb0ELi2ELi4ELi2ELi2ELb0EEENS1_24CollectiveEpilogueBwdGQAISA_fSD_Li256ELb1ELb0EEENS1_25SingleTileBwdLPTSchedulerILb1ELi64ELb0EEEEEEEEEvNT_6ParamsE,"ax",@progbits
	.sectioninfo	@"SHI_REGISTERS=255"
	.align	128
.text._ZN7cutlass13device_kernelIN5flash19enable_sm80_to_sm89INS1_16FlashAttnBwdSm80INS1_25CollectiveMainloopBwdSm80ILi1ELi1EN4cute5tupleIJNS5_1CILi64EEES8_NS7_ILi256EEEEEENS_6half_tEfNS_4arch4Sm80ELb1ELb0ELb0ELb1ELb0ELb0ELb0ELb0ELi2ELi4ELi2ELi2ELb0EEENS1_24CollectiveEpilogueBwdGQAISA_fSD_Li256ELb1ELb0EEENS1_25SingleTileBwdLPTSchedulerILb1ELi64ELb0EEEEEEEEEvNT_6ParamsE:
        .type           _ZN7cutlass13device_kernelIN5flash19enable_sm80_to_sm89INS1_16FlashAttnBwdSm80INS1_25CollectiveMainloopBwdSm80ILi1ELi1EN4cute5tupleIJNS5_1CILi64EEES8_NS7_ILi256EEEEEENS_6half_tEfNS_4arch4Sm80ELb1ELb0ELb0ELb1ELb0ELb0ELb0ELb0ELi2ELi4ELi2ELi2ELb0EEENS1_24CollectiveEpilogueBwdGQAISA_fSD_Li256ELb1ELb0EEENS1_25SingleTileBwdLPTSchedulerILb1ELi64ELb0EEEEEEEEEvNT_6ParamsE,@function
        .size           _ZN7cutlass13device_kernelIN5flash19enable_sm80_to_sm89INS1_16FlashAttnBwdSm80INS1_25CollectiveMainloopBwdSm80ILi1ELi1EN4cute5tupleIJNS5_1CILi64EEES8_NS7_ILi256EEEEEENS_6half_tEfNS_4arch4Sm80ELb1ELb0ELb0ELb1ELb0ELb0ELb0ELb0ELi2ELi4ELi2ELi2ELb0EEENS1_24CollectiveEpilogueBwdGQAISA_fSD_Li256ELb1ELb0EEENS1_25SingleTileBwdLPTSchedulerILb1ELi64ELb0EEEEEEEEEvNT_6ParamsE,(.L_x_1174 - _ZN7cutlass13device_kernelIN5flash19enable_sm80_to_sm89INS1_16FlashAttnBwdSm80INS1_25CollectiveMainloopBwdSm80ILi1ELi1EN4cute5tupleIJNS5_1CILi64EEES8_NS7_ILi256EEEEEENS_6half_tEfNS_4arch4Sm80ELb1ELb0ELb0ELb1ELb0ELb0ELb0ELb0ELi2ELi4ELi2ELi2ELb0EEENS1_24CollectiveEpilogueBwdGQAISA_fSD_Li256ELb1ELb0EEENS1_25SingleTileBwdLPTSchedulerILb1ELi64ELb0EEEEEEEEEvNT_6ParamsE)
        .other          _ZN7cutlass13device_kernelIN5flash19enable_sm80_to_sm89INS1_16FlashAttnBwdSm80INS1_25CollectiveMainloopBwdSm80ILi1ELi1EN4cute5tupleIJNS5_1CILi64EEES8_NS7_ILi256EEEEEENS_6half_tEfNS_4arch4Sm80ELb1ELb0ELb0ELb1ELb0ELb0ELb0ELb0ELi2ELi4ELi2ELi2ELb0EEENS1_24CollectiveEpilogueBwdGQAISA_fSD_Li256ELb1ELb0EEENS1_25SingleTileBwdLPTSchedulerILb1ELi64ELb0EEEEEEEEEvNT_6ParamsE,@"STO_CUDA_ENTRY STV_DEFAULT"
_ZN7cutlass13device_kernelIN5flash19enable_sm80_to_sm89INS1_16FlashAttnBwdSm80INS1_25CollectiveMainloopBwdSm80ILi1ELi1EN4cute5tupleIJNS5_1CILi64EEES8_NS7_ILi256EEEEEENS_6half_tEfNS_4arch4Sm80ELb1ELb0ELb0ELb1ELb0ELb0ELb0ELb0ELi2ELi4ELi2ELi2ELb0EEENS1_24CollectiveEpilogueBwdGQAISA_fSD_Li256ELb1ELb0EEENS1_25SingleTileBwdLPTSchedulerILb1ELi64ELb0EEEEEEEEEvNT_6ParamsE:
        /* <DEDUP_REMOVED lines=31> */
.L_x_1101:
        /* <DEDUP_REMOVED lines=8> */
.L_x_1102:
        /* <DEDUP_REMOVED lines=22> */
.L_x_1103:
        /* <DEDUP_REMOVED lines=14> */
.L_x_1105:
[----:B------:R-:W-:Y:S02]  /*04b0*/  ULDC UR5, c[0x0][0x3dc] ;  /* 0x0000f70000057ab9 */ /* 0x000fe40000000800 */
.L_x_1104:
[----:B------:R-:W-:-:S04]  /*04c0*/  UIADD3 UR5, UR5, 0x3f, URZ ;  /* 0x0000003f05057890 */ /* 0x000fc8000fffe03f */
[----:B------:R-:W-:-:S04]  /*04d0*/  USHF.R.S32.HI UR4, URZ, 0x1f, UR5 ;  /* 0x0000001f3f047899 */ /* 0x000fc80008011405 */
[----:B------:R-:W-:-:S04]  /*04e0*/  ULEA.HI UR4, UR4, UR5, URZ, 0x6 ;  /* 0x0000000504047291 */ /* 0x000fc8000f8f303f */
[----:B------:R-:W-:-:S04]  /*04f0*/  USHF.R.S32.HI UR4, URZ, 0x6, UR4 ;  /* 0x000000063f047899 */ /* 0x000fc80008011404 */
[----:B------:R-:W-:-:S04]  /*0500*/  UISETP.GE.AND UP0, UPT, UR18, UR4, UPT ;  /* 0x000000041200728c */ /* 0x000fc8000bf06270 */
[----:B------:R-:W-:Y:S01]  /*0510*/  USEL UR16, UR16, 0xffffffff, !UP0 ;  /* 0xffffffff10107887 */ /* 0x000fe2000c000000 */
[----:B------:R-:W-:Y:S05]  /*0520*/  BRA `(.L_x_1106) ;  /* 0x0000049000007947 */ /* 0x000fea0003800000 */
.L_x_1100:
        /* <DEDUP_REMOVED lines=22> */
.L_x_1107:
        /* <DEDUP_REMOVED lines=8> */
.L_x_1108:
        /* <DEDUP_REMOVED lines=22> */
.L_x_1109:
        /* <DEDUP_REMOVED lines=14> */
.L_x_1111:
[----:B------:R-:W-:Y:S02]  /*0950*/  ULDC UR5, c[0x0][0x3dc] ;  /* 0x0000f70000057ab9 */ /* 0x000fe40000000800 */
.L_x_1110:
[----:B------:R-:W-:-:S04]  /*0960*/  UIADD3 UR5, UR5, 0x3f, URZ ;  /* 0x0000003f05057890 */ /* 0x000fc8000fffe03f */
[----:B------:R-:W-:-:S04]  /*0970*/  USHF.R.S32.HI UR4, URZ, 0x1f, UR5 ;  /* 0x0000001f3f047899 */ /* 0x000fc80008011405 */
[----:B------:R-:W-:-:S04]  /*0980*/  ULEA.HI UR4, UR4, UR5, URZ, 0x6 ;  /* 0x0000000504047291 */ /* 0x000fc8000f8f303f */
[----:B------:R-:W-:-:S04]  /*0990*/  USHF.R.S32.HI UR4, URZ, 0x6, UR4 ;  /* 0x000000063f047899 */ /* 0x000fc80008011404 */
[----:B------:R-:W-:-:S04]  /*09a0*/  UISETP.GE.AND UP0, UPT, UR18, UR4, UPT ;  /* 0x000000041200728c */ /* 0x000fc8000bf06270 */
[----:B------:R-:W-:-:S06]  /*09b0*/  USEL UR16, UR16, 0xffffffff, !UP0 ;  /* 0xffffffff10107887 */ /* 0x000fcc000c000000 */
.L_x_1106:
[----:B------:R-:W-:-:S13]  /*09c0*/  ISETP.LE.AND P0, PT, RZ, UR16, PT ;  /* 0x00000010ff007c0c */ /* 0x000fda000bf03270 */
[----:B------:R-:W-:Y:S05]  /*09d0*/  @!P0 EXIT ;  /* 0x000000000000894d */ /* 0x000fea0003800000 */
[----:B------:R-:W-:Y:S02]  /*09e0*/  ULDC.64 UR4, c[0x0][0x2c8] ;  /* 0x0000b20000047ab9 */ /* 0x000fe40000000a00 */
[----:B------:R-:W-:Y:S02]  /*09f0*/  UISETP.NE.U32.AND UP2, UPT, URZ, UR4, UPT ;  /* 0x000000043f00728c */ /* 0x000fe4000bf45070 */
[----:B------:R-:W-:Y:S02]  /*0a00*/  ULDC.64 UR6, c[0x0][0x2d0] ;  /* 0x0000b40000067ab9 */ /* 0x000fe40000000a00 */
[----:B------:R-:W-:Y:S02]  /*0a10*/  UISETP.NE.AND.EX UP2, UPT, URZ, UR5, UPT, UP2 ;  /* 0x000000053f00728c */ /* 0x000fe4000bf45320 */
[----:B------:R-:W-:Y:S02]  /*0a20*/  UISETP.NE.U32.AND UP1, UPT, URZ, UR6, UPT ;  /* 0x000000063f00728c */ /* 0x000fe4000bf25070 */
[----:B------:R-:W-:-:S02]  /*0a30*/  UMOV UR4, 0x4 ;  /* 0x0000000400047882 */ /* 0x000fc40000000000 */
[----:B------:R-:W-:Y:S01]  /*0a40*/  ULDC.64 UR8, c[0x0][0x2c8] ;  /* 0x0000b20000087ab9 */ /* 0x000fe20000000a00 */
[----:B------:R-:W-:Y:S01]  /*0a50*/  PLOP3.LUT P2, PT, PT, PT, UP2, 0x80, 0x0 ;  /* 0x000000000000781c */ /* 0x000fe20003f4f028 */
[----:B------:R-:W-:Y:S02]  /*0a60*/  UIMAD.WIDE UR8, UR16, UR4, UR8 ;  /* 0x00000004100872a5 */ /* 0x000fe4000f8e0208 */
[----:B------:R-:W-:Y:S02]  /*0a70*/  UISETP.NE.AND.EX UP1, UPT, URZ, UR7, UPT, UP1 ;  /* 0x000000073f00728c */ /* 0x000fe4000bf25310 */
[----:B------:R-:W-:Y:S02]  /*0a80*/  ULDC.64 UR10, c[0x0][0x2d0] ;  /* 0x0000b400000a7ab9 */ /* 0x000fe40000000a00 */
[----:B------:R-:W-:Y:S01]  /*0a90*/  IMAD.U32 R8, RZ, RZ, UR8 ;  /* 0x00000008ff087e24 */ /* 0x000fe2000f8e00ff */
[----:B------:R-:W-:Y:S01]  /*0aa0*/  UIMAD.WIDE UR10, UR16, UR4, UR10 ;  /* 0x00000004100a72a5 */ /* 0x000fe2000f8e020a */
[----:B------:R-:W-:Y:S01]  /*0ab0*/  IMAD.U32 R9, RZ, RZ, UR9 ;  /* 0x00000009ff097e24 */ /* 0x000fe2000f8e00ff */
[----:B------:R-:W-:Y:S01]  /*0ac0*/  PLOP3.LUT P1, PT, PT, PT, UP1, 0x80, 0x0 ;  /* 0x000000000000781c */ /* 0x000fe20003f2f018 */
[----:B------:R-:W-:-:S02]  /*0ad0*/  ULDC.64 UR6, c[0x0][0x2d8] ;  /* 0x0000b60000067ab9 */ /* 0x000fc40000000a00 */
[----:B------:R-:W-:Y:S01]  /*0ae0*/  UISETP.NE.U32.AND UP0, UPT, URZ, UR6, UPT ;  /* 0x000000063f00728c */ /* 0x000fe2000bf05070 */
[----:B------:R-:W2:Y:S01]  /*0af0*/  @P2 LDG.E R0, [R8.64] ;  /* 0x0000001408002981 */ /* 0x000ea2000c1e1900 */
[----:B------:R-:W-:Y:S01]  /*0b00*/  MOV R2, UR10 ;  /* 0x0000000a00027c02 */ /* 0x000fe20008000f00 */
[----:B------:R-:W-:Y:S01]  /*0b10*/  IMAD.U32 R3, RZ, RZ, UR11 ;  /* 0x0000000bff037e24 */ /* 0x000fe2000f8e00ff */
[----:B------:R-:W-:Y:S01]  /*0b20*/  UISETP.NE.AND.EX UP0, UPT, URZ, UR7, UPT, UP0 ;  /* 0x000000073f00728c */ /* 0x000fe2000bf05300 */
[----:B------:R-:W3:Y:S02]  /*0b30*/  @P2 LDG.E R5, [R8.64] ;  /* 0x0000001408052981 */ /* 0x000ee4000c1e1900 */
[----:B------:R-:W-:-:S03]  /*0b40*/  ULDC.64 UR6, c[0x0][0x2d8] ;  /* 0x0000b60000067ab9 */ /* 0x000fc60000000a00 */
[----:B------:R-:W4:Y:S01]  /*0b50*/  @P1 LDG.E R4, [R2.64] ;  /* 0x0000001402041981 */ /* 0x000f22000c1e1900 */
[----:B------:R-:W-:-:S04]  /*0b60*/  PLOP3.LUT P0, PT, PT, PT, UP0, 0x80, 0x0 ;  /* 0x000000000000781c */ /* 0x000fc80003f0f008 */
[----:B------:R-:W-:-:S06]  /*0b70*/  @UP0 UIMAD.WIDE UR6, UR16, UR4, UR6 ;  /* 0x00000004100602a5 */ /* 0x000fcc000f8e0206 */
[----:B------:R-:W-:Y:S01]  /*0b80*/  MOV R6, UR6 ;  /* 0x0000000600067c02 */ /* 0x000fe20008000f00 */
[----:B------:R-:W-:-:S05]  /*0b90*/  IMAD.U32 R7, RZ, RZ, UR7 ;  /* 0x00000007ff077e24 */ /* 0x000fca000f8e00ff */
[----:B------:R-:W5:Y:S01]  /*0ba0*/  @P0 LDG.E R6, [R6.64] ;  /* 0x0000001406060981 */ /* 0x000f62000c1e1900 */
[----:B------:R-:W-:Y:S02]  /*0bb0*/  ULDC UR15, c[0x0][0x168] ;  /* 0x00005a00000f7ab9 */ /* 0x000fe40000000800 */
[----:B------:R-:W-:Y:S02]  /*0bc0*/  UMOV UR9, URZ ;  /* 0x0000003f00097c82 */ /* 0x000fe40008000000 */
[----:B------:R-:W-:Y:S02]  /*0bd0*/  UMOV UR26, URZ ;  /* 0x0000003f001a7c82 */ /* 0x000fe40008000000 */
[----:B------:R-:W-:Y:S02]  /*0be0*/  UMOV UR27, URZ ;  /* 0x0000003f001b7c82 */ /* 0x000fe40008000000 */
[----:B------:R-:W-:Y:S02]  /*0bf0*/  UMOV UR24, URZ ;  /* 0x0000003f00187c82 */ /* 0x000fe40008000000 */
[----:B------:R-:W-:-:S02]  /*0c00*/  UMOV UR25, URZ ;  /* 0x0000003f00197c82 */ /* 0x000fc40008000000 */
[----:B------:R-:W-:Y:S01]  /*0c10*/  ULDC UR14, c[0x0][0x198] ;  /* 0x00006600000e7ab9 */ /* 0x000fe20000000800 */
[----:B--2---:R-:W1:Y:S08]  /*0c20*/  @P2 R2UR UR5, R0 ;  /* 0x00000000000523c2 */ /* 0x004e7000000e0000 */
[----:B---3--:R-:W2:Y:S08]  /*0c30*/  @P2 R2UR UR8, R5 ;  /* 0x00000000050823c2 */ /* 0x008eb000000e0000 */
[----:B----4-:R-:W3:Y:S01]  /*0c40*/  @P1 R2UR UR7, R4 ;  /* 0x00000000040713c2 */ /* 0x010ee200000e0000 */
[----:B-1----:R-:W-:-:S04]  /*0c50*/  @UP2 ULEA UR5, UR16, UR5, 0x6 ;  /* 0x0000000510052291 */ /* 0x002fc8000f8e303f */
[----:B------:R-:W-:-:S04]  /*0c60*/  @UP2 USHF.R.S32.HI UR10, URZ, 0x1f, UR5 ;  /* 0x0000001f3f0a2899 */ /* 0x000fc80008011405 */
[----:B------:R-:W-:Y:S02]  /*0c70*/  @UP2 ULEA.HI UR10, UR10, UR5, URZ, 0x6 ;  /* 0x000000050a0a2291 */ /* 0x000fe4000f8f303f */
[----:B--2---:R-:W-:Y:S02]  /*0c80*/  @UP2 USHF.R.S32.HI UR6, URZ, 0x1f, UR8 ;  /* 0x0000001f3f062899 */ /* 0x004fe40008011408 */
[----:B---3--:R-:W-:Y:S01]  /*0c90*/  @UP1 USHF.R.S32.HI UR5, URZ, 0x1f, UR7 ;  /* 0x0000001f3f051899 */ /* 0x008fe20008011407 */
[----:B-----5:R1:W2:Y:S01]  /*0ca0*/  @P0 R2UR UR15, R6 ;  /* 0x00000000060f03c2 */ /* 0x0202a200000e0000 */
[----:B------:R-:W-:Y:S02]  /*0cb0*/  @UP2 ULOP3.LUT UR9, UR10, 0xffffffc0, URZ, 0xc0, !UPT ;  /* 0xffffffc00a092892 */ /* 0x000fe4000f8ec03f */
[----:B------:R-:W-:Y:S02]  /*0cc0*/  @UP2 UMOV UR24, UR8 ;  /* 0x0000000800182c82 */ /* 0x000fe40008000000 */
[----:B------:R-:W-:-:S02]  /*0cd0*/  @UP2 UMOV UR25, UR6 ;  /* 0x0000000600192c82 */ /* 0x000fc40008000000 */
[----:B------:R-:W-:Y:S02]  /*0ce0*/  @UP1 UMOV UR26, UR7 ;  /* 0x00000007001a1c82 */ /* 0x000fe40008000000 */
[----:B------:R-:W-:Y:S01]  /*0cf0*/  @UP1 UMOV UR27, UR5 ;  /* 0x00000005001b1c82 */ /* 0x000fe20008000000 */
[----:B-12---:R-:W-:Y:S05]  /*0d00*/  @P0 BRA `(.L_x_1112) ;  /* 0x0000006000000947 */ /* 0x006fea0003800000 */
[----:B------:R-:W-:Y:S05]  /*0d10*/  @!P2 BRA `(.L_x_1112) ;  /* 0x000000500000a947 */ /* 0x000fea0003800000 */
[----:B------:R-:W2:Y:S04]  /*0d20*/  LDG.E R4, [R8.64] ;  /* 0x0000001408047981 */ /* 0x000ea8000c1e1900 */
[----:B------:R-:W3:Y:S01]  /*0d30*/  LDG.E R0, [R8.64+0x4] ;  /* 0x0000041408007981 */ /* 0x000ee2000c1e1900 */
[----:B--2---:R-:W1:Y:S08]  /*0d40*/  R2UR UR15, R4 ;  /* 0x00000000040f73c2 */ /* 0x004e7000000e0000 */
[----:B---3--:R-:W1:Y:S02]  /*0d50*/  R2UR UR5, R0 ;  /* 0x00000000000573c2 */ /* 0x008e6400000e0000 */
[----:B-1----:R-:W-:-:S06]  /*0d60*/  UIADD3 UR15, -UR15, UR5, URZ ;  /* 0x000000050f0f7290 */ /* 0x002fcc000fffe13f */
.L_x_1112:
        /* <DEDUP_REMOVED lines=10> */
.L_x_1113:
[----:B------:R-:W-:Y:S05]  /*0e10*/  @!P1 BRA `(.L_x_1114) ;  /* 0x0000005000009947 */ /* 0x000fea0003800000 */
[----:B------:R1:W2:Y:S04]  /*0e20*/  LDG.E R0, [R2.64] ;  /* 0x0000001402007981 */ /* 0x0002a8000c1e1900 */
[----:B-1----:R-:W3:Y:S01]  /*0e30*/  LDG.E R2, [R2.64+0x4] ;  /* 0x0000041402027981 */ /* 0x002ee2000c1e1900 */
[----:B--2---:R-:W1:Y:S08]  /*0e40*/  R2UR UR14, R0 ;  /* 0x00000000000e73c2 */ /* 0x004e7000000e0000 */
[----:B---3--:R-:W1:Y:S02]  /*0e50*/  R2UR UR4, R2 ;  /* 0x00000000020473c2 */ /* 0x008e6400000e0000 */
[----:B-1----:R-:W-:-:S06]  /*0e60*/  UIADD3 UR14, -UR14, UR4, URZ ;  /* 0x000000040e0e7290 */ /* 0x002fcc000fffe13f */
.L_x_1114:
        /* <DEDUP_REMOVED lines=82> */
[----:B------:R-:W-:Y:S01]  /*1390*/  SHF.R.S32.HI R34, RZ, 0x1f, R166 ;  /* 0x0000001fff227819 */ /* 0x000fe200000114a6 */
[----:B------:R-:W-:Y:S01]  /*13a0*/  ULDC.64 UR4, c[0x0][0x270] ;  /* 0x00009c0000047ab9 */ /* 0x000fe20000000a00 */
[----:B------:R-:W-:Y:S01]  /*13b0*/  IMAD.SHL.U32 R0, R166, 0x4, RZ ;  /* 0x00000004a6007824 */ /* 0x000fe200078e00ff */
[----:B------:R-:W-:Y:S01]  /*13c0*/  UIMAD UR4, UR23, UR4, URZ ;  /* 0x00000004170472a4 */ /* 0x000fe2000f8e023f */
[-C--:B------:R-:W-:Y:S01]  /*13d0*/  LEA.HI R33, R34, R166.reuse, RZ, 0x4 ;  /* 0x000000a622217211 */ /* 0x080fe200078f20ff */
[----:B------:R-:W-:Y:S01]  /*13e0*/  ULDC.64 UR6, c[0x0][0x248] ;  /* 0x0000920000067ab9 */ /* 0x000fe20000000a00 */
[----:B------:R-:W-:Y:S01]  /*13f0*/  IMAD.U32 R7, RZ, RZ, UR17 ;  /* 0x00000011ff077e24 */ /* 0x000fe2000f8e00ff */
[----:B------:R-:W-:Y:S01]  /*1400*/  UIMAD UR8, UR17, UR5, UR4 ;  /* 0x00000005110872a4 */ /* 0x000fe2000f8e0204 */
[----:B------:R-:W-:Y:S01]  /*1410*/  IADD3 R2, P1, R0, UR9, RZ ;  /* 0x0000000900027c10 */ /* 0x000fe2000ff3e0ff */
[----:B------:R-:W-:Y:S01]  /*1420*/  USHF.R.S32.HI UR4, URZ, 0x1f, UR9 ;  /* 0x0000001f3f047899 */ /* 0x000fe20008011409 */
[----:B------:R-:W-:Y:S01]  /*1430*/  SHF.R.S32.HI R8, RZ, 0x4, R33 ;  /* 0x00000004ff087819 */ /* 0x000fe20000011421 */
[----:B------:R-:W-:Y:S01]  /*1440*/  USHF.L.U32 UR5, UR9, 0x8, URZ ;  /* 0x0000000809057899 */ /* 0x000fe2000800063f */
[----:B------:R-:W-:Y:S01]  /*1450*/  LEA.HI R32, R34, R166, RZ, 0x5 ;  /* 0x000000a622207211 */ /* 0x000fe200078f28ff */
[----:B------:R-:W-:Y:S01]  /*1460*/  UISETP.NE.AND UP0, UPT, UR6, 0x1, UPT ;  /* 0x000000010600788c */ /* 0x000fe2000bf05270 */
[----:B------:R-:W-:Y:S01]  /*1470*/  LEA.HI R9, R33, R8, RZ, 0x1 ;  /* 0x0000000821097211 */ /* 0x000fe200078f08ff */
[----:B------:R-:W-:Y:S01]  /*1480*/  USHF.R.S32.HI UR6, URZ, 0x1f, UR5 ;  /* 0x0000001f3f067899 */ /* 0x000fe20008011405 */
[----:B------:R-:W-:Y:S01]  /*1490*/  LEA.HI.X.SX32 R3, R0, UR4, 0x1, P1 ;  /* 0x0000000400037c11 */ /* 0x000fe200088f0eff */
[----:B------:R-:W-:Y:S01]  /*14a0*/  IMAD.U32 R0, RZ, RZ, UR17 ;  /* 0x00000011ff007e24 */ /* 0x000fe2000f8e00ff */
[----:B------:R-:W-:Y:S01]  /*14b0*/  IADD3 R4, P0, R166, UR5, RZ ;  /* 0x00000005a6047c10 */ /* 0x000fe2000ff1e0ff */
[----:B------:R-:W-:Y:S01]  /*14c0*/  IMAD.U32 R6, RZ, RZ, UR17 ;  /* 0x00000011ff067e24 */ /* 0x000fe2000f8e00ff */
[----:B------:R-:W-:Y:S01]  /*14d0*/  LEA.HI R35, R34, R166, RZ, 0x2 ;  /* 0x000000a622237211 */ /* 0x000fe200078f10ff */
[--C-:B------:R-:W-:Y:S01]  /*14e0*/  IMAD.WIDE.U32 R26, R0, c[0x0][0x288], R2.reuse ;  /* 0x0000a200001a7a25 */ /* 0x100fe200078e0002 */
[----:B------:R-:W-:Y:S01]  /*14f0*/  LEA.HI.X.SX32 R5, R166, UR6, 0x1, P0 ;  /* 0x00000006a6057c11 */ /* 0x000fe200080f0eff */
[----:B------:R-:W-:Y:S01]  /*1500*/  UIMAD.WIDE.U32 UR28, UR17, UR7, URZ ;  /* 0x00000007111c72a5 */ /* 0x000fe2000f8e003f */
[----:B------:R-:W-:Y:S01]  /*1510*/  LOP3.LUT R0, R9, 0xfffffffe, RZ, 0xc0, !PT ;  /* 0xfffffffe09007812 */ /* 0x000fe200078ec0ff */
[----:B------:R-:W-:Y:S01]  /*1520*/  IMAD.WIDE.U32 R12, R6, c[0x0][0x270], R2 ;  /* 0x00009c00060c7a25 */ /* 0x000fe200078e0002 */
[--C-:B------:R-:W-:Y:S01]  /*1530*/  SHF.R.S32.HI R6, RZ, 0x2, R35.reuse ;  /* 0x00000002ff067819 */ /* 0x100fe20000011423 */
[----:B------:R-:W-:Y:S01]  /*1540*/  ULDC UR9, c[0x0][0x250] ;  /* 0x0000940000097ab9 */ /* 0x000fe20000000800 */
[----:B------:R-:W-:Y:S01]  /*1550*/  SHF.R.S32.HI R2, RZ, 0x1f, R35 ;  /* 0x0000001fff027819 */ /* 0x000fe20000011423 */
[----:B------:R-:W-:Y:S01]  /*1560*/  IMAD.WIDE.U32 R24, R7, c[0x0][0x238], R4 ;  /* 0x00008e0007187a25 */ /* 0x000fe200078e0004 */
[----:B------:R-:W-:Y:S01]  /*1570*/  SHF.R.S32.HI R4, RZ, 0x5, R32 ;  /* 0x00000005ff047819 */ /* 0x000fe20000011420 */
[----:B------:R-:W-:Y:S01]  /*1580*/  @UP0 UMOV UR19, UR29 ;  /* 0x0000001d00130c82 */ /* 0x000fe20008000000 */
[----:B------:R-:W-:Y:S01]  /*1590*/  LEA.HI R2, R2, R6, RZ, 0x3 ;  /* 0x0000000602027211 */ /* 0x000fe200078f18ff */
[----:B------:R-:W-:Y:S01]  /*15a0*/  IMAD.IADD R28, R8, 0x1, -R0 ;  /* 0x00000001081c7824 */ /* 0x000fe200078e0a00 */
[----:B------:R-:W-:Y:S01]  /*15b0*/  SHF.R.S32.HI R0, RZ, 0x1f, R32 ;  /* 0x0000001fff007819 */ /* 0x000fe20000011420 */
[----:B------:R-:W-:Y:S01]  /*15c0*/  UMOV UR10, UR17 ;  /* 0x00000011000a7c82 */ /* 0x000fe20008000000 */
[-C--:B------:R-:W-:Y:S01]  /*15d0*/  LEA.HI R5, R4, R4.reuse, RZ, 0x1 ;  /* 0x0000000404057211 */ /* 0x080fe200078f08ff */
[----:B------:R-:W-:Y:S01]  /*15e0*/  @UP0 USHF.R.U32.HI UR10, URZ, UR9, UR19 ;  /* 0x000000093f0a0299 */ /* 0x000fe20008011613 */
[----:B------:R-:W-:Y:S01]  /*15f0*/  LEA.HI R0, R0, R4, RZ, 0x2 ;  /* 0x0000000400007211 */ /* 0x000fe200078f10ff */
[----:B------:R-:W-:Y:S01]  /*1600*/  IMAD.U32 R10, RZ, RZ, UR18 ;  /* 0x00000012ff0a7e24 */ /* 0x000fe2000f8e00ff */
[----:B------:R-:W-:Y:S01]  /*1610*/  LEA.HI R7, R34, R166, RZ, 0x3 ;  /* 0x000000a622077211 */ /* 0x000fe200078f18ff */
[----:B------:R-:W-:Y:S01]  /*1620*/  USHF.R.S32.HI UR9, URZ, 0x1f, UR10 ;  /* 0x0000001f3f097899 */ /* 0x000fe2000801140a */
[----:B------:R-:W-:Y:S01]  /*1630*/  LOP3.LUT R3, R0, 0xfffffffc, RZ, 0xc0, !PT ;  /* 0xfffffffc00037812 */ /* 0x000fe200078ec0ff */
[----:B------:R-:W-:Y:S01]  /*1640*/  ULDC.64 UR6, c[0x0][0x1e0] ;  /* 0x0000780000067ab9 */ /* 0x000fe20000000a00 */
[----:B------:R-:W-:Y:S01]  /*1650*/  LOP3.LUT R0, R5, 0xfffffffe, RZ, 0xc0, !PT ;  /* 0xfffffffe05007812 */ /* 0x000fe200078ec0ff */
[----:B------:R-:W-:Y:S01]  /*1660*/  ULDC.64 UR4, c[0x0][0x1b0] ;  /* 0x00006c0000047ab9 */ /* 0x000fe20000000a00 */
[----:B------:R-:W-:Y:S01]  /*1670*/  LOP3.LUT R2, R2, 0xfffffff8, RZ, 0xc0, !PT ;  /* 0xfffffff802027812 */ /* 0x000fe200078ec0ff */
[C---:B------:R-:W-:Y:S01]  /*1680*/  IMAD.IADD R30, R4.reuse, 0x1, -R3 ;  /* 0x00000001041e7824 */ /* 0x040fe200078e0a03 */
[----:B------:R-:W-:Y:S01]  /*1690*/  SHF.R.S32.HI R248, RZ, 0x3, R7 ;  /* 0x00000003fff87819 */ /* 0x000fe20000011407 */
[----:B------:R-:W-:Y:S01]  /*16a0*/  IMAD.IADD R236, R4, 0x1, -R0 ;  /* 0x0000000104ec7824 */ /* 0x000fe200078e0a00 */
[----:B------:R-:W-:Y:S01]  /*16b0*/  LOP3.LUT R0, R7, 0xfffffff8, RZ, 0xc0, !PT ;  /* 0xfffffff807007812 */ /* 0x000fe200078ec0ff */
[----:B------:R-:W-:Y:S01]  /*16c0*/  IMAD.IADD R31, R6, 0x1, -R2 ;  /* 0x00000001061f7824 */ /* 0x000fe200078e0a02 */
[----:B------:R-:W-:Y:S01]  /*16d0*/  SHF.R.S32.HI R20, RZ, 0x1f, R248 ;  /* 0x0000001fff147819 */ /* 0x000fe200000114f8 */
[----:B------:R-:W-:Y:S01]  /*16e0*/  UIMAD UR6, UR9, UR6, URZ ;  /* 0x00000006090672a4 */ /* 0x000fe2000f8e023f */
[----:B------:R-:W-:Y:S01]  /*16f0*/  IADD3 R2, P0, R248, UR26, RZ ;  /* 0x0000001af8027c10 */ /* 0x000fe2000ff1e0ff */
[----:B------:R-:W-:Y:S01]  /*1700*/  IMAD.IADD R29, R166, 0x1, -R0 ;  /* 0x00000001a61d7824 */ /* 0x000fe200078e0a00 */
[----:B------:R-:W-:Y:S01]  /*1710*/  UIMAD UR4, UR9, UR4, URZ ;  /* 0x00000004090472a4 */ /* 0x000fe2000f8e023f */
[----:B------:R-:W-:Y:S01]  /*1720*/  IMAD.SHL.U32 R0, R248, 0x40, RZ ;  /* 0x00000040f8007824 */ /* 0x000fe200078e00ff */
[----:B------:R-:W-:Y:S01]  /*1730*/  IADD3.X R3, R20, UR27, RZ, P0, !PT ;  /* 0x0000001b14037c10 */ /* 0x000fe200087fe4ff */
[----:B------:R-:W-:Y:S01]  /*1740*/  IMAD.SHL.U32 R4, R29, 0x8, RZ ;  /* 0x000000081d047824 */ /* 0x000fe200078e00ff */
[----:B------:R-:W-:Y:S01]  /*1750*/  USHF.R.S32.HI UR9, URZ, 0x1f, UR16 ;  /* 0x0000001f3f097899 */ /* 0x000fe20008011410 */
[----:B------:R-:W-:Y:S01]  /*1760*/  IMAD.U32 R6, RZ, RZ, UR10 ;  /* 0x0000000aff067e24 */ /* 0x000fe2000f8e00ff */
[----:B------:R-:W-:Y:S01]  /*1770*/  LOP3.LUT R0, R0, 0x1c0, RZ, 0xc0, !PT ;  /* 0x000001c000007812 */ /* 0x000fe200078ec0ff */
[----:B------:R-:W-:Y:S01]  /*1780*/  IMAD.WIDE R10, R10, 0x40, R2 ;  /* 0x000000400a0a7825 */ /* 0x000fe200078e0202 */
[--C-:B------:R-:W-:Y:S01]  /*1790*/  SHF.R.S32.HI R5, RZ, 0x1f, R4.reuse ;  /* 0x0000001fff057819 */ /* 0x100fe20000011404 */
[----:B------:R-:W-:Y:S01]  /*17a0*/  UIMAD UR7, UR10, UR7, UR6 ;  /* 0x000000070a0772a4 */ /* 0x000fe2000f8e0206 */
[----:B------:R-:W-:Y:S01]  /*17b0*/  LOP3.LUT R2, R0, 0x38, R4, 0xf8, !PT ;  /* 0x0000003800027812 */ /* 0x000fe200078ef804 */
[----:B------:R-:W-:Y:S01]  /*17c0*/  UIMAD UR6, UR10, UR5, UR4 ;  /* 0x000000050a0672a4 */ /* 0x000fe2000f8e0204 */
[----:B------:R-:W-:Y:S01]  /*17d0*/  SHF.R.U32.HI R0, RZ, 0x3, R0 ;  /* 0x00000003ff007819 */ /* 0x000fe20000011600 */
[----:B------:R-:W-:Y:S01]  /*17e0*/  USEL UR19, UR16, URZ, !UP1 ;  /* 0x0000003f10137287 */ /* 0x000fe2000c800000 */
[----:B------:R-:W-:Y:S01]  /*17f0*/  IADD3 R19, R13, UR8, RZ ;  /* 0x000000080d137c10 */ /* 0x000fe2000fffe0ff */
[----:B------:R-:W-:Y:S01]  /*1800*/  USEL UR8, UR9, URZ, !UP1 ;  /* 0x0000003f09087287 */ /* 0x000fe2000c800000 */
[----:B------:R-:W-:Y:S01]  /*1810*/  LOP3.LUT R240, R2, R0, RZ, 0x3c, !PT ;  /* 0x0000000002f07212 */ /* 0x000fe200078e3cff */
[----:B------:R-:W-:Y:S01]  /*1820*/  ULDC.64 UR4, c[0x0][0x1e8] ;  /* 0x00007a0000047ab9 */ /* 0x000fe20000000a00 */
[----:B------:R-:W-:Y:S01]  /*1830*/  IMAD.WIDE.U32 R2, R6, c[0x0][0x1e0], R4 ;  /* 0x0000780006027a25 */ /* 0x000fe200078e0004 */
[----:B------:R-:W-:Y:S01]  /*1840*/  UIMAD UR4, UR8, UR4, URZ ;  /* 0x00000004080472a4 */ /* 0x000fe2000f8e023f */
[----:B------:R-:W-:Y:S01]  /*1850*/  IADD3 R17, P0, R248, UR24, RZ ;  /* 0x00000018f8117c10 */ /* 0x000fe2000ff1e0ff */
[----:B------:R-:W-:Y:S01]  /*1860*/  USHF.R.S32.HI UR22, URZ, 0x1f, UR13 ;  /* 0x0000001f3f167899 */ /* 0x000fe2000801140d */
[----:B------:R-:W-:Y:S01]  /*1870*/  IMAD.MOV.U32 R18, RZ, RZ, R12 ;  /* 0x000000ffff127224 */ /* 0x000fe200078e000c */
[----:B------:R-:W-:Y:S01]  /*1880*/  IADD3 R3, R3, UR7, RZ ;  /* 0x0000000703037c10 */ /* 0x000fe2000fffe0ff */
[----:B------:R-:W-:Y:S01]  /*1890*/  IMAD.WIDE.U32 R6, R6, c[0x0][0x1b0], R4 ;  /* 0x00006c0006067a25 */ /* 0x000fe200078e0004 */
[----:B------:R-:W-:Y:S01]  /*18a0*/  IADD3.X R20, R20, UR25, RZ, P0, !PT ;  /* 0x0000001914147c10 */ /* 0x000fe200087fe4ff */
[----:B------:R-:W-:Y:S01]  /*18b0*/  UIMAD UR7, UR19, UR5, UR4 ;  /* 0x00000005130772a4 */ /* 0x000fe2000f8e0204 */
[----:B------:R-:W-:Y:S01]  /*18c0*/  IADD3 R21, R4, 0x40, RZ ;  /* 0x0000004004157810 */ /* 0x000fe20007ffe0ff */
[----:B------:R-:W-:Y:S01]  /*18d0*/  IMAD.U32 R12, RZ, RZ, UR19 ;  /* 0x00000013ff0c7e24 */ /* 0x000fe2000f8e00ff */
[----:B------:R-:W-:Y:S01]  /*18e0*/  ULDC.64 UR4, c[0x0][0x1b8] ;  /* 0x00006e0000047ab9 */ /* 0x000fe20000000a00 */
[----:B------:R-:W-:Y:S01]  /*18f0*/  IADD3 R7, R7, UR6, RZ ;  /* 0x0000000607077c10 */ /* 0x000fe2000fffe0ff */
[----:B------:R-:W-:Y:S01]  /*1900*/  IMAD R0, R20, c[0x0][0x178], RZ ;  /* 0x00005e0014007a24 */ /* 0x000fe200078e02ff */
[----:B------:R-:W-:Y:S01]  /*1910*/  UIMAD UR4, UR8, UR4, URZ ;  /* 0x00000004080472a4 */ /* 0x000fe2000f8e023f */
[----:B------:R-:W-:Y:S01]  /*1920*/  IMAD.WIDE.U32 R2, R12, c[0x0][0x1e8], R2 ;  /* 0x00007a000c027a25 */ /* 0x000fe200078e0002 */
[----:B------:R-:W-:Y:S01]  /*1930*/  UIADD3 UR8, -UR11, UR14, URZ ;  /* 0x0000000e0b087290 */ /* 0x000fe2000fffe13f */
[C---:B------:R-:W-:Y:S01]  /*1940*/  ISETP.GE.AND P6, PT, R4.reuse, c[0x0][0x1cc], PT ;  /* 0x0000730004007a0c */ /* 0x040fe20003fc6270 */
[----:B------:R-:W-:Y:S01]  /*1950*/  UIMAD UR4, UR19, UR5, UR4 ;  /* 0x00000005130472a4 */ /* 0x000fe2000f8e0204 */
[----:B------:R-:W-:Y:S01]  /*1960*/  IMAD R13, R17, c[0x0][0x17c], R0 ;  /* 0x00005f00110d7a24 */ /* 0x000fe200078e0200 */
[----:B------:R-:W-:Y:S01]  /*1970*/  IADD3 R3, R3, UR7, RZ ;  /* 0x0000000703037c10 */ /* 0x000fe2000fffe0ff */
[----:B------:R-:W-:Y:S01]  /*1980*/  IMAD.WIDE.U32 R8, R17, c[0x0][0x178], R4 ;  /* 0x00005e0011087a25 */ /* 0x000fe200078e0004 */
[----:B------:R-:W-:Y:S01]  /*1990*/  IADD3 R22, R4, 0xc0, RZ ;  /* 0x000000c004167810 */ /* 0x000fe20007ffe0ff */
[----:B------:R-:W-:Y:S01]  /*19a0*/  USEL UR10, UR16, URZ, !UP2 ;  /* 0x0000003f100a7287 */ /* 0x000fe2000d000000 */
[----:B------:R-:W-:Y:S01]  /*19b0*/  CS2R R162, SRZ ;  /* 0x0000000000a27805 */ /* 0x000fe2000001ff00 */
[----:B------:R-:W-:Y:S01]  /*19c0*/  IMAD.WIDE.U32 R6, R12, c[0x0][0x1b8], R6 ;  /* 0x00006e000c067a25 */ /* 0x000fe200078e0006 */
[----:B------:R-:W-:Y:S01]  /*19d0*/  USEL UR9, UR9, URZ, !UP2 ;  /* 0x0000003f09097287 */ /* 0x000fe2000d000000 */
[----:B------:R-:W-:Y:S01]  /*19e0*/  CS2R R160, SRZ ;  /* 0x0000000000a07805 */ /* 0x000fe2000001ff00 */
[----:B------:R-:W-:Y:S01]  /*19f0*/  USHF.L.U32 UR19, UR13, 0x6, URZ ;  /* 0x000000060d137899 */ /* 0x000fe2000800063f */
[----:B------:R-:W-:Y:S01]  /*1a00*/  IMAD R0, R11, c[0x0][0x1d8], RZ ;  /* 0x000076000b007a24 */ /* 0x000fe200078e02ff */
[----:B------:R-:W-:Y:S01]  /*1a10*/  IADD3 R7, R7, UR4, RZ ;  /* 0x0000000407077c10 */ /* 0x000fe2000fffe0ff */
[----:B------:R-:W-:Y:S01]  /*1a20*/  IMAD.IADD R9, R9, 0x1, R13 ;  /* 0x0000000109097824 */ /* 0x000fe200078e020d */
[----:B------:R-:W-:Y:S01]  /*1a30*/  ULDC.64 UR4, c[0x0][0x180] ;  /* 0x0000600000047ab9 */ /* 0x000fe20000000a00 */
[C---:B------:R-:W-:Y:S01]  /*1a40*/  IMAD R16, R10.reuse, c[0x0][0x1dc], R0 ;  /* 0x000077000a107a24 */ /* 0x040fe200078e0200 */
[----:B------:R-:W-:Y:S01]  /*1a50*/  UIMAD UR4, UR23, UR4, URZ ;  /* 0x00000004170472a4 */ /* 0x000fe2000f8e023f */
[----:B------:R-:W-:Y:S01]  /*1a60*/  IMAD.WIDE.U32 R12, R10, c[0x0][0x1d8], R2 ;  /* 0x000076000a0c7a25 */ /* 0x000fe200078e0002 */
[----:B------:R-:W-:Y:S01]  /*1a70*/  CS2R R158, SRZ ;  /* 0x00000000009e7805 */ /* 0x000fe2000001ff00 */
[----:B------:R-:W-:Y:S01]  /*1a80*/  CS2R R156, SRZ ;  /* 0x00000000009c7805 */ /* 0x000fe2000001ff00 */
[----:B------:R-:W-:Y:S01]  /*1a90*/  UIMAD UR6, UR17, UR5, UR4 ;  /* 0x00000005110672a4 */ /* 0x000fe2000f8e0204 */
[----:B------:R-:W-:Y:S01]  /*1aa0*/  IMAD R0, R11, c[0x0][0x1a8], RZ ;  /* 0x00006a000b007a24 */ /* 0x000fe200078e02ff */
[----:B------:R-:W-:Y:S01]  /*1ab0*/  LEA R2, P0, R12, c[0x0][0x1c0], 0x1 ;  /* 0x000070000c027a11 */ /* 0x000fe200078008ff */
[----:B------:R-:W-:Y:S01]  /*1ac0*/  IMAD.IADD R3, R13, 0x1, R16 ;  /* 0x000000010d037824 */ /* 0x000fe200078e0210 */
[----:B------:R-:W-:Y:S01]  /*1ad0*/  IADD3 R16, R4, 0x80, RZ ;  /* 0x0000008004107810 */ /* 0x000fe20007ffe0ff */
[C---:B------:R-:W-:Y:S01]  /*1ae0*/  IMAD R0, R10.reuse, c[0x0][0x1ac], R0 ;  /* 0x00006b000a007a24 */ /* 0x040fe200078e0200 */
[----:B------:R-:W-:Y:S01]  /*1af0*/  ULDC.64 UR4, c[0x0][0x178] ;  /* 0x00005e0000047ab9 */ /* 0x000fe20000000a00 */
[----:B------:R-:W-:Y:S01]  /*1b00*/  IMAD.WIDE.U32 R10, R10, c[0x0][0x1a8], R6 ;  /* 0x00006a000a0a7a25 */ /* 0x000fe200078e0006 */
[----:B------:R-:W-:Y:S01]  /*1b10*/  LEA.HI.X R3, R12, c[0x0][0x1c4], R3, 0x1, P0 ;  /* 0x000071000c037a11 */ /* 0x000fe200000f0c03 */
[----:B------:R-:W-:Y:S01]  /*1b20*/  UIMAD.WIDE.U32 UR24, UR13, UR4, URZ ;  /* 0x000000040d1872a5 */ /* 0x000fe2000f8e003f */
[----:B------:R-:W-:Y:S01]  /*1b30*/  ISETP.GE.AND P2, PT, R16, c[0x0][0x1cc], PT ;  /* 0x0000730010007a0c */ /* 0x000fe20003f46270 */
[----:B------:R-:W-:Y:S01]  /*1b40*/  IMAD.IADD R0, R11, 0x1, R0 ;  /* 0x000000010b007824 */ /* 0x000fe200078e0200 */
[C---:B------:R-:W-:Y:S01]  /*1b50*/  LEA R6, P0, R10.reuse, c[0x0][0x190], 0x1 ;  /* 0x000064000a067a11 */ /* 0x040fe200078008ff */
[----:B------:R-:W-:Y:S01]  /*1b60*/  IMAD.U32 R14, RZ, RZ, UR17 ;  /* 0x00000011ff0e7e24 */ /* 0x000fe2000f8e00ff */
[----:B------:R-:W-:Y:S01]  /*1b70*/  UIMAD UR4, UR22, UR4, URZ ;  /* 0x00000004160472a4 */ /* 0x000fe2000f8e023f */
[----:B------:R-:W-:Y:S01]  /*1b80*/  IMAD.MOV.U32 R11, RZ, RZ, c[0x0][0x1dc] ;  /* 0x00007700ff0b7624 */ /* 0x000fe200078e00ff */
[----:B------:R-:W-:Y:S01]  /*1b90*/  LEA.HI.X R7, R10, c[0x0][0x194], R0, 0x1, P0 ;  /* 0x000065000a077a11 */ /* 0x000fe200000f0c00 */
[----:B------:R-:W-:Y:S01]  /*1ba0*/  IMAD.WIDE.U32 R14, R14, c[0x0][0x180], R8 ;  /* 0x000060000e0e7a25 */ /* 0x000fe200078e0008 */
[----:B------:R-:W-:Y:S01]  /*1bb0*/  LEA.HI R10, R34, R166, RZ, 0x6 ;  /* 0x000000a6220a7211 */ /* 0x000fe200078f30ff */
[----:B------:R-:W-:Y:S01]  /*1bc0*/  CS2R R154, SRZ ;  /* 0x00000000009a7805 */ /* 0x000fe2000001ff00 */
[----:B------:R-:W-:Y:S01]  /*1bd0*/  IADD3 R0, -R248, UR8, RZ ;  /* 0x00000008f8007c10 */ /* 0x000fe2000fffe1ff */
[----:B------:R-:W-:Y:S01]  /*1be0*/  IMAD.MOV.U32 R9, RZ, RZ, c[0x0][0x1d8] ;  /* 0x00007600ff097624 */ /* 0x000fe200078e00ff */
[----:B------:R-:W-:Y:S01]  /*1bf0*/  ISETP.GE.AND P0, PT, R21, c[0x0][0x1cc], PT ;  /* 0x0000730015007a0c */ /* 0x000fe20003f06270 */
[----:B------:R-:W-:Y:S01]  /*1c00*/  IMAD.MOV.U32 R36, RZ, RZ, c[0x0][0x1ac] ;  /* 0x00006b00ff247624 */ /* 0x000fe200078e00ff */
[----:B------:R-:W-:Y:S01]  /*1c10*/  SHF.R.S32.HI R23, RZ, 0x6, R10 ;  /* 0x00000006ff177819 */ /* 0x000fe2000001140a */
[----:B------:R-:W-:Y:S01]  /*1c20*/  IMAD.MOV.U32 R12, RZ, RZ, R14 ;  /* 0x000000ffff0c7224 */ /* 0x000fe200078e000e */
[C---:B------:R-:W-:Y:S01]  /*1c30*/  ISETP.LT.OR P4, PT, R0.reuse, 0x1, P6 ;  /* 0x000000010000780c */ /* 0x040fe20003781670 */
[----:B------:R-:W-:Y:S01]  /*1c40*/  IMAD.U32 R14, RZ, RZ, UR10 ;  /* 0x0000000aff0e7e24 */ /* 0x000fe2000f8e00ff */
[----:B------:R-:W-:Y:S01]  /*1c50*/  ISETP.LT.OR P3, PT, R0, 0x1, P0 ;  /* 0x000000010000780c */ /* 0x000fe20000761670 */
[----:B------:R-:W-:Y:S01]  /*1c60*/  IMAD R240, R23, 0x200, R240 ;  /* 0x0000020017f07824 */ /* 0x000fe200078e02f0 */
[C---:B------:R-:W-:Y:S01]  /*1c70*/  LEA R8, P1, R9.reuse, R2, 0x6 ;  /* 0x0000000209087211 */ /* 0x040fe200078230ff */
[----:B------:R-:W-:Y:S01]  /*1c80*/  IMAD.WIDE.U32 R18, R14, c[0x0][0x278], R18 ;  /* 0x00009e000e127a25 */ /* 0x000fe200078e0012 */
[----:B------:R-:W-:Y:S01]  /*1c90*/  ISETP.LT.OR P0, PT, R0, 0x21, P0 ;  /* 0x000000210000780c */ /* 0x000fe20000701670 */
[----:B------:R-:W-:Y:S01]  /*1ca0*/  CS2R R152, SRZ ;  /* 0x0000000000987805 */ /* 0x000fe2000001ff00 */
[----:B------:R-:W-:Y:S01]  /*1cb0*/  LEA.HI.X R9, R9, R3, R11, 0x6, P1 ;  /* 0x0000000309097211 */ /* 0x000fe200008f340b */
[----:B------:R-:W-:Y:S01]  /*1cc0*/  IMAD.MOV.U32 R11, RZ, RZ, c[0x0][0x1a8] ;  /* 0x00006a00ff0b7624 */ /* 0x000fe200078e00ff */
[----:B------:R-:W-:Y:S01]  /*1cd0*/  ISETP.GE.AND P1, PT, R22, c[0x0][0x1cc], PT ;  /* 0x0000730016007a0c */ /* 0x000fe20003f26270 */
[----:B------:R-:W-:Y:S01]  /*1ce0*/  IMAD.SHL.U32 R240, R240, 0x2, RZ ;  /* 0x00000002f0f07824 */ /* 0x000fe200078e00ff */
[----:B------:R-:W-:Y:S01]  /*1cf0*/  IADD3 R13, R15, UR6, RZ ;  /* 0x000000060f0d7c10 */ /* 0x000fe2000fffe0ff */
[----:B------:R-:W-:Y:S01]  /*1d00*/  UIMAD UR6, UR13, UR5, UR4 ;  /* 0x000000050d0672a4 */ /* 0x000fe2000f8e0204 */
[C---:B------:R-:W-:Y:S01]  /*1d10*/  LEA R10, P5, R11.reuse, R6, 0x6 ;  /* 0x000000060b0a7211 */ /* 0x040fe200078a30ff */
[----:B------:R-:W-:Y:S01]  /*1d20*/  IMAD.MOV.U32 R246, RZ, RZ, 0x20 ;  /* 0x00000020fff67424 */ /* 0x000fe200078e00ff */
[----:B------:R-:W-:Y:S01]  /*1d30*/  @!PT LDS RZ, [RZ] ;  /* 0x00000000fffff984 */ /* 0x000fe20000000800 */
[----:B------:R-:W-:Y:S01]  /*1d40*/  @!PT LDS RZ, [RZ] ;  /* 0x00000000fffff984 */ /* 0x000fe20000000800 */
[----:B------:R-:W-:Y:S01]  /*1d50*/  @!PT LDS RZ, [RZ] ;  /* 0x00000000fffff984 */ /* 0x000fe20000000800 */
[----:B------:R1:W-:Y:S01]  /*1d60*/  LDGSTS.E.BYPASS.LTC128B.128 [R240+0x8080], [R2.64], !P4 ;  /* 0x0808000002f07fae */ /* 0x0003e2000e101d54 */
[C---:B------:R-:W-:Y:S01]  /*1d70*/  ISETP.LT.OR P4, PT, R0.reuse, 0x1, P2 ;  /* 0x000000010000780c */ /* 0x040fe20001781670 */
[----:B------:R-:W-:Y:S01]  /*1d80*/  ULDC.64 UR4, c[0x0][0x188] ;  /* 0x0000620000047ab9 */ /* 0x000fe20000000a00 */
[----:B------:R-:W-:Y:S01]  /*1d90*/  LEA.HI.X R11, R11, R7, R36, 0x6, P5 ;  /* 0x000000070b0b7211 */ /* 0x000fe200028f3424 */
[----:B------:R1:W-:Y:S01]  /*1da0*/  LDGSTS.E.BYPASS.LTC128B.128 [R240+0xa080], [R2.64+0x80], !P3 ;  /* 0x0a08008002f07fae */ /* 0x0003e2000d901d54 */
[C---:B------:R-:W-:Y:S01]  /*1db0*/  ISETP.LT.OR P3, PT, R0.reuse, 0x1, P1 ;  /* 0x000000010000780c */ /* 0x040fe20000f61670 */
[----:B------:R-:W-:Y:S01]  /*1dc0*/  UIMAD UR4, UR9, UR4, URZ ;  /* 0x00000004090472a4 */ /* 0x000fe2000f8e023f */
[C---:B------:R-:W-:Y:S01]  /*1dd0*/  ISETP.LT.OR P5, PT, R0.reuse, 0x21, P6 ;  /* 0x000000210000780c */ /* 0x040fe200037a1670 */
[----:B------:R-:W-:Y:S01]  /*1de0*/  UIADD3 UR6, UR25, UR6, URZ ;  /* 0x0000000619067290 */ /* 0x000fe2000fffe03f */
[C---:B------:R-:W-:Y:S01]  /*1df0*/  ISETP.LT.OR P2, PT, R0.reuse, 0x21, P2 ;  /* 0x000000210000780c */ /* 0x040fe20001741670 */
[----:B------:R-:W-:Y:S01]  /*1e00*/  UIMAD UR4, UR10, UR5, UR4 ;  /* 0x000000050a0472a4 */ /* 0x000fe2000f8e0204 */
[----:B------:R-:W-:Y:S01]  /*1e10*/  ISETP.LT.OR P1, PT, R0, 0x21, P1 ;  /* 0x000000210000780c */ /* 0x000fe20000f21670 */
[----:B------:R-:W-:Y:S01]  /*1e20*/  IMAD.WIDE.U32 R38, R14, c[0x0][0x188], R12 ;  /* 0x000062000e267a25 */ /* 0x000fe200078e000c */
[----:B------:R-:W-:Y:S01]  /*1e30*/  CS2R R150, SRZ ;  /* 0x0000000000967805 */ /* 0x000fe2000001ff00 */
[----:B------:R1:W-:Y:S01]  /*1e40*/  LDGSTS.E.BYPASS.LTC128B.128 [R240+0xc080], [R2.64+0x100], !P4 ;  /* 0x0c08010002f07fae */ /* 0x0003e2000e101d54 */
[----:B------:R-:W-:Y:S01]  /*1e50*/  ISETP.GE.AND P4, PT, R4, c[0x0][0x19c], PT ;  /* 0x0000670004007a0c */ /* 0x000fe20003f86270 */
[----:B------:R-:W-:Y:S01]  /*1e60*/  IMAD.WIDE.U32 R12, R17, c[0x0][0x208], R4 ;  /* 0x00008200110c7a25 */ /* 0x000fe200078e0004 */
[----:B------:R-:W-:Y:S01]  /*1e70*/  IADD3 R37, R39, UR4, RZ ;  /* 0x0000000427257c10 */ /* 0x000fe2000fffe0ff */
[----:B------:R1:W-:Y:S01]  /*1e80*/  LDGSTS.E.BYPASS.LTC128B.128 [R240+0xe080], [R2.64+0x180], !P3 ;  /* 0x0e08018002f07fae */ /* 0x0003e2000d901d54 */
[C---:B------:R-:W-:Y:S01]  /*1e90*/  ISETP.GE.AND P3, PT, R21.reuse, c[0x0][0x19c], PT ;  /* 0x0000670015007a0c */ /* 0x040fe20003f66270 */
[----:B------:R-:W-:Y:S01]  /*1ea0*/  ULDC.64 UR4, c[0x0][0x288] ;  /* 0x0000a20000047ab9 */ /* 0x000fe20000000a00 */
[----:B------:R-:W-:Y:S01]  /*1eb0*/  IMAD.MOV.U32 R5, RZ, RZ, c[0x0][0x178] ;  /* 0x00005e00ff057624 */ /* 0x000fe200078e00ff */
[----:B------:R2:W-:Y:S01]  /*1ec0*/  LDGSTS.E.BYPASS.LTC128B.128 [R240+0x9080], [R8.64], !P5 ;  /* 0x0908000008f07fae */ /* 0x0005e2000e901d54 */
[C---:B------:R-:W-:Y:S01]  /*1ed0*/  ISETP.LT.OR P5, PT, R0.reuse, 0x1, P4 ;  /* 0x000000010000780c */ /* 0x040fe200027a1670 */
[----:B------:R-:W-:Y:S01]  /*1ee0*/  UIMAD UR4, UR23, UR4, URZ ;  /* 0x00000004170472a4 */ /* 0x000fe2000f8e023f */
[C---:B------:R-:W-:Y:S01]  /*1ef0*/  ISETP.LT.OR P4, PT, R0.reuse, 0x21, P4 ;  /* 0x000000210000780c */ /* 0x040fe20002781670 */
        /* <DEDUP_REMOVED lines=11> */
[C---:B------:R-:W-:Y:S01]  /*1fb0*/  ISETP.LT.OR P6, PT, R0.reuse, 0x1, P2 ;  /* 0x000000010000780c */ /* 0x040fe200017c1670 */
[----:B------:R3:W-:Y:S01]  /*1fc0*/  LDGSTS.E.BYPASS.LTC128B.128 [R240+0x80], [R6.64], !P5 ;  /* 0x0008000006f07fae */ /* 0x0007e2000e901d54 */
[C---:B------:R-:W-:Y:S01]  /*1fd0*/  ISETP.LT.OR P5, PT, R0.reuse, 0x1, P1 ;  /* 0x000000010000780c */ /* 0x040fe20000fa1670 */
[----:B------:R-:W-:Y:S01]  /*1fe0*/  CS2R R140, SRZ ;  /* 0x00000000008c7805 */ /* 0x000fe2000001ff00 */
[C---:B------:R-:W-:Y:S01]  /*1ff0*/  ISETP.LT.OR P2, PT, R0.reuse, 0x21, P2 ;  /* 0x000000210000780c */ /* 0x040fe20001741670 */
[----:B------:R3:W-:Y:S01]  /*2000*/  LDGSTS.E.BYPASS.LTC128B.128 [R240+0x2080], [R6.64+0x80], !P0 ;  /* 0x0208008006f07fae */ /* 0x0007e2000c101d54 */
[----:B------:R-:W-:Y:S01]  /*2010*/  ISETP.LT.OR P1, PT, R0, 0x21, P1 ;  /* 0x000000210000780c */ /* 0x000fe20000f21670 */
[----:B------:R-:W-:Y:S01]  /*2020*/  CS2R R138, SRZ ;  /* 0x00000000008a7805 */ /* 0x000fe2000001ff00 */
[----:B-1----:R-:W-:Y:S01]  /*2030*/  IMAD.U32 R2, RZ, RZ, UR24 ;  /* 0x00000018ff027e24 */ /* 0x002fe2000f8e00ff */
[----:B------:R1:W-:Y:S01]  /*2040*/  STL.64 [R1], R38 ;  /* 0x0000002601007387 */ /* 0x0003e20000100a00 */
[----:B------:R-:W-:Y:S01]  /*2050*/  IMAD.U32 R3, RZ, RZ, UR25 ;  /* 0x00000019ff037e24 */ /* 0x000fe2000f8e00ff */
[----:B------:R-:W-:Y:S01]  /*2060*/  UIMAD UR25, UR17, UR5, UR4 ;  /* 0x00000005111972a4 */ /* 0x000fe2000f8e0204 */
[----:B------:R-:W-:Y:S01]  /*2070*/  CS2R R136, SRZ ;  /* 0x0000000000887805 */ /* 0x000fe2000001ff00 */
[----:B------:R-:W-:Y:S01]  /*2080*/  LEA R3, P0, R2, R38, 0x6 ;  /* 0x0000002602037211 */ /* 0x000fe200078030ff */
[----:B------:R3:W-:Y:S01]  /*2090*/  LDGSTS.E.BYPASS.LTC128B.128 [R240+0x4080], [R6.64+0x100], !P6 ;  /* 0x0408010006f07fae */ /* 0x0007e2000f101d54 */
[----:B------:R-:W-:Y:S01]  /*20a0*/  ISETP.GE.AND P6, PT, R4, c[0x0][0x16c], PT ;  /* 0x00005b0004007a0c */ /* 0x000fe20003fc6270 */
[----:B------:R-:W-:Y:S01]  /*20b0*/  ULDC.64 UR4, c[0x0][0x238] ;  /* 0x00008e0000047ab9 */ /* 0x000fe20000000a00 */
[----:B------:R-:W-:Y:S01]  /*20c0*/  CS2R R134, SRZ ;  /* 0x0000000000867805 */ /* 0x000fe2000001ff00 */
[----:B------:R3:W-:Y:S01]  /*20d0*/  LDGSTS.E.BYPASS.LTC128B.128 [R240+0x6080], [R6.64+0x180], !P5 ;  /* 0x0608018006f07fae */ /* 0x0007e2000e901d54 */
[----:B------:R-:W-:Y:S01]  /*20e0*/  ISETP.GE.AND P5, PT, R16, c[0x0][0x16c], PT ;  /* 0x00005b0010007a0c */ /* 0x000fe20003fa6270 */
[----:B------:R-:W-:Y:S01]  /*20f0*/  UIMAD UR4, UR23, UR4, URZ ;  /* 0x00000004170472a4 */ /* 0x000fe2000f8e023f */
[----:B------:R-:W-:Y:S01]  /*2100*/  CS2R R132, SRZ ;  /* 0x0000000000847805 */ /* 0x000fe2000001ff00 */
[----:B------:R4:W-:Y:S01]  /*2110*/  LDGSTS.E.BYPASS.LTC128B.128 [R240+0x1080], [R10.64], !P4 ;  /* 0x010800000af07fae */ /* 0x0009e2000e101d54 */
[----:B------:R-:W-:Y:S01]  /*2120*/  CS2R R130, SRZ ;  /* 0x0000000000827805 */ /* 0x000fe2000001ff00 */
[----:B--2---:R-:W-:Y:S01]  /*2130*/  IMAD.U32 R8, RZ, RZ, UR6 ;  /* 0x00000006ff087e24 */ /* 0x004fe2000f8e00ff */
[----:B------:R-:W-:Y:S01]  /*2140*/  ULDC.64 UR6, c[0x0][0x210] ;  /* 0x0000840000067ab9 */ /* 0x000fe20000000a00 */
[----:B------:R4:W-:Y:S01]  /*2150*/  LDGSTS.E.BYPASS.LTC128B.128 [R240+0x3080], [R10.64+0x80], !P3 ;  /* 0x030800800af07fae */ /* 0x0009e2000d901d54 */
[----:B------:R-:W-:Y:S01]  /*2160*/  ISETP.GE.AND P3, PT, R21, c[0x0][0x16c], PT ;  /* 0x00005b0015007a0c */ /* 0x000fe20003f66270 */
[----:B------:R-:W-:Y:S01]  /*2170*/  UIMAD UR6, UR23, UR6, URZ ;  /* 0x00000006170672a4 */ /* 0x000fe2000f8e023f */
[----:B------:R-:W-:Y:S01]  /*2180*/  LEA.HI.X R0, R2, R37, R8, 0x6, P0 ;  /* 0x0000002502007211 */ /* 0x000fe200000f3408 */
[----:B------:R4:W-:Y:S01]  /*2190*/  LDGSTS.E.BYPASS.LTC128B.128 [R240+0x5080], [R10.64+0x100], !P2 ;  /* 0x050801000af07fae */ /* 0x0009e2000d101d54 */
[C---:B------:R-:W-:Y:S01]  /*21a0*/  LEA R2, P0, R3.reuse, c[0x0][0x160], 0x1 ;  /* 0x0000580003027a11 */ /* 0x040fe200078008ff */
[----:B------:R-:W-:Y:S01]  /*21b0*/  IMAD R9, R20, c[0x0][0x208], RZ ;  /* 0x0000820014097a24 */ /* 0x000fe200078e02ff */
[----:B------:R-:W-:Y:S01]  /*21c0*/  UIMAD UR24, UR17, UR7, UR6 ;  /* 0x00000007111872a4 */ /* 0x000fe2000f8e0206 */
[----:B------:R4:W-:Y:S01]  /*21d0*/  LDGSTS.E.BYPASS.LTC128B.128 [R240+0x7080], [R10.64+0x180], !P1 ;  /* 0x070801800af07fae */ /* 0x0009e2000c901d54 */
[----:B------:R-:W-:Y:S01]  /*21e0*/  LEA.HI.X R3, R3, c[0x0][0x164], R0, 0x1, P0 ;  /* 0x0000590003037a11 */ /* 0x000fe200000f0c00 */
[----:B------:R-:W-:Y:S01]  /*21f0*/  IMAD.U32 R0, RZ, RZ, UR19 ;  /* 0x00000013ff007e24 */ /* 0x000fe2000f8e00ff */
[----:B------:R-:W-:Y:S01]  /*2200*/  ISETP.GT.AND P0, PT, R166, 0xf, PT ;  /* 0x0000000fa600780c */ /* 0x000fe20003f04270 */
[----:B------:R-:W-:Y:S01]  /*2210*/  ULDC.64 UR6, c[0x0][0x278] ;  /* 0x00009e0000067ab9 */ /* 0x000fe20000000a00 */
[----:B------:R-:W0:Y:S01]  /*2220*/  LDGDEPBAR ;  /* 0x00000000000079af */ /* 0x000e220000000000 */
[----:B------:R-:W-:Y:S01]  /*2230*/  UIMAD UR6, UR9, UR6, URZ ;  /* 0x00000006090672a4 */ /* 0x000fe2000f8e023f */
[----:B------:R-:W-:Y:S01]  /*2240*/  IADD3 R0, -R0, UR15, -R248 ;  /* 0x0000000f00007c10 */ /* 0x000fe2000fffe9f8 */
[----:B------:R-:W-:Y:S01]  /*2250*/  IMAD R9, R17, c[0x0][0x20c], R9 ;  /* 0x0000830011097a24 */ /* 0x000fe200078e0209 */
[----:B------:R-:W-:Y:S01]  /*2260*/  USHF.R.S32.HI UR23, URZ, 0x1f, UR19 ;  /* 0x0000001f3f177899 */ /* 0x000fe20008011413 */
[----:B------:R-:W-:Y:S01]  /*2270*/  STL [R1+0x8], R37 ;  /* 0x0000082501007387 */ /* 0x000fe20000100800 */
[C---:B------:R-:W-:Y:S01]  /*2280*/  ISETP.LT.OR P2, PT, R0.reuse, 0x1, P6 ;  /* 0x000000010000780c */ /* 0x040fe20003741670 */
[----:B------:R-:W-:Y:S01]  /*2290*/  UIMAD UR7, UR10, UR7, UR6 ;  /* 0x000000070a0772a4 */ /* 0x000fe2000f8e0206 */
[C---:B------:R-:W-:Y:S01]  /*22a0*/  ISETP.LT.OR P4, PT, R0.reuse, 0x1, P3 ;  /* 0x000000010000780c */ /* 0x040fe20001f81670 */
[----:B---3--:R-:W-:Y:S01]  /*22b0*/  IMAD.IADD R7, R13, 0x1, R9 ;  /* 0x000000010d077824 */ /* 0x008fe200078e0209 */
[C---:B------:R-:W-:Y:S01]  /*22c0*/  ISETP.LT.OR P1, PT, R0.reuse, 0x1, P5 ;  /* 0x000000010000780c */ /* 0x040fe20002f21670 */
[----:B------:R-:W-:Y:S01]  /*22d0*/  IMAD.MOV.U32 R6, RZ, RZ, R12 ;  /* 0x000000ffff067224 */ /* 0x000fe200078e000c */
[----:B------:R-:W-:Y:S01]  /*22e0*/  UIMAD UR26, UR17, UR5, UR4 ;  /* 0x00000005111a72a4 */ /* 0x000fe2000f8e0204 */
[----:B------:R-:W-:Y:S01]  /*22f0*/  IADD3 R15, R19, UR7, RZ ;  /* 0x00000007130f7c10 */ /* 0x000fe2000fffe0ff */
[----:B------:R-:W-:Y:S01]  /*2300*/  ULDC.64 UR6, c[0x0][0x208] ;  /* 0x0000820000067ab9 */ /* 0x000fe20000000a00 */
[----:B------:R-:W-:Y:S01]  /*2310*/  ISETP.LT.OR P5, PT, R0, 0x21, P5 ;  /* 0x000000210000780c */ /* 0x000fe20002fa1670 */
[----:B------:R-:W-:Y:S01]  /*2320*/  UIMAD UR22, UR22, UR6, URZ ;  /* 0x00000006161672a4 */ /* 0x000fe2000f8e023f */
[----:B------:R2:W-:Y:S01]  /*2330*/  STL.64 [R1+0x18], R18 ;  /* 0x0000181201007387 */ /* 0x0005e20000100a00 */
[----:B------:R-:W-:Y:S01]  /*2340*/  ULDC.64 UR4, c[0x0][0x218] ;  /* 0x0000860000047ab9 */ /* 0x000fe20000000a00 */
[----:B------:R-:W-:Y:S01]  /*2350*/  @!P0 IMAD.SHL.U32 R13, R166, 0x10, RZ ;  /* 0x00000010a60d8824 */ /* 0x000fe200078e00ff */
[----:B------:R-:W-:Y:S01]  /*2360*/  UIMAD.WIDE.U32 UR28, UR13, UR6, URZ ;  /* 0x000000060d1c72a5 */ /* 0x000fe2000f8e003f */
[----:B------:R3:W-:Y:S01]  /*2370*/  LDGSTS.E.BYPASS.LTC128B.128 [R240+0x10080], [R2.64], !P2 ;  /* 0x1008000002f07fae */ /* 0x0007e2000d101d54 */
[----:B----4-:R-:W-:Y:S01]  /*2380*/  IMAD.MOV.U32 R10, RZ, RZ, c[0x0][0x17c] ;  /* 0x00005f00ff0a7624 */ /* 0x010fe200078e00ff */
[C---:B------:R-:W-:Y:S01]  /*2390*/  LEA R8, P2, R5.reuse, R2, 0x6 ;  /* 0x0000000205087211 */ /* 0x040fe200078430ff */
[----:B------:R-:W-:Y:S01]  /*23a0*/  UIMAD UR22, UR13, UR7, UR22 ;  /* 0x000000070d1672a4 */ /* 0x000fe2000f8e0216 */
[----:B------:R3:W-:Y:S01]  /*23b0*/  LDGSTS.E.BYPASS.LTC128B.128 [R240+0x12080], [R2.64+0x80], !P4 ;  /* 0x1208008002f07fae */ /* 0x0007e2000e101d54 */
[----:B------:R-:W-:Y:S01]  /*23c0*/  ISETP.GE.AND P4, PT, R22, c[0x0][0x16c], PT ;  /* 0x00005b0016007a0c */ /* 0x000fe20003f86270 */
[----:B------:R-:W-:Y:S01]  /*23d0*/  UIMAD UR4, UR9, UR4, URZ ;  /* 0x00000004090472a4 */ /* 0x000fe2000f8e023f */
[----:B------:R-:W-:Y:S01]  /*23e0*/  LEA.HI.X R9, R5, R3, R10, 0x6, P2 ;  /* 0x0000000305097211 */ /* 0x000fe200010f340a */
[----:B------:R-:W-:Y:S01]  /*23f0*/  IMAD.U32 R5, RZ, RZ, UR17 ;  /* 0x00000011ff057e24 */ /* 0x000fe2000f8e00ff */
[----:B------:R-:W-:Y:S01]  /*2400*/  ISETP.LT.OR P2, PT, R0, 0x1, P4 ;  /* 0x000000010000780c */ /* 0x000fe20002741670 */
[----:B------:R3:W-:Y:S01]  /*2410*/  LDGSTS.E.BYPASS.LTC128B.128 [R240+0x14080], [R2.64+0x100], !P1 ;  /* 0x1408010002f07fae */ /* 0x0007e2000c901d54 */
[----:B------:R-:W-:Y:S01]  /*2420*/  @!P0 IADD3 R11, P1, R18, UR19, RZ ;  /* 0x00000013120b8c10 */ /* 0x000fe2000ff3e0ff */
[----:B------:R-:W-:Y:S01]  /*2430*/  IMAD.WIDE.U32 R6, R5, c[0x0][0x210], R6 ;  /* 0x0000840005067a25 */ /* 0x000fe200078e0006 */
[C---:B------:R-:W-:Y:S01]  /*2440*/  ISETP.LT.OR P4, PT, R0.reuse, 0x21, P4 ;  /* 0x000000210000780c */ /* 0x040fe20002781670 */
[----:B------:R-:W-:Y:S01]  /*2450*/  UIADD3 UR22, UR29, UR22, URZ ;  /* 0x000000161d167290 */ /* 0x000fe2000fffe03f */
[----:B------:R-:W-:Y:S01]  /*2460*/  @!P0 IADD3.X R5, R15, UR23, RZ, P1, !PT ;  /* 0x000000170f058c10 */ /* 0x000fe20008ffe4ff */
[----:B------:R-:W-:Y:S01]  /*2470*/  UIMAD UR4, UR10, UR5, UR4 ;  /* 0x000000050a0472a4 */ /* 0x000fe2000f8e0204 */
[----:B------:R-:W-:Y:S01]  /*2480*/  @!P0 LEA R10, P1, R11, c[0x0][0x258], 0x2 ;  /* 0x000096000b0a8a11 */ /* 0x000fe200078210ff */
[----:B------:R4:W-:Y:S01]  /*2490*/  STL [R1+0x24], R15 ;  /* 0x0000240f01007387 */ /* 0x0009e20000100800 */
[----:B------:R-:W-:Y:S01]  /*24a0*/  IADD3 R7, R7, UR24, RZ ;  /* 0x0000001807077c10 */ /* 0x000fe2000fffe0ff */
[----:B------:R-:W-:Y:S01]  /*24b0*/  IMAD.U32 R12, RZ, RZ, UR22 ;  /* 0x00000016ff0c7e24 */ /* 0x000fe2000f8e00ff */
[----:B------:R-:W-:Y:S01]  /*24c0*/  @!P0 LEA.HI.X R11, R11, c[0x0][0x25c], R5, 0x2, P1 ;  /* 0x000097000b0b8a11 */ /* 0x000fe200008f1405 */
[----:B------:R3:W-:Y:S01]  /*24d0*/  LDGSTS.E.BYPASS.LTC128B.128 [R240+0x16080], [R2.64+0x180], !P2 ;  /* 0x1608018002f07fae */ /* 0x0007e2000d101d54 */
[----:B------:R-:W-:Y:S01]  /*24e0*/  ISETP.LT.OR P1, PT, R0, 0x21, P6 ;  /* 0x000000210000780c */ /* 0x000fe20003721670 */
[----:B------:R-:W-:Y:S01]  /*24f0*/  IMAD.WIDE.U32 R250, R14, c[0x0][0x218], R6 ;  /* 0x000086000efa7a25 */ /* 0x000fe200078e0006 */
[----:B------:R-:W-:Y:S01]  /*2500*/  ISETP.LT.OR P2, PT, R0, 0x21, P3 ;  /* 0x000000210000780c */ /* 0x000fe20001f41670 */
[----:B------:R-:W-:Y:S01]  /*2510*/  CS2R R128, SRZ ;  /* 0x0000000000807805 */ /* 0x000fe2000001ff00 */
[C---:B------:R-:W-:Y:S01]  /*2520*/  ISETP.GE.AND P3, PT, R4.reuse, c[0x0][0x16c], PT ;  /* 0x00005b0004007a0c */ /* 0x040fe20003f66270 */
[----:B------:R-:W-:Y:S01]  /*2530*/  IMAD.MOV.U32 R6, RZ, RZ, R26 ;  /* 0x000000ffff067224 */ /* 0x000fe200078e001a */
[C---:B------:R-:W-:Y:S01]  /*2540*/  ISETP.GE.AND P6, PT, R4.reuse, c[0x0][0x1fc], PT ;  /* 0x00007f0004007a0c */ /* 0x040fe20003fc6270 */
[----:B------:R-:W-:Y:S01]  /*2550*/  CS2R R126, SRZ ;  /* 0x00000000007e7805 */ /* 0x000fe2000001ff00 */
[----:B------:R-:W-:Y:S01]  /*2560*/  IADD3 R252, R251, UR4, RZ ;  /* 0x00000004fbfc7c10 */ /* 0x000fe2000fffe0ff */
[----:B------:R-:W-:Y:S01]  /*2570*/  ULDC.64 UR4, c[0x0][0x290] ;  /* 0x0000a40000047ab9 */ /* 0x000fe20000000a00 */
[----:B------:R-:W-:Y:S01]  /*2580*/  IADD3 R5, R25, UR26, RZ ;  /* 0x0000001a19057c10 */ /* 0x000fe2000fffe0ff */
[----:B------:R-:W-:Y:S01]  /*2590*/  UIMAD UR4, UR9, UR4, URZ ;  /* 0x00000004090472a4 */ /* 0x000fe2000f8e023f */
[----:B------:R-:W-:Y:S01]  /*25a0*/  IADD3 R7, R27, UR25, RZ ;  /* 0x000000191b077c10 */ /* 0x000fe2000fffe0ff */
[----:B------:R5:W-:Y:S01]  /*25b0*/  LDGSTS.E.BYPASS.LTC128B.128 [R240+0x11080], [R8.64], !P1 ;  /* 0x1108000008f07fae */ /* 0x000be2000c901d54 */
[----:B------:R-:W-:Y:S01]  /*25c0*/  ISETP.GE.AND P1, PT, R4, c[0x0][0x1fc], PT ;  /* 0x00007f0004007a0c */ /* 0x000fe20003f26270 */
[----:B------:R-:W-:Y:S01]  /*25d0*/  IMAD.MOV.U32 R4, RZ, RZ, R24 ;  /* 0x000000ffff047224 */ /* 0x000fe200078e0018 */
[----:B------:R-:W-:Y:S01]  /*25e0*/  SEL R24, RZ, 0x1, P3 ;  /* 0x00000001ff187807 */ /* 0x000fe20001800000 */
[----:B------:R5:W-:Y:S01]  /*25f0*/  LDGSTS.E.BYPASS.LTC128B.128 [R240+0x13080], [R8.64+0x80], !P2 ;  /* 0x1308008008f07fae */ /* 0x000be2000d101d54 */
[----:B------:R-:W-:Y:S01]  /*2600*/  ISETP.GE.AND P3, PT, R16, c[0x0][0x16c], PT ;  /* 0x00005b0010007a0c */ /* 0x000fe20003f66270 */
[----:B------:R-:W-:Y:S01]  /*2610*/  IMAD.WIDE.U32 R164, R14, c[0x0][0x240], R4 ;  /* 0x000090000ea47a25 */ /* 0x000fe200078e0004 */
[----:B------:R-:W-:Y:S01]  /*2620*/  SEL R25, RZ, 0x1, P1 ;  /* 0x00000001ff197807 */ /* 0x000fe20000800000 */
[----:B------:R5:W-:Y:S01]  /*2630*/  LDGSTS.E.BYPASS.LTC128B.128 [R240+0x15080], [R8.64+0x100], !P5 ;  /* 0x1508010008f07fae */ /* 0x000be2000e901d54 */
[C---:B------:R-:W-:Y:S01]  /*2640*/  ISETP.GE.AND P5, PT, R21.reuse, c[0x0][0x1fc], PT ;  /* 0x00007f0015007a0c */ /* 0x040fe20003fa6270 */
[----:B------:R-:W-:Y:S01]  /*2650*/  IMAD.SHL.U32 R5, R248, 0x8, RZ ;  /* 0x00000008f8057824 */ /* 0x000fe200078e00ff */
[----:B------:R-:W-:Y:S01]  /*2660*/  UIMAD UR4, UR10, UR5, UR4 ;  /* 0x000000050a0472a4 */ /* 0x000fe2000f8e0204 */
[----:B------:R5:W-:Y:S01]  /*2670*/  LDGSTS.E.BYPASS.LTC128B.128 [R240+0x17080], [R8.64+0x180], !P4 ;  /* 0x1708018008f07fae */ /* 0x000be2000e101d54 */
[----:B---3--:R-:W-:Y:S01]  /*2680*/  IMAD.U32 R2, RZ, RZ, UR28 ;  /* 0x0000001cff027e24 */ /* 0x008fe2000f8e00ff */
[C---:B------:R-:W-:Y:S01]  /*2690*/  ISETP.GE.AND P4, PT, R21.reuse, c[0x0][0x16c], PT ;  /* 0x00005b0015007a0c */ /* 0x040fe20003f86270 */
[----:B------:R-:W-:Y:S01]  /*26a0*/  IMAD.U32 R3, RZ, RZ, UR29 ;  /* 0x0000001dff037e24 */ /* 0x000fe2000f8e00ff */
[----:B------:R3:W-:Y:S01]  /*26b0*/  @!P0 LDGSTS.E.BYPASS.LTC128B.128 [R13+0x20080], [R10.64] ;  /* 0x200800000a0d8fae */ /* 0x0007e2000b901d54 */
[----:B-1----:R-:W-:Y:S01]  /*26c0*/  IMAD.WIDE.U32 R38, R14, c[0x0][0x290], R6 ;  /* 0x0000a4000e267a25 */ /* 0x002fe200078e0006 */
[C---:B------:R-:W-:Y:S01]  /*26d0*/  LEA R3, P2, R2.reuse, R250, 0x6 ;  /* 0x000000fa02037211 */ /* 0x040fe200078430ff */
[----:B------:R-:W-:Y:S01]  /*26e0*/  CS2R R124, SRZ ;  /* 0x00000000007c7805 */ /* 0x000fe2000001ff00 */
[----:B--2---:R-:W-:Y:S01]  /*26f0*/  SEL R19, RZ, 0xffffffff, P4 ;  /* 0xffffffffff137807 */ /* 0x004fe20002000000 */
[----:B------:R-:W0:Y:S01]  /*2700*/  LDGDEPBAR ;  /* 0x00000000000079af */ /* 0x000e220000000000 */
[----:B------:R-:W-:Y:S01]  /*2710*/  LEA.HI.X R12, R2, R252, R12, 0x6, P2 ;  /* 0x000000fc020c7211 */ /* 0x000fe200010f340c */
[----:B------:R-:W-:Y:S01]  /*2720*/  IMAD.SHL.U32 R6, R236, 0x10, RZ ;  /* 0x00000010ec067824 */ /* 0x000fe200078e00ff */
[----:B------:R-:W-:Y:S01]  /*2730*/  ISETP.GE.AND P2, PT, R21, c[0x0][0x1fc], PT ;  /* 0x00007f0015007a0c */ /* 0x000fe20003f46270 */
[----:B------:R-:W-:Y:S01]  /*2740*/  IMAD.U32 R14, RZ, RZ, UR6 ;  /* 0x00000006ff0e7e24 */ /* 0x000fe2000f8e00ff */
[----:B------:R-:W-:Y:S01]  /*2750*/  SEL R21, RZ, 0x4, P3 ;  /* 0x00000004ff157807 */ /* 0x000fe20001800000 */
[----:B----4-:R-:W-:Y:S01]  /*2760*/  IMAD.U32 R15, RZ, RZ, UR7 ;  /* 0x00000007ff0f7e24 */ /* 0x010fe2000f8e00ff */
[----:B------:R-:W-:Y:S01]  /*2770*/  ISETP.GE.AND P4, PT, R22, c[0x0][0x16c], PT ;  /* 0x00005b0016007a0c */ /* 0x000fe20003f86270 */
[----:B------:R1:W-:Y:S01]  /*2780*/  STL.64 [R1+0x10], R38 ;  /* 0x0000102601007387 */ /* 0x0003e20000100a00 */
[----:B------:R-:W-:Y:S01]  /*2790*/  ISETP.GE.AND P3, PT, R16, c[0x0][0x1fc], PT ;  /* 0x00007f0010007a0c */ /* 0x000fe20003f66270 */
[----:B------:R-:W-:Y:S01]  /*27a0*/  CS2R R122, SRZ ;  /* 0x00000000007a7805 */ /* 0x000fe2000001ff00 */
[----:B------:R-:W-:Y:S01]  /*27b0*/  SEL R20, RZ, 0xffffffff, P2 ;  /* 0xffffffffff147807 */ /* 0x000fe20001000000 */
[----:B------:R-:W-:Y:S01]  /*27c0*/  STL.64 [R1+0x28], R164 ;  /* 0x000028a401007387 */ /* 0x000fe20000100a00 */
[----:B------:R-:W-:Y:S01]  /*27d0*/  SEL R243, RZ, 0x8, P4 ;  /* 0x00000008fff37807 */ /* 0x000fe20002000000 */
[----:B------:R-:W-:Y:S01]  /*27e0*/  CS2R R120, SRZ ;  /* 0x0000000000787805 */ /* 0x000fe2000001ff00 */
[C---:B------:R-:W-:Y:S01]  /*27f0*/  LEA R2, P1, R3.reuse, c[0x0][0x1f0], 0x1 ;  /* 0x00007c0003027a11 */ /* 0x040fe200078208ff */
[----:B------:R-:W-:Y:S01]  /*2800*/  CS2R R118, SRZ ;  /* 0x0000000000767805 */ /* 0x000fe2000001ff00 */
[----:B------:R-:W-:Y:S01]  /*2810*/  ISETP.LT.OR P2, PT, R0, 0x1, P6 ;  /* 0x000000010000780c */ /* 0x000fe20003741670 */
[----:B------:R-:W-:Y:S01]  /*2820*/  CS2R R116, SRZ ;  /* 0x0000000000747805 */ /* 0x000fe2000001ff00 */
[----:B------:R-:W-:Y:S01]  /*2830*/  SEL R242, RZ, 0x4, P3 ;  /* 0x00000004fff27807 */ /* 0x000fe20001800000 */
[----:B------:R-:W-:Y:S01]  /*2840*/  CS2R R114, SRZ ;  /* 0x0000000000727805 */ /* 0x000fe2000001ff00 */
[----:B------:R-:W-:Y:S01]  /*2850*/  ISETP.GE.AND P4, PT, R16, c[0x0][0x1fc], PT ;  /* 0x00007f0010007a0c */ /* 0x000fe20003f86270 */
[----:B------:R-:W-:Y:S01]  /*2860*/  CS2R R112, SRZ ;  /* 0x0000000000707805 */ /* 0x000fe2000001ff00 */
[----:B------:R-:W-:Y:S01]  /*2870*/  ISETP.LT.OR P3, PT, R0, 0x1, P5 ;  /* 0x000000010000780c */ /* 0x000fe20002f61670 */
[----:B------:R-:W-:Y:S01]  /*2880*/  CS2R R110, SRZ ;  /* 0x00000000006e7805 */ /* 0x000fe2000001ff00 */
[----:B-----5:R-:W-:Y:S01]  /*2890*/  LOP3.LUT R9, R32, 0xffffffe0, RZ, 0xc0, !PT ;  /* 0xffffffe020097812 */ /* 0x020fe200078ec0ff */
[----:B------:R-:W-:Y:S01]  /*28a0*/  CS2R R108, SRZ ;  /* 0x00000000006c7805 */ /* 0x000fe2000001ff00 */
[----:B------:R-:W-:Y:S01]  /*28b0*/  LEA.HI.X R3, R3, c[0x0][0x1f4], R12, 0x1, P1 ;  /* 0x00007d0003037a11 */ /* 0x000fe200008f0c0c */
[----:B------:R-:W-:Y:S01]  /*28c0*/  CS2R R106, SRZ ;  /* 0x00000000006a7805 */ /* 0x000fe2000001ff00 */
[----:B------:R-:W-:Y:S01]  /*28d0*/  ISETP.LT.OR P1, PT, R0, 0x1, P4 ;  /* 0x000000010000780c */ /* 0x000fe20002721670 */
[----:B------:R-:W-:Y:S01]  /*28e0*/  IMAD.IADD R9, R166, 0x1, -R9 ;  /* 0x00000001a6097824 */ /* 0x000fe200078e0a09 */
[----:B------:R-:W-:Y:S01]  /*28f0*/  LOP3.LUT R8, R33, 0xfffffff0, RZ, 0xc0, !PT ;  /* 0xfffffff021087812 */ /* 0x000fe200078ec0ff */
[----:B------:R2:W-:Y:S01]  /*2900*/  LDGSTS.E.BYPASS.LTC128B.128 [R240+0x18080], [R2.64], !P2 ;  /* 0x1808000002f07fae */ /* 0x0005e2000d101d54 */
[----:B------:R-:W-:Y:S01]  /*2910*/  ISETP.LT.OR P6, PT, R0, 0x21, P6 ;  /* 0x000000210000780c */ /* 0x000fe200037c1670 */
[----:B------:R-:W-:Y:S01]  /*2920*/  CS2R R104, SRZ ;  /* 0x0000000000687805 */ /* 0x000fe2000001ff00 */
[----:B---3--:R-:W-:Y:S01]  /*2930*/  SHF.R.S32.HI R11, RZ, 0x1f, R9 ;  /* 0x0000001fff0b7819 */ /* 0x008fe20000011409 */
[----:B------:R2:W-:Y:S01]  /*2940*/  LDGSTS.E.BYPASS.LTC128B.128 [R240+0x1a080], [R2.64+0x80], !P3 ;  /* 0x1a08008002f07fae */ /* 0x0005e2000d901d54 */
[----:B------:R-:W-:Y:S01]  /*2950*/  IMAD.IADD R8, R166, 0x1, -R8 ;  /* 0x00000001a6087824 */ /* 0x000fe200078e0a08 */
[----:B------:R-:W-:Y:S01]  /*2960*/  ISETP.GE.AND P3, PT, R22, c[0x0][0x1fc], PT ;  /* 0x00007f0016007a0c */ /* 0x000fe20003f66270 */
[----:B------:R-:W-:Y:S01]  /*2970*/  CS2R R102, SRZ ;  /* 0x0000000000667805 */ /* 0x000fe2000001ff00 */
[----:B------:R-:W-:Y:S01]  /*2980*/  LEA.HI R13, R11, R9, RZ, 0x2 ;  /* 0x000000090b0d7211 */ /* 0x000fe200078f10ff */
[----:B------:R-:W-:Y:S01]  /*2990*/  CS2R R100, SRZ ;  /* 0x0000000000647805 */ /* 0x000fe2000001ff00 */
[----:B------:R2:W-:Y:S01]  /*29a0*/  LDGSTS.E.BYPASS.LTC128B.128 [R240+0x1c080], [R2.64+0x100], !P1 ;  /* 0x1c08010002f07fae */ /* 0x0005e2000c901d54 */
[C---:B------:R-:W-:Y:S01]  /*29b0*/  ISETP.LT.OR P1, PT, R0.reuse, 0x1, P3 ;  /* 0x000000010000780c */ /* 0x040fe20001f21670 */
[----:B------:R-:W-:Y:S01]  /*29c0*/  CS2R R98, SRZ ;  /* 0x0000000000627805 */ /* 0x000fe2000001ff00 */
[----:B------:R-:W-:Y:S01]  /*29d0*/  SHF.R.S32.HI R12, RZ, 0x1f, R8 ;  /* 0x0000001fff0c7819 */ /* 0x000fe20000011408 */
[----:B------:R-:W-:Y:S01]  /*29e0*/  CS2R R96, SRZ ;  /* 0x0000000000607805 */ /* 0x000fe2000001ff00 */
[----:B------:R-:W-:Y:S01]  /*29f0*/  LOP3.LUT R4, R13, 0x7ffffffc, RZ, 0xc0, !PT ;  /* 0x7ffffffc0d047812 */ /* 0x000fe200078ec0ff */
[----:B------:R-:W-:Y:S01]  /*2a00*/  CS2R R94, SRZ ;  /* 0x00000000005e7805 */ /* 0x000fe2000001ff00 */
[C---:B------:R-:W-:Y:S01]  /*2a10*/  ISETP.LT.OR P5, PT, R0.reuse, 0x21, P5 ;  /* 0x000000210000780c */ /* 0x040fe20002fa1670 */
[----:B------:R-:W-:Y:S01]  /*2a20*/  CS2R R92, SRZ ;  /* 0x00000000005c7805 */ /* 0x000fe2000001ff00 */
[C---:B------:R-:W-:Y:S01]  /*2a30*/  ISETP.LT.OR P4, PT, R0.reuse, 0x21, P4 ;  /* 0x000000210000780c */ /* 0x040fe20002781670 */
[----:B------:R-:W-:Y:S01]  /*2a40*/  CS2R R90, SRZ ;  /* 0x00000000005a7805 */ /* 0x000fe2000001ff00 */
[----:B------:R-:W-:Y:S01]  /*2a50*/  ISETP.LT.OR P3, PT, R0, 0x21, P3 ;  /* 0x000000210000780c */ /* 0x000fe20001f61670 */
[----:B------:R-:W-:Y:S01]  /*2a60*/  IMAD.SHL.U32 R0, R29, 0x40, RZ ;  /* 0x000000401d007824 */ /* 0x000fe200078e00ff */
[----:B------:R-:W-:Y:S01]  /*2a70*/  LEA.HI R230, R12, R8, RZ, 0x3 ;  /* 0x000000080ce67211 */ /* 0x000fe200078f18ff */
[----:B------:R-:W-:Y:S01]  /*2a80*/  IMAD.IADD R12, R9, 0x1, -R4 ;  /* 0x00000001090c7824 */ /* 0x000fe200078e0a04 */
[----:B------:R-:W-:Y:S01]  /*2a90*/  LOP3.LUT R5, R5, 0x8, RZ, 0xc0, !PT ;  /* 0x0000000805057812 */ /* 0x000fe200078ec0ff */
[----:B------:R-:W-:Y:S01]  /*2aa0*/  IMAD.SHL.U32 R9, R23, 0x8, RZ ;  /* 0x0000000817097824 */ /* 0x000fe200078e00ff */
[----:B------:R-:W-:Y:S01]  /*2ab0*/  LOP3.LUT R4, R0, 0x1c0, RZ, 0xc0, !PT ;  /* 0x000001c000047812 */ /* 0x000fe200078ec0ff */
[----:B------:R2:W-:Y:S01]  /*2ac0*/  LDGSTS.E.BYPASS.LTC128B.128 [R240+0x1e080], [R2.64+0x180], !P1 ;  /* 0x1e08018002f07fae */ /* 0x0005e2000c901d54 */
[----:B------:R-:W-:Y:S01]  /*2ad0*/  LEA.HI R0, R34, R166, RZ, 0x7 ;  /* 0x000000a622007211 */ /* 0x000fe200078f38ff */
[----:B------:R-:W-:Y:S01]  /*2ae0*/  CS2R R88, SRZ ;  /* 0x0000000000587805 */ /* 0x000fe2000001ff00 */
[----:B------:R-:W-:Y:S01]  /*2af0*/  SHF.R.U32.HI R7, RZ, 0x3, R4 ;  /* 0x00000003ff077819 */ /* 0x000fe20000011604 */
[----:B------:R-:W-:Y:S01]  /*2b00*/  CS2R R86, SRZ ;  /* 0x0000000000567805 */ /* 0x000fe2000001ff00 */
[----:B------:R-:W-:Y:S01]  /*2b10*/  SHF.R.S32.HI R0, RZ, 0x7, R0 ;  /* 0x00000007ff007819 */ /* 0x000fe20000011400 */
[----:B------:R-:W-:Y:S01]  /*2b20*/  CS2R R84, SRZ ;  /* 0x0000000000547805 */ /* 0x000fe2000001ff00 */
[----:B------:R-:W-:Y:S01]  /*2b30*/  LOP3.LUT R6, R4, 0x10, R6, 0xf8, !PT ;  /* 0x0000001004067812 */ /* 0x000fe200078ef806 */
[----:B------:R-:W-:Y:S01]  /*2b40*/  CS2R R82, SRZ ;  /* 0x0000000000527805 */ /* 0x000fe2000001ff00 */
[C---:B------:R-:W-:Y:S01]  /*2b50*/  LOP3.LUT R11, R7.reuse, R5, R4, 0x1e, !PT ;  /* 0x00000005070b7212 */ /* 0x040fe200078e1e04 */
[----:B------:R-:W-:Y:S01]  /*2b60*/  CS2R R80, SRZ ;  /* 0x0000000000507805 */ /* 0x000fe2000001ff00 */
[----:B------:R-:W-:Y:S01]  /*2b70*/  LEA.HI R4, R0, R0, RZ, 0x1 ;  /* 0x0000000000047211 */ /* 0x000fe200078f08ff */
[----:B------:R-:W-:Y:S01]  /*2b80*/  CS2R R78, SRZ ;  /* 0x00000000004e7805 */ /* 0x000fe2000001ff00 */
[C---:B------:R-:W-:Y:S01]  /*2b90*/  LOP3.LUT R10, R230.reuse, 0xfffffff8, RZ, 0xc0, !PT ;  /* 0xfffffff8e60a7812 */ /* 0x040fe200078ec0ff */
[----:B------:R-:W-:Y:S01]  /*2ba0*/  IMAD.SHL.U32 R230, R230, 0x40, RZ ;  /* 0x00000040e6e67824 */ /* 0x000fe200078e00ff */
[----:B------:R-:W-:Y:S01]  /*2bb0*/  LOP3.LUT R18, R7, R6, R5, 0x1e, !PT ;  /* 0x0000000607127212 */ /* 0x000fe200078e1e05 */
[----:B------:R-:W-:Y:S01]  /*2bc0*/  IMAD.SHL.U32 R5, R28, 0x20, RZ ;  /* 0x000000201c057824 */ /* 0x000fe200078e00ff */
[----:B------:R-:W-:Y:S01]  /*2bd0*/  LOP3.LUT R4, R4, 0x1ffffffe, RZ, 0xc0, !PT ;  /* 0x1ffffffe04047812 */ /* 0x000fe200078ec0ff */
[----:B------:R-:W-:Y:S01]  /*2be0*/  IMAD.SHL.U32 R6, R31, 0x40, RZ ;  /* 0x000000401f067824 */ /* 0x000fe200078e00ff */
[----:B------:R-:W-:Y:S01]  /*2bf0*/  IADD3 R36, R39, UR4, RZ ;  /* 0x0000000427247c10 */ /* 0x000fe2000fffe0ff */
[----:B------:R-:W-:Y:S01]  /*2c00*/  IMAD.IADD R16, R8, 0x1, -R10 ;  /* 0x0000000108107824 */ /* 0x000fe200078e0a0a */
[----:B------:R-:W-:Y:S01]  /*2c10*/  LOP3.LUT R5, R5, 0x20, RZ, 0xc0, !PT ;  /* 0x0000002005057812 */ /* 0x000fe200078ec0ff */
[----:B------:R-:W-:Y:S01]  /*2c20*/  IMAD.IADD R10, R0, 0x1, -R4 ;  /* 0x00000001000a7824 */ /* 0x000fe200078e0a04 */
[----:B------:R-:W-:Y:S01]  /*2c30*/  LEA R8, P1, R14, R2, 0x6 ;  /* 0x000000020e087211 */ /* 0x000fe200078230ff */
[----:B------:R-:W-:Y:S01]  /*2c40*/  IMAD.SHL.U32 R7, R0, 0x8, RZ ;  /* 0x0000000800077824 */ /* 0x000fe200078e00ff */
[----:B------:R-:W-:Y:S01]  /*2c50*/  LOP3.LUT R17, R5, 0x18, R9, 0xf8, !PT ;  /* 0x0000001805117812 */ /* 0x000fe200078ef809 */
[----:B------:R-:W-:Y:S01]  /*2c60*/  IMAD R4, R28, 0x2, R0 ;  /* 0x000000021c047824 */ /* 0x000fe200078e0200 */
[----:B------:R-:W-:Y:S01]  /*2c70*/  LOP3.LUT R0, R6, 0x1c0, RZ, 0xc0, !PT ;  /* 0x000001c006007812 */ /* 0x000fe200078ec0ff */
[----:B------:R-:W-:Y:S01]  /*2c80*/  IMAD.SHL.U32 R6, R19, 0x2, RZ ;  /* 0x0000000213067824 */ /* 0x000fe200078e00ff */
[----:B------:R-:W-:Y:S01]  /*2c90*/  LEA.HI.X R9, R14, R3, R15, 0x6, P1 ;  /* 0x000000030e097211 */ /* 0x000fe200008f340f */
[----:B--2---:R-:W-:Y:S01]  /*2ca0*/  IMAD.U32 R2, R4, 0x200, R11 ;  /* 0x0000020004027824 */ /* 0x004fe200078e000b */
[----:B------:R-:W-:Y:S01]  /*2cb0*/  LOP3.LUT R4, R0, 0x8, R7, 0xf8, !PT ;  /* 0x0000000800047812 */ /* 0x000fe200078ef807 */
[----:B------:R-:W-:Y:S01]  /*2cc0*/  ULDC.64 UR4, c[0x0][0x240] ;  /* 0x0000900000047ab9 */ /* 0x000fe20000000a00 */
[----:B------:R-:W-:Y:S01]  /*2cd0*/  SHF.R.U32.HI R3, RZ, 0x3, R0 ;  /* 0x00000003ff037819 */ /* 0x000fe20000011600 */
[----:B------:R2:W-:Y:S01]  /*2ce0*/  LDGSTS.E.BYPASS.LTC128B.128 [R240+0x19080], [R8.64], !P6 ;  /* 0x1908000008f07fae */ /* 0x0005e2000f101d54 */
[----:B------:R-:W-:Y:S01]  /*2cf0*/  IADD3 R0, P1, R38, UR19, RZ ;  /* 0x0000001326007c10 */ /* 0x000fe2000ff3e0ff */
[----:B------:R-:W-:Y:S01]  /*2d00*/  UIMAD UR4, UR9, UR4, URZ ;  /* 0x00000004090472a4 */ /* 0x000fe2000f8e023f */
[----:B------:R-:W-:Y:S01]  /*2d10*/  LOP3.LUT R7, R4, R3, RZ, 0x3c, !PT ;  /* 0x0000000304077212 */ /* 0x000fe200078e3cff */
[----:B------:R2:W-:Y:S01]  /*2d20*/  LDGSTS.E.BYPASS.LTC128B.128 [R240+0x1b080], [R8.64+0x80], !P5 ;  /* 0x1b08008008f07fae */ /* 0x0005e2000e901d54 */
[----:B------:R-:W-:Y:S01]  /*2d30*/  IADD3.X R3, R36, UR23, RZ, P1, !PT ;  /* 0x0000001724037c10 */ /* 0x000fe20008ffe4ff */
[----:B------:R-:W-:Y:S01]  /*2d40*/  UIMAD UR4, UR10, UR5, UR4 ;  /* 0x000000050a0472a4 */ /* 0x000fe2000f8e0204 */
[----:B------:R-:W-:Y:S01]  /*2d50*/  LEA R14, P1, R0, c[0x0][0x280], 0x2 ;  /* 0x0000a000000e7a11 */ /* 0x000fe200078210ff */
[----:B------:R2:W-:Y:S01]  /*2d60*/  LDGSTS.E.BYPASS.LTC128B.128 [R240+0x1d080], [R8.64+0x100], !P4 ;  /* 0x1d08010008f07fae */ /* 0x0005e2000e101d54 */
[----:B------:R-:W-:Y:S01]  /*2d70*/  ISETP.GE.AND P2, PT, R22, c[0x0][0x1fc], PT ;  /* 0x00007f0016007a0c */ /* 0x000fe20003f46270 */
[----:B------:R-:W-:Y:S01]  /*2d80*/  IMAD R22, R10, 0x4, R12 ;  /* 0x000000040a167824 */ /* 0x000fe200078e020c */
[----:B------:R-:W-:Y:S01]  /*2d90*/  LEA.HI.X R15, R0, c[0x0][0x284], R3, 0x2, P1 ;  /* 0x0000a100000f7a11 */ /* 0x000fe200008f1403 */
[----:B------:R-:W-:Y:S01]  /*2da0*/  IMAD.SHL.U32 R3, R20, 0x2, RZ ;  /* 0x0000000214037824 */ /* 0x000fe200078e00ff */
[----:B------:R-:W-:Y:S01]  /*2db0*/  LOP3.LUT R10, R6, 0x2, R24, 0xe2, !PT ;  /* 0x00000002060a7812 */ /* 0x000fe200078ee218 */
[----:B------:R-:W-:Y:S01]  /*2dc0*/  IMAD.SHL.U32 R12, R30, 0x400, RZ ;  /* 0x000004001e0c7824 */ /* 0x000fe200078e00ff */
[----:B------:R-:W-:Y:S01]  /*2dd0*/  LOP3.LUT R4, R35, 0x3ffffffc, RZ, 0xc0, !PT ;  /* 0x3ffffffc23047812 */ /* 0x000fe200078ec0ff */
[----:B------:R2:W-:Y:S01]  /*2de0*/  LDGSTS.E.BYPASS.LTC128B.128 [R240+0x1f080], [R8.64+0x180], !P3 ;  /* 0x1f08018008f07fae */ /* 0x0005e2000d901d54 */
[----:B------:R-:W-:Y:S01]  /*2df0*/  SHF.R.S32.HI R5, RZ, 0x2, R13 ;  /* 0x00000002ff057819 */ /* 0x000fe2000001140d */
[----:B------:R-:W-:Y:S01]  /*2e00*/  IMAD.MOV.U32 R13, RZ, RZ, 0x10 ;  /* 0x00000010ff0d7424 */ /* 0x000fe200078e00ff */
[----:B------:R-:W-:Y:S01]  /*2e10*/  SEL R6, RZ, 0x8, P2 ;  /* 0x00000008ff067807 */ /* 0x000fe20001000000 */
[----:B------:R-:W-:Y:S01]  /*2e20*/  IMAD.IADD R0, R166, 0x1, -R4 ;  /* 0x00000001a6007824 */ /* 0x000fe200078e0a04 */
[----:B------:R-:W-:Y:S01]  /*2e30*/  R2P PR, R16, 0x6 ;  /* 0x0000000610007804 */ /* 0x000fe20000000000 */
[----:B------:R-:W-:Y:S01]  /*2e40*/  IMAD R241, R30, 0x10, R5 ;  /* 0x000000101ef17824 */ /* 0x000fe200078e0205 */
[----:B------:R-:W-:Y:S01]  /*2e50*/  LOP3.LUT R3, R3, 0x2, R25, 0xe2, !PT ;  /* 0x0000000203037812 */ /* 0x000fe200078ee219 */
[----:B------:R-:W-:Y:S01]  /*2e60*/  IMAD R0, R0, 0x2, R12 ;  /* 0x0000000200007824 */ /* 0x000fe200078e020c */
[----:B------:R-:W-:Y:S01]  /*2e70*/  LOP3.LUT R243, R243, R10, R21, 0xfe, !PT ;  /* 0x0000000af3f37212 */ /* 0x000fe200078efe15 */
[----:B------:R-:W-:Y:S01]  /*2e80*/  IMAD.SHL.U32 R10, R28, 0x8, RZ ;  /* 0x000000081c0a7824 */ /* 0x000fe200078e00ff */
[----:B------:R-:W-:Y:S01]  /*2e90*/  SEL R5, R13, 0xfffffff0, !P1 ;  /* 0xfffffff00d057807 */ /* 0x000fe20004800000 */
[----:B------:R-:W-:Y:S01]  /*2ea0*/  IMAD.IADD R11, R7, 0x1, R0 ;  /* 0x00000001070b7824 */ /* 0x000fe200078e0200 */
[----:B------:R-:W-:Y:S01]  /*2eb0*/  SEL R4, R246, 0xffffffe0, !P2 ;  /* 0xffffffe0f6047807 */ /* 0x000fe20005000000 */
[----:B------:R3:W-:Y:S01]  /*2ec0*/  STL [R1+0x20], R36 ;  /* 0x0000202401007387 */ /* 0x0007e20000100800 */
[----:B------:R-:W-:Y:S01]  /*2ed0*/  LOP3.LUT R242, R6, R3, R242, 0xfe, !PT ;  /* 0x0000000306f27212 */ /* 0x000fe200078efef2 */
[----:B------:R-:W-:Y:S01]  /*2ee0*/  IMAD.SHL.U32 R6, R16, 0x40, RZ ;  /* 0x0000004010067824 */ /* 0x000fe200078e00ff */
[----:B------:R-:W-:Y:S01]  /*2ef0*/  R2P PR, R29, 0x6 ;  /* 0x000000061d007804 */ /* 0x000fe20000000000 */
[----:B------:R-:W-:Y:S01]  /*2f00*/  IMAD.SHL.U32 R244, R11, 0x2, RZ ;  /* 0x000000020bf47824 */ /* 0x000fe200078e00ff */
[----:B------:R-:W-:Y:S01]  /*2f10*/  LOP3.LUT R230, R230, 0xfffffe00, RZ, 0xc0, !PT ;  /* 0xfffffe00e6e67812 */ /* 0x000fe200078ec0ff */
[----:B------:R-:W-:Y:S01]  /*2f20*/  IMAD R0, R28, 0x200, R18 ;  /* 0x000002001c007824 */ /* 0x000fe200078e0212 */
[----:B------:R-:W-:Y:S01]  /*2f30*/  LOP3.LUT R6, R6, 0x1c0, RZ, 0xc0, !PT ;  /* 0x000001c006067812 */ /* 0x000fe200078ec0ff */
[----:B------:R-:W-:Y:S01]  /*2f40*/  IMAD.SHL.U32 R2, R2, 0x2, RZ ;  /* 0x0000000202027824 */ /* 0x000fe200078e00ff */
[----:B------:R-:W-:Y:S01]  /*2f50*/  SEL R3, R13, 0xfffffff0, !P1 ;  /* 0xfffffff00d037807 */ /* 0x000fe20004800000 */
[----:B------:R-:W-:Y:S01]  /*2f60*/  IMAD R236, R236, 0x400, R230 ;  /* 0x00000400ecec7824 */ /* 0x000fe200078e02e6 */
[----:B------:R-:W-:Y:S01]  /*2f70*/  SEL R228, R246, 0xffffffe0, !P2 ;  /* 0xffffffe0f6e47807 */ /* 0x000fe20005000000 */
[----:B------:R-:W-:Y:S01]  /*2f80*/  IMAD.SHL.U32 R235, R0, 0x2, RZ ;  /* 0x0000000200eb7824 */ /* 0x000fe200078e00ff */
[----:B------:R-:W-:Y:S01]  /*2f90*/  R2P PR, R31, 0x6 ;  /* 0x000000061f007804 */ /* 0x000fe20000000000 */
[----:B------:R-:W-:Y:S01]  /*2fa0*/  IMAD R3, R3, 0x2, R2 ;  /* 0x0000000203037824 */ /* 0x000fe200078e0202 */
[----:B------:R-:W-:Y:S01]  /*2fb0*/  ISETP.GE.AND P6, PT, R166, 0x10, PT ;  /* 0x00000010a600780c */ /* 0x000fe20003fc6270 */
[----:B------:R-:W-:Y:S01]  /*2fc0*/  IMAD.IADD R232, R0, 0x1, R228 ;  /* 0x0000000100e87824 */ /* 0x000fe200078e02e4 */
[----:B------:R-:W-:Y:S01]  /*2fd0*/  SHF.R.U32.HI R7, RZ, 0x3, R6 ;  /* 0x00000003ff077819 */ /* 0x000fe20000011606 */
[----:B------:R-:W-:Y:S01]  /*2fe0*/  IMAD R229, R228, 0x2, R2 ;  /* 0x00000002e4e57824 */ /* 0x000fe200078e0202 */
[----:B------:R-:W-:Y:S01]  /*2ff0*/  LOP3.LUT R10, R6, 0x8, R10, 0xf8, !PT ;  /* 0x00000008060a7812 */ /* 0x000fe200078ef80a */
[----:B------:R-:W-:Y:S01]  /*3000*/  CS2R R76, SRZ ;  /* 0x00000000004c7805 */ /* 0x000fe2000001ff00 */
[----:B------:R-:W-:Y:S01]  /*3010*/  LOP3.LUT R6, R7, R17, R6, 0x1e, !PT ;  /* 0x0000001107067212 */ /* 0x000fe200078e1e06 */
[----:B------:R-:W-:Y:S01]  /*3020*/  CS2R R74, SRZ ;  /* 0x00000000004a7805 */ /* 0x000fe2000001ff00 */
[----:B------:R-:W-:Y:S01]  /*3030*/  LOP3.LUT R7, R10, R7, RZ, 0x3c, !PT ;  /* 0x000000070a077212 */ /* 0x000fe200078e3cff */
[----:B------:R-:W-:Y:S01]  /*3040*/  CS2R R72, SRZ ;  /* 0x0000000000487805 */ /* 0x000fe2000001ff00 */
[-C--:B------:R-:W-:Y:S01]  /*3050*/  LOP3.LUT R6, R6, R230.reuse, RZ, 0xfc, !PT ;  /* 0x000000e606067212 */ /* 0x080fe200078efcff */
[----:B------:R-:W-:Y:S01]  /*3060*/  CS2R R70, SRZ ;  /* 0x0000000000467805 */ /* 0x000fe2000001ff00 */
[C---:B------:R-:W-:Y:S01]  /*3070*/  IADD3 R230, R7.reuse, R230, R12 ;  /* 0x000000e607e67210 */ /* 0x040fe20007ffe00c */
[----:B------:R-:W-:Y:S01]  /*3080*/  IMAD.IADD R236, R7, 0x1, R236 ;  /* 0x0000000107ec7824 */ /* 0x000fe200078e02ec */
[----:B------:R-:W-:Y:S01]  /*3090*/  IADD3 R10, R244, 0x20280, RZ ;  /* 0x00020280f40a7810 */ /* 0x000fe20007ffe0ff */
        /* <DEDUP_REMOVED lines=12> */
[----:B------:R-:W-:Y:S01]  /*3160*/  CS2R R66, SRZ ;  /* 0x0000000000427805 */ /* 0x000fe2000001ff00 */
[----:B------:R-:W0:Y:S01]  /*3170*/  LDGDEPBAR ;  /* 0x00000000000079af */ /* 0x000e220000000000 */
        /* <DEDUP_REMOVED lines=14> */
[----:B-1----:R-:W-:Y:S01]  /*3260*/  CS2R R38, SRZ ;  /* 0x0000000000267805 */ /* 0x002fe2000001ff00 */
[----:B---3--:R-:W-:Y:S01]  /*3270*/  CS2R R36, SRZ ;  /* 0x0000000000247805 */ /* 0x008fe2000001ff00 */
[----:B------:R-:W-:Y:S01]  /*3280*/  IADD3 R249, -R10, UR8, RZ ;  /* 0x000000080af97c10 */ /* 0x000fe2000fffe1ff */
[----:B------:R-:W-:Y:S01]  /*3290*/  IMAD.SHL.U32 R0, R6, 0x2, RZ ;  /* 0x0000000206007824 */ /* 0x000fe200078e00ff */
[----:B----4-:R-:W-:Y:S01]  /*32a0*/  IADD3 R7, R165, UR4, RZ ;  /* 0x00000004a5077c10 */ /* 0x010fe2000fffe0ff */
[----:B------:R-:W-:Y:S01]  /*32b0*/  IMAD R228, R228, 0x2, R3 ;  /* 0x00000002e4e47824 */ /* 0x000fe200078e0203 */
[----:B------:R-:W-:Y:S01]  /*32c0*/  USHF.L.U64.HI UR7, UR6, 0x5, UR7 ;  /* 0x0000000506077899 */ /* 0x000fe20008010207 */
[----:B------:R-:W-:Y:S01]  /*32d0*/  IMAD.SHL.U32 R232, R232, 0x2, RZ ;  /* 0x00000002e8e87824 */ /* 0x000fe200078e00ff */
[----:B------:R-:W-:Y:S01]  /*32e0*/  USHF.L.U32 UR6, UR6, 0x5, URZ ;  /* 0x0000000506067899 */ /* 0x000fe2000800063f */
[----:B------:R2:W-:Y:S01]  /*32f0*/  STL [R1+0x30], R7 ;  /* 0x0000300701007387 */ /* 0x0005e20000100800 */
[----:B------:R-:W-:-:S02]  /*3300*/  IMAD.IADD R246, R246, 0x1, R245 ;  /* 0x00000001f6f67824 */ /* 0x000fc400078e02f5 */
[C---:B------:R-:W-:Y:S02]  /*3310*/  IMAD R234, R4.reuse, 0x2, R230 ;  /* 0x0000000204ea7824 */ /* 0x040fe400078e02e6 */
[C---:B------:R-:W-:Y:S02]  /*3320*/  IMAD R239, R4.reuse, 0x2, R236 ;  /* 0x0000000204ef7824 */ /* 0x040fe400078e02ec */
[C---:B------:R-:W-:Y:S02]  /*3330*/  IMAD R233, R4.reuse, 0x2, R231 ;  /* 0x0000000204e97824 */ /* 0x040fe400078e02e7 */
[----:B------:R-:W-:Y:S02]  /*3340*/  IMAD R238, R4, 0x2, R237 ;  /* 0x0000000204ee7824 */ /* 0x000fe400078e02ed */
.L_x_1118:
        /* <DEDUP_REMOVED lines=497> */
[----:B------:R-:W-:Y:S02]  /*5260*/  ISETP.LT.OR P6, PT, R8, 0x1, !P5 ;  /* 0x000000010800780c */ /* 0x000fe40006fc1670 */
[----:B------:R-:W-:Y:S02]  /*5270*/  IADD3 R9, P3, P2, R250, UR4, R9 ;  /* 0x00000004fa097c10 */ /* 0x000fe4000fa7e009 */
[----:B------:R-:W-:Y:S02]  /*5280*/  ISETP.LT.OR P5, PT, R8, 0x21, !P5 ;  /* 0x000000210800780c */ /* 0x000fe40006fa1670 */
[----:B------:R-:W-:Y:S02]  /*5290*/  IADD3.X R16, R252, UR9, R16, P3, P2 ;  /* 0x00000009fc107c10 */ /* 0x000fe40009fe4410 */
[----:B------:R-:W-:Y:S05]  /*52a0*/  LEA R10, P3, R9, c[0x0][0x1f0], 0x1 ;  /* 0x00007c00090a7a11 */ /* 0x000fea00078608ff */
[----:B------:R-:W-:Y:S01]  /*52b0*/  @!PT LDS RZ, [RZ] ;  /* 0x00000000fffff984 */ /* 0x000fe20000000800 */
[----:B------:R-:W-:Y:S01]  /*52c0*/  @!PT LDS RZ, [RZ] ;  /* 0x00000000fffff984 */ /* 0x000fe20000000800 */
[----:B------:R-:W-:Y:S01]  /*52d0*/  @!PT LDS RZ, [RZ] ;  /* 0x00000000fffff984 */ /* 0x000fe20000000800 */
[----:B------:R1:W-:Y:S01]  /*52e0*/  LDGSTS.E.BYPASS.LTC128B.128 [R240+0x18080], [R12.64], !P6 ;  /* 0x180800000cf07fae */ /* 0x0003e2000f101d54 */
[----:B--2---:R-:W-:Y:S04]  /*52f0*/  IADD3 R11, P1, R202, UR5, RZ ;  /* 0x00000005ca0b7c10 */ /* 0x004fe8000ff3e0ff */
[----:B---3--:R-:W-:Y:S02]  /*5300*/  LEA.HI.X.SX32 R15, R15, R200, 0x1, P1 ;  /* 0x000000c80f0f7211 */ /* 0x008fe400008f0eff */
[----:B------:R-:W2:Y:S01]  /*5310*/  S2R R200, SR_TID.X ;  /* 0x0000000000c87919 */ /* 0x000ea20000002100 */
[C---:B------:R-:W-:Y:S02]  /*5320*/  ISETP.LT.OR P1, PT, R8.reuse, 0x1, !P4 ;  /* 0x000000010800780c */ /* 0x040fe40006721670 */
[C---:B------:R-:W-:Y:S02]  /*5330*/  LEA R14, P2, R11.reuse, c[0x0][0x280], 0x2 ;  /* 0x0000a0000b0e7a11 */ /* 0x040fe400078410ff */
[----:B------:R-:W-:Y:S02]  /*5340*/  ISETP.LT.OR P4, PT, R8, 0x21, !P4 ;  /* 0x000000210800780c */ /* 0x000fe40006781670 */
[----:B------:R-:W-:Y:S02]  /*5350*/  LEA.HI.X R15, R11, c[0x0][0x284], R15, 0x2, P2 ;  /* 0x0000a1000b0f7a11 */ /* 0x000fe400010f140f */
[----:B------:R-:W-:Y:S02]  /*5360*/  LOP3.LUT P2, RZ, R242, 0x4, RZ, 0xc0, !PT ;  /* 0x00000004f2ff7812 */ /* 0x000fe4000784c0ff */
[----:B------:R-:W-:Y:S02]  /*5370*/  LEA.HI.X R11, R9, c[0x0][0x1f4], R16, 0x1, P3 ;  /* 0x00007d00090b7a11 */ /* 0x000fe400018f0c10 */
[----:B------:R-:W-:Y:S01]  /*5380*/  ISETP.LT.OR P6, PT, R8, 0x1, !P2 ;  /* 0x000000010800780c */ /* 0x000fe200057c1670 */
[----:B------:R1:W-:Y:S01]  /*5390*/  LDGSTS.E.BYPASS.LTC128B.128 [R240+0x1a080], [R12.64+0x80], !P1 ;  /* 0x1a0800800cf07fae */ /* 0x0003e2000c901d54 */
[----:B------:R-:W-:Y:S02]  /*53a0*/  LOP3.LUT P3, RZ, R242, 0x8, RZ, 0xc0, !PT ;  /* 0x00000008f2ff7812 */ /* 0x000fe4000786c0ff */
[C---:B------:R-:W-:Y:S02]  /*53b0*/  ISETP.LT.OR P2, PT, R8.reuse, 0x21, !P2 ;  /* 0x000000210800780c */ /* 0x040fe40005741670 */
[C---:B------:R-:W-:Y:S02]  /*53c0*/  ISETP.LT.OR P1, PT, R8.reuse, 0x1, !P3 ;  /* 0x000000010800780c */ /* 0x040fe40005f21670 */
[----:B------:R-:W-:Y:S01]  /*53d0*/  ISETP.LT.OR P3, PT, R8, 0x21, !P3 ;  /* 0x000000210800780c */ /* 0x000fe20005f61670 */
[----:B--2---:R-:W-:Y:S04]  /*53e0*/  @!P0 IMAD.SHL.U32 R8, R200, 0x10, RZ ;  /* 0x00000010c8088824 */ /* 0x004fe800078e00ff */
[----:B------:R1:W-:Y:S06]  /*53f0*/  LDGSTS.E.BYPASS.LTC128B.128 [R240+0x1c080], [R12.64+0x100], !P6 ;  /* 0x1c0801000cf07fae */ /* 0x0003ec000f101d54 */
[----:B------:R1:W-:Y:S04]  /*5400*/  LDGSTS.E.BYPASS.LTC128B.128 [R240+0x1e080], [R12.64+0x180], !P1 ;  /* 0x1e0801800cf07fae */ /* 0x0003e8000c901d54 */
[----:B------:R1:W-:Y:S04]  /*5410*/  LDGSTS.E.BYPASS.LTC128B.128 [R240+0x19080], [R10.64], !P5 ;  /* 0x190800000af07fae */ /* 0x0003e8000e901d54 */
[----:B------:R1:W-:Y:S04]  /*5420*/  LDGSTS.E.BYPASS.LTC128B.128 [R240+0x1b080], [R10.64+0x80], !P4 ;  /* 0x1b0800800af07fae */ /* 0x0003e8000e101d54 */
[----:B------:R1:W-:Y:S04]  /*5430*/  LDGSTS.E.BYPASS.LTC128B.128 [R240+0x1d080], [R10.64+0x100], !P2 ;  /* 0x1d0801000af07fae */ /* 0x0003e8000d101d54 */
[----:B------:R1:W-:Y:S04]  /*5440*/  LDGSTS.E.BYPASS.LTC128B.128 [R240+0x1f080], [R10.64+0x180], !P3 ;  /* 0x1f0801800af07fae */ /* 0x0003e8000d901d54 */
[----:B------:R1:W-:Y:S02]  /*5450*/  @!P0 LDGSTS.E.BYPASS.LTC128B.128 [R8+0x20180], [R14.64] ;  /* 0x201800000e088fae */ /* 0x0003e4000b901d54 */
.L_x_1116:
        /* <DEDUP_REMOVED lines=148> */
.L_x_1117:
        /* <DEDUP_REMOVED lines=218> */
.L_x_1115:
[----:B------:R-:W-:Y:S05]  /*6b40*/  @P1 EXIT ;  /* 0x000000000000194d */ /* 0x000fea0003800000 */
[----:B------:R-:W-:Y:S02]  /*6b50*/  ULDC.64 UR4, c[0x0][0x360] ;  /* 0x0000d80000047ab9 */ /* 0x000fe40000000a00 */
[----:B------:R-:W-:Y:S02]  /*6b60*/  UISETP.NE.U32.AND UP0, UPT, URZ, UR4, UPT ;  /* 0x000000043f00728c */ /* 0x000fe4000bf05070 */
[----:B------:R-:W-:Y:S02]  /*6b70*/  ULDC.64 UR6, c[0x0][0x360] ;  /* 0x0000d80000067ab9 */ /* 0x000fe40000000a00 */
[----:B------:R-:W-:-:S06]  /*6b80*/  UISETP.NE.AND.EX UP0, UPT, URZ, UR5, UPT, UP0 ;  /* 0x000000053f00728c */ /* 0x000fcc000bf05300 */
[----:B------:R-:W-:-:S05]  /*6b90*/  PLOP3.LUT P0, PT, PT, PT, UP0, 0x80, 0x0 ;  /* 0x000000000000781c */ /* 0x000fca0003f0f008 */
[----:B------:R-:W-:Y:S02]  /*6ba0*/  @UP0 UMOV UR4, 0x4 ;  /* 0x0000000400040882 */ /* 0x000fe40000000000 */
[----:B------:R-:W-:-:S06]  /*6bb0*/  @UP0 UIMAD.WIDE UR4, UR16, UR4, UR6 ;  /* 0x00000004100402a5 */ /* 0x000fcc000f8e0206 */
[----:B------:R-:W-:Y:S02]  /*6bc0*/  IMAD.U32 R2, RZ, RZ, UR4 ;  /* 0x00000004ff027e24 */ /* 0x000fe4000f8e00ff */
[----:B------:R-:W-:-:S05]  /*6bd0*/  IMAD.U32 R3, RZ, RZ, UR5 ;  /* 0x00000005ff037e24 */ /* 0x000fca000f8e00ff */
[----:B------:R2:W3:Y:S01]  /*6be0*/  @P0 LDG.E R0, [R2.64] ;  /* 0x0000001402000981 */ /* 0x0004e2000c1e1900 */
[----:B------:R-:W-:-:S03]  /*6bf0*/  USHF.L.U32 UR18, UR18, 0xe, URZ ;  /* 0x0000000e12127899 */ /* 0x000fc6000800063f */
[----:B-1----:R-:W1:Y:S03]  /*6c00*/  S2R R4, SR_TID.X ;  /* 0x0000000000047919 */ /* 0x002e660000002100 */
[----:B--2---:R-:W-:Y:S01]  /*6c10*/  IMAD.U32 R2, RZ, RZ, UR18 ;  /* 0x00000012ff027e24 */ /* 0x004fe2000f8e00ff */
[----:B-1----:R-:W-:Y:S01]  /*6c20*/  SHF.R.S32.HI R3, RZ, 0x1f, R4 ;  /* 0x0000001fff037819 */ /* 0x002fe20000011404 */
[----:B------:R-:W-:Y:S06]  /*6c30*/  BAR.SYNC.DEFER_BLOCKING 0x1, 0x100 ;  /* 0x0044000000007b1d */ /* 0x000fec0000010000 */
[----:B---3--:R-:W1:Y:S02]  /*6c40*/  @P0 R2UR UR4, R0 ;  /* 0x00000000000403c2 */ /* 0x008e6400000e0000 */
[----:B-1----:R-:W-:-:S04]  /*6c50*/  @UP0 ULEA UR4, UR16, UR4, 0x6 ;  /* 0x0000000410040291 */ /* 0x002fc8000f8e303f */
[----:B------:R-:W-:-:S04]  /*6c60*/  @UP0 USHF.R.S32.HI UR8, URZ, 0x1f, UR4 ;  /* 0x0000001f3f080899 */ /* 0x000fc80008011404 */
[----:B------:R-:W-:-:S03]  /*6c70*/  @UP0 ULEA.HI UR8, UR8, UR4, URZ, 0x6 ;  /* 0x0000000408080291 */ /* 0x000fc6000f8f303f */
[----:B------:R-:W-:Y:S02]  /*6c80*/  ULDC.64 UR4, c[0x0][0x338] ;  /* 0x0000ce0000047ab9 */ /* 0x000fe40000000a00 */
[----:B------:R-:W-:Y:S02]  /*6c90*/  UISETP.NE.AND UP1, UPT, UR4, 0x1, UPT ;  /* 0x000000010400788c */ /* 0x000fe4000bf25270 */
[----:B------:R-:W-:Y:S02]  /*6ca0*/  @UP0 USHF.L.U32 UR8, UR8, 0x8, URZ ;  /* 0x0000000808080899 */ /* 0x000fe4000800063f */
[----:B------:R-:W-:Y:S02]  /*6cb0*/  UIMAD.WIDE.U32 UR6, UR17, UR5, URZ ;  /* 0x00000005110672a5 */ /* 0x000fe4000f8e003f */
[----:B------:R-:W-:Y:S02]  /*6cc0*/  @UP0 ULOP3.LUT UR8, UR8, 0xffffc000, URZ, 0xc0, !UPT ;  /* 0xffffc00008080892 */ /* 0x000fe4000f8ec03f */
[----:B------:R-:W-:-:S02]  /*6cd0*/  ULDC UR5, c[0x0][0x340] ;  /* 0x0000d00000057ab9 */ /* 0x000fc40000000800 */
[----:B------:R-:W-:Y:S02]  /*6ce0*/  @UP0 USHF.R.S32.HI UR9, URZ, 0x1f, UR8 ;  /* 0x0000001f3f090899 */ /* 0x000fe40008011408 */
[----:B------:R-:W-:Y:S02]  /*6cf0*/  USHF.R.S32.HI UR4, URZ, 0x1f, UR18 ;  /* 0x0000001f3f047899 */ /* 0x000fe40008011412 */
[----:B------:R-:W-:Y:S02]  /*6d00*/  @UP1 USHF.R.U32.HI UR17, URZ, UR5, UR7 ;  /* 0x000000053f111299 */ /* 0x000fe40008011607 */
[----:B------:R-:W-:Y:S02]  /*6d10*/  @!UP0 UMOV UR8, URZ ;  /* 0x0000003f00088c82 */ /* 0x000fe40008000000 */
[----:B------:R-:W-:Y:S01]  /*6d20*/  IADD3 R2, P1, P0, R2, UR8, R4 ;  /* 0x0000000802027c10 */ /* 0x000fe2000f83e004 */
[----:B------:R-:W-:Y:S01]  /*6d30*/  USHF.R.S32.HI UR8, URZ, 0x1f, UR17 ;  /* 0x0000001f3f087899 */ /* 0x000fe20008011411 */
[----:B------:R-:W-:Y:S01]  /*6d40*/  IMAD.U32 R0, RZ, RZ, UR4 ;  /* 0x00000004ff007e24 */ /* 0x000fe2000f8e00ff */
[----:B------:R-:W-:Y:S01]  /*6d50*/  ULDC.64 UR6, c[0x0][0x328] ;  /* 0x0000ca0000067ab9 */ /* 0x000fe20000000a00 */
[----:B------:R-:W-:Y:S01]  /*6d60*/  IMAD.U32 R4, RZ, RZ, UR17 ;  /* 0x00000011ff047e24 */ /* 0x000fe2000f8e00ff */
[----:B------:R-:W-:-:S02]  /*6d70*/  UIMAD UR6, UR8, UR6, URZ ;  /* 0x00000006080672a4 */ /* 0x000fc4000f8e023f */
[----:B------:R-:W-:Y:S02]  /*6d80*/  @!UP0 UMOV UR9, URZ ;  /* 0x0000003f00098c82 */ /* 0x000fe40008000000 */
[----:B------:R-:W-:Y:S01]  /*6d90*/  IADD3.X R3, R0, UR9, R3, P1, P0 ;  /* 0x0000000900037c10 */ /* 0x000fe20008fe0403 */
[----:B------:R-:W-:Y:S01]  /*6da0*/  ULDC.64 UR4, c[0x0][0x300] ;  /* 0x0000c00000047ab9 */ /* 0x000fe20000000a00 */
[----:B------:R-:W-:Y:S01]  /*6db0*/  IMAD.U32 R0, RZ, RZ, UR17 ;  /* 0x00000011ff007e24 */ /* 0x000fe2000f8e00ff */
[----:B------:R-:W-:Y:S02]  /*6dc0*/  UIMAD UR6, UR17, UR7, UR6 ;  /* 0x00000007110672a4 */ /* 0x000fe4000f8e0206 */
[----:B------:R-:W-:Y:S01]  /*6dd0*/  USHF.R.S32.HI UR7, URZ, 0x1f, UR16 ;  /* 0x0000001f3f077899 */ /* 0x000fe20008011410 */
[--C-:B------:R-:W-:Y:S01]  /*6de0*/  IMAD.WIDE.U32 R4, R4, c[0x0][0x328], R2.reuse ;  /* 0x0000ca0004047a25 */ /* 0x100fe200078e0002 */
[----:B------:R-:W-:Y:S02]  /*6df0*/  UIMAD UR8, UR8, UR4, URZ ;  /* 0x00000004080872a4 */ /* 0x000fe4000f8e023f */
[----:B------:R-:W-:Y:S01]  /*6e00*/  USEL UR16, UR16, URZ, !UP0 ;  /* 0x0000003f10107287 */ /* 0x000fe2000c000000 */
[----:B------:R-:W-:Y:S01]  /*6e10*/  IMAD.WIDE.U32 R2, R0, c[0x0][0x300], R2 ;  /* 0x0000c00000027a25 */ /* 0x000fe200078e0002 */
[----:B------:R-:W-:Y:S01]  /*6e20*/  USEL UR9, UR7, URZ, !UP0 ;  /* 0x0000003f07097287 */ /* 0x000fe2000c000000 */
[----:B------:R-:W-:Y:S01]  /*6e30*/  IADD3 R5, R5, UR6, RZ ;  /* 0x0000000605057c10 */ /* 0x000fe2000fffe0ff */
[----:B------:R-:W-:-:S02]  /*6e40*/  UIMAD UR8, UR17, UR5, UR8 ;  /* 0x00000005110872a4 */ /* 0x000fc4000f8e0208 */
[----:B------:R-:W-:Y:S01]  /*6e50*/  IMAD.U32 R8, RZ, RZ, UR16 ;  /* 0x00000010ff087e24 */ /* 0x000fe2000f8e00ff */
[----:B------:R-:W-:Y:S01]  /*6e60*/  ULDC.64 UR4, c[0x0][0x330] ;  /* 0x0000cc0000047ab9 */ /* 0x000fe20000000a00 */
[----:B------:R-:W-:Y:S01]  /*6e70*/  IMAD.U32 R6, RZ, RZ, UR16 ;  /* 0x00000010ff067e24 */ /* 0x000fe2000f8e00ff */
[----:B------:R-:W-:Y:S01]  /*6e80*/  UIMAD UR4, UR9, UR4, URZ ;  /* 0x00000004090472a4 */ /* 0x000fe2000f8e023f */
[----:B------:R-:W-:Y:S01]  /*6e90*/  IMAD.WIDE.U32 R8, R8, c[0x0][0x330], R4 ;  /* 0x0000cc0008087a25 */ /* 0x000fe200078e0004 */
[----:B------:R-:W-:Y:S01]  /*6ea0*/  ULDC.64 UR6, c[0x0][0x308] ;  /* 0x0000c20000067ab9 */ /* 0x000fe20000000a00 */
[----:B------:R-:W-:Y:S01]  /*6eb0*/  IADD3 R3, R3, UR8, RZ ;  /* 0x0000000803037c10 */ /* 0x000fe2000fffe0ff */
[----:B------:R-:W-:Y:S02]  /*6ec0*/  UIMAD UR4, UR16, UR5, UR4 ;  /* 0x00000005100472a4 */ /* 0x000fe4000f8e0204 */
[----:B------:R-:W-:Y:S01]  /*6ed0*/  LEA R4, P1, R8, c[0x0][0x310], 0x2 ;  /* 0x0000c40008047a11 */ /* 0x000fe200078210ff */
[----:B------:R-:W-:Y:S01]  /*6ee0*/  UIMAD UR6, UR9, UR6, URZ ;  /* 0x00000006090672a4 */ /* 0x000fe2000f8e023f */
[----:B------:R-:W-:-:S02]  /*6ef0*/  IMAD.WIDE.U32 R6, R6, c[0x0][0x308], R2 ;  /* 0x0000c20006067a25 */ /* 0x000fc400078e0002 */
[----:B------:R-:W-:Y:S01]  /*6f00*/  IADD3 R0, R9, UR4, RZ ;  /* 0x0000000409007c10 */ /* 0x000fe2000fffe0ff */
[----:B------:R-:W-:Y:S02]  /*6f10*/  UIMAD UR6, UR16, UR7, UR6 ;  /* 0x00000007100672a4 */ /* 0x000fe4000f8e0206 */
[----:B------:R-:W-:Y:S02]  /*6f20*/  LEA R2, P0, R6, c[0x0][0x2e8], 0x2 ;  /* 0x0000ba0006027a11 */ /* 0x000fe400078010ff */
[----:B------:R-:W-:Y:S02]  /*6f30*/  LEA.HI.X R5, R8, c[0x0][0x314], R0, 0x2, P1 ;  /* 0x0000c50008057a11 */ /* 0x000fe400008f1400 */
[----:B------:R-:W-:-:S03]  /*6f40*/  IADD3 R3, R7, UR6, RZ ;  /* 0x0000000607037c10 */ /* 0x000fc6000fffe0ff */
        /* <DEDUP_REMOVED lines=130> */
.L_x_1119:
        /* <DEDUP_REMOVED lines=9> */
.L_x_1174:


//--------------------- .text._ZN7cutlass13device_kernelIN5flash22FlashAttnBwdPreprocessIN4cute5tupleIJNS3_1CILi64EEENS5_ILi256EEEEEENS_6half_tEfNS_4arch4Sm80ELb1ELb1EEEEEvNT_6ParamsE --------------------------
	.section	.text._ZN7cutlass13device_kernelIN5flash22FlashAttnBwdPreprocessIN4cute5tupleIJNS3_1CILi64EEENS5_ILi256EEEEEENS_6half_tEfNS_4arch4Sm80ELb1ELb1EEEEEvNT_6ParamsE,"ax",@progbits
	.sectioninfo	@"SHI_REGISTERS=103"
	.align	128
.text._ZN7cutlass13device_kernelIN5flash22FlashAttnBwdPreprocessIN4cute5tupleIJNS3_1CILi64EEENS5_ILi256EEEEEENS_6half_tEfNS_4arch4Sm80ELb1ELb1EEEEEvNT_6ParamsE:
        .type           _ZN7cutlass13device_kernelIN5flash22FlashAttnBwdPreprocessIN4cute5tupleIJNS3_1CILi64EEENS5_ILi256EEEEEENS_6half_tEfNS_4arch4Sm80ELb1ELb1EEEEEvNT_6ParamsE,@function
        .size           _ZN7cutlass13device_kernelIN5flash22FlashAttnBwdPreprocessIN4cute5tupleIJNS3_1CILi64EEENS5_ILi256EEEEEENS_6half_tEfNS_4arch4Sm80ELb1ELb1EEEEEvNT_6ParamsE,(.L_x_1175 - _ZN7cutlass13device_kernelIN5flash22FlashAttnBwdPreprocessIN4cute5tupleIJNS3_1CILi64EEENS5_ILi256EEEEEENS_6half_tEfNS_4arch4Sm80ELb1ELb1EEEEEvNT_6ParamsE)
        .other          _ZN7cutlass13device_kernelIN5flash22FlashAttnBwdPreprocessIN4cute5tupleIJNS3_1CILi64EEENS5_ILi256EEEEEENS_6half_tEfNS_4arch4Sm80ELb1ELb1EEEEEvNT_6ParamsE,@"STO_CUDA_ENTRY STV_DEFAULT"
_ZN7cutlass13device_kernelIN5flash22FlashAttnBwdPreprocessIN4cute5tupleIJNS3_1CILi64EEENS5_ILi256EEEEEENS_6half_tEfNS_4arch4Sm80ELb1ELb1EEEEEvNT_6ParamsE:
[----:B------:R-:W-:Y:S02]  /*0000*/  IMAD.MOV.U32 R1, RZ, RZ, c[0x0][0x28] ;  /* 0x00000a00ff017624 */ /* 0x000fe400078e00ff */
[----:B------:R-:W0:Y:S01]  /*0010*/  S2UR UR12, SR_CTAID.Z ;  /* 0x00000000000c79c3 */ /* 0x000e220000002700 */
[----:B------:R-:W-:Y:S02]  /*0020*/  ULDC.64 UR4, c[0x0][0x240] ;  /* 0x0000900000047ab9 */ /* 0x000fe40000000a00 */
[----:B------:R-:W-:Y:S02]  /*0030*/  UISETP.NE.U32.AND UP0, UPT, URZ, UR4, UPT ;  /* 0x000000043f00728c */ /* 0x000fe4000bf05070 */
[----:B------:R-:W-:Y:S02]  /*0040*/  UMOV UR13, 0x4 ;  /* 0x00000004000d7882 */ /* 0x000fe40000000000 */
[----:B------:R-:W-:Y:S02]  /*0050*/  UISETP.NE.AND.EX UP0, UPT, URZ, UR5, UPT, UP0 ;  /* 0x000000053f00728c */ /* 0x000fe4000bf05300 */
[----:B------:R-:W-:Y:S02]  /*0060*/  ULDC.64 UR10, c[0x0][0x118] ;  /* 0x00004600000a7ab9 */ /* 0x000fe40000000a00 */
[----:B------:R-:W-:-:S02]  /*0070*/  ULDC.64 UR4, c[0x0][0x240] ;  /* 0x0000900000047ab9 */ /* 0x000fc40000000a00 */
[----:B------:R-:W-:Y:S01]  /*0080*/  PLOP3.LUT P0, PT, PT, PT, UP0, 0x80, 0x0 ;  /* 0x000000000000781c */ /* 0x000fe20003f0f008 */
[----:B0-----:R-:W-:-:S06]  /*0090*/  UIMAD.WIDE UR4, UR12, UR13, UR4 ;  /* 0x0000000d0c0472a5 */ /* 0x001fcc000f8e0204 */
[----:B------:R-:W-:Y:S01]  /*00a0*/  IMAD.U32 R2, RZ, RZ, UR4 ;  /* 0x00000004ff027e24 */ /* 0x000fe2000f8e00ff */
[----:B------:R-:W-:Y:S01]  /*00b0*/  MOV R3, UR5 ;  /* 0x0000000500037c02 */ /* 0x000fe20008000f00 */
[----:B------:R-:W-:-:S04]  /*00c0*/  ULDC.64 UR4, c[0x0][0x248] ;  /* 0x0000920000047ab9 */ /* 0x000fc80000000a00 */
[----:B------:R-:W2:Y:S01]  /*00d0*/  @P0 LDG.E R0, [R2.64] ;  /* 0x0000000a02000981 */ /* 0x000ea2000c1e1900 */
[----:B------:R-:W-:-:S04]  /*00e0*/  UISETP.NE.U32.AND UP1, UPT, URZ, UR4, UPT ;  /* 0x000000043f00728c */ /* 0x000fc8000bf25070 */
[----:B------:R-:W-:-:S03]  /*00f0*/  UISETP.NE.AND.EX UP1, UPT, URZ, UR5, UPT, UP1 ;  /* 0x000000053f00728c */ /* 0x000fc6000bf25310 */
[----:B------:R-:W-:-:S03]  /*0100*/  ULDC.64 UR4, c[0x0][0x248] ;  /* 0x0000920000047ab9 */ /* 0x000fc60000000a00 */
[----:B------:R-:W-:-:S05]  /*0110*/  PLOP3.LUT P1, PT, PT, PT, UP1, 0x80, 0x0 ;  /* 0x000000000000781c */ /* 0x000fca0003f2f018 */
[----:B------:R-:W-:-:S06]  /*0120*/  @UP1 UIMAD.WIDE UR4, UR12, UR13, UR4 ;  /* 0x0000000d0c0412a5 */ /* 0x000fcc000f8e0204 */
[----:B------:R-:W-:Y:S01]  /*0130*/  IMAD.U32 R4, RZ, RZ, UR4 ;  /* 0x00000004ff047e24 */ /* 0x000fe2000f8e00ff */
[----:B------:R-:W-:-:S05]  /*0140*/  MOV R5, UR5 ;  /* 0x0000000500057c02 */ /* 0x000fca0008000f00 */
[----:B------:R-:W3:Y:S01]  /*0150*/  @P1 LDG.E R4, [R4.64] ;  /* 0x0000000a04041981 */ /* 0x000ee2000c1e1900 */
[----:B------:R-:W-:Y:S01]  /*0160*/  ULDC UR8, c[0x0][0x168] ;  /* 0x00005a0000087ab9 */ /* 0x000fe20000000800 */
[----:B------:R-:W0:Y:S01]  /*0170*/  S2UR UR14, SR_CTAID.X ;  /* 0x00000000000e79c3 */ /* 0x000e220000002500 */
[----:B------:R-:W-:Y:S02]  /*0180*/  UMOV UR6, URZ ;  /* 0x0000003f00067c82 */ /* 0x000fe40008000000 */
[----:B------:R-:W-:-:S05]  /*0190*/  UMOV UR7, URZ ;  /* 0x0000003f00077c82 */ /* 0x000fca0008000000 */
[----:B------:R-:W1:Y:S08]  /*01a0*/  S2UR UR15, SR_CTAID.Y ;  /* 0x00000000000f79c3 */ /* 0x000e700000002600 */
[----:B--2---:R-:W2:Y:S02]  /*01b0*/  @P0 R2UR UR9, R0 ;  /* 0x00000000000903c2 */ /* 0x004ea400000e0000 */
[----:B--2---:R-:W-:-:S02]  /*01c0*/  @UP0 ULEA UR4, UR12, UR9, 0x6 ;  /* 0x000000090c040291 */ /* 0x004fc4000f8e303f */
[----:B------:R-:W-:Y:S02]  /*01d0*/  @UP0 USHF.R.S32.HI UR16, URZ, 0x1f, UR9 ;  /* 0x0000001f3f100899 */ /* 0x000fe40008011409 */
[----:B------:R-:W-:Y:S02]  /*01e0*/  @UP0 USHF.R.S32.HI UR5, URZ, 0x1f, UR4 ;  /* 0x0000001f3f050899 */ /* 0x000fe40008011404 */
[----:B---3--:R2:W3:Y:S01]  /*01f0*/  @P1 R2UR UR8, R4 ;  /* 0x00000000040813c2 */ /* 0x0084e200000e0000 */
[----:B------:R-:W-:Y:S02]  /*0200*/  @UP0 UMOV UR6, UR9 ;  /* 0x0000000900060c82 */ /* 0x000fe40008000000 */
[----:B------:R-:W-:Y:S02]  /*0210*/  @UP0 ULEA.HI UR5, UR5, UR4, URZ, 0x6 ;  /* 0x0000000405050291 */ /* 0x000fe4000f8f303f */
[----:B------:R-:W-:Y:S02]  /*0220*/  @UP0 UMOV UR7, UR16 ;  /* 0x0000001000070c82 */ /* 0x000fe40008000000 */
[----:B------:R-:W-:-:S02]  /*0230*/  UMOV UR4, URZ ;  /* 0x0000003f00047c82 */ /* 0x000fc40008000000 */
[----:B------:R-:W-:Y:S01]  /*0240*/  @UP0 ULOP3.LUT UR4, UR5, 0xffffffc0, URZ, 0xc0, !UPT ;  /* 0xffffffc005040892 */ /* 0x000fe2000f8ec03f */
[----:B------:R-:W-:Y:S06]  /*0250*/  @P1 BRA `(.L_x_1120) ;  /* 0x0000006000001947 */ /* 0x000fec0003800000 */
[----:B012---:R-:W-:Y:S05]  /*0260*/  @!P0 BRA `(.L_x_1120) ;  /* 0x0000005000008947 */ /* 0x007fea0003800000 */
[----:B------:R-:W2:Y:S04]  /*0270*/  LDG.E R4, [R2.64] ;  /* 0x0000000a02047981 */ /* 0x000ea8000c1e1900 */
[----:B------:R-:W4:Y:S01]  /*0280*/  LDG.E R0, [R2.64+0x4] ;  /* 0x0000040a02007981 */ /* 0x000f22000c1e1900 */
[----:B--2---:R-:W0:Y:S08]  /*0290*/  R2UR UR5, R4 ;  /* 0x00000000040573c2 */ /* 0x004e3000000e0000 */
[----:B---34-:R-:W0:Y:S02]  /*02a0*/  R2UR UR8, R0 ;  /* 0x00000000000873c2 */ /* 0x018e2400000e0000 */
[----:B0-----:R-:W-:-:S06]  /*02b0*/  UIADD3 UR8, -UR5, UR8, URZ ;  /* 0x0000000805087290 */ /* 0x001fcc000fffe13f */
.L_x_1120:
[----:B012---:R-:W-:Y:S01]  /*02c0*/  ULDC.64 UR18, c[0x0][0x240] ;  /* 0x0000900000127ab9 */ /* 0x007fe20000000a00 */
[----:B---3--:R-:W-:Y:S01]  /*02d0*/  IMAD.U32 R0, RZ, RZ, UR8 ;  /* 0x00000008ff007e24 */ /* 0x008fe2000f8e00ff */
[----:B------:R-:W-:Y:S01]  /*02e0*/  UISETP.NE.U32.AND UP0, UPT, URZ, UR18, UPT ;  /* 0x000000123f00728c */ /* 0x000fe2000bf05070 */
[----:B------:R-:W0:Y:S01]  /*02f0*/  S2R R46, SR_TID.X ;  /* 0x00000000002e7919 */ /* 0x000e220000002100 */
[----:B------:R-:W-:-:S02]  /*0300*/  USHF.L.U32 UR17, UR14, 0x6, URZ ;  /* 0x000000060e117899 */ /* 0x000fc4000800063f */
[----:B------:R-:W-:-:S04]  /*0310*/  UISETP.NE.AND.EX UP0, UPT, URZ, UR19, UPT, UP0 ;  /* 0x000000133f00728c */ /* 0x000fc8000bf05300 */
[----:B------:R-:W-:Y:S02]  /*0320*/  ISETP.LE.AND P1, PT, R0, UR17, PT ;  /* 0x0000001100007c0c */ /* 0x000fe4000bf23270 */
[----:B------:R-:W-:-:S13]  /*0330*/  PLOP3.LUT P0, PT, PT, PT, UP0, 0x80, 0x0 ;  /* 0x000000000000781c */ /* 0x000fda0003f0f008 */
[----:B------:R-:W-:Y:S05]  /*0340*/  @P0 EXIT P1 ;  /* 0x000000000000094d */ /* 0x000fea0000800000 */
[----:B------:R-:W-:Y:S01]  /*0350*/  UIADD3 UR9, -UR17, UR8, URZ ;  /* 0x0000000811097290 */ /* 0x000fe2000fffe13f */
[----:B------:R-:W-:Y:S01]  /*0360*/  MOV R2, UR6 ;  /* 0x0000000600027c02 */ /* 0x000fe20008000f00 */
[----:B------:R-:W-:Y:S01]  /*0370*/  USHF.R.S32.HI UR16, URZ, 0x1f, UR15 ;  /* 0x0000001f3f107899 */ /* 0x000fe2000801140f */
[----:B------:R-:W-:Y:S01]  /*0380*/  MOV R0, UR17 ;  /* 0x0000001100007c02 */ /* 0x000fe20008000f00 */
[----:B------:R-:W-:Y:S01]  /*0390*/  IMAD.U32 R3, RZ, RZ, UR7 ;  /* 0x00000007ff037e24 */ /* 0x000fe2000f8e00ff */
[----:B------:R-:W-:Y:S01]  /*03a0*/  USHF.R.S32.HI UR5, URZ, 0x1f, UR12 ;  /* 0x0000001f3f057899 */ /* 0x000fe2000801140c */
[C---:B0-----:R-:W-:Y:S01]  /*03b0*/  ISETP.GE.AND P0, PT, R46.reuse, UR9, PT ;  /* 0x000000092e007c0c */ /* 0x041fe2000bf06270 */
[----:B------:R-:W-:Y:S01]  /*03c0*/  IMAD.U32 R7, RZ, RZ, UR15 ;  /* 0x0000000fff077e24 */ /* 0x000fe2000f8e00ff */
[----:B------:R-:W-:Y:S01]  /*03d0*/  MOV R5, UR15 ;  /* 0x0000000f00057c02 */ /* 0x000fe20008000f00 */
[----:B------:R-:W-:Y:S01]  /*03e0*/  IMAD.U32 R4, RZ, RZ, UR16 ;  /* 0x00000010ff047e24 */ /* 0x000fe2000f8e00ff */
[----:B------:R-:W-:Y:S01]  /*03f0*/  ISETP.GT.OR P0, PT, R46, 0x3f, P0 ;  /* 0x0000003f2e00780c */ /* 0x000fe20000704670 */
[----:B------:R-:W-:Y:S01]  /*0400*/  USEL UR5, UR5, URZ, !UP0 ;  /* 0x0000003f05057287 */ /* 0x000fe2000c000000 */
[----:B------:R-:W-:Y:S01]  /*0410*/  IMAD.MOV.U32 R77, RZ, RZ, 0x7f800000 ;  /* 0x7f800000ff4d7424 */ /* 0x000fe200078e00ff */
[----:B------:R-:W-:Y:S01]  /*0420*/  USEL UR18, UR12, URZ, !UP0 ;  /* 0x0000003f0c127287 */ /* 0x000fe2000c000000 */
[----:B------:R-:W-:-:S05]  /*0430*/  SHF.R.S32.HI R21, RZ, 0x1f, R46 ;  /* 0x0000001fff157819 */ /* 0x000fca000001142e */
[----:B------:R-:W-:-:S04]  /*0440*/  IMAD.U32 R9, RZ, RZ, UR18 ;  /* 0x00000012ff097e24 */ /* 0x000fc8000f8e00ff */
[----:B------:R-:W-:Y:S01]  /*0450*/  @!P0 IADD3 R2, P1, P2, R2, UR17, R46 ;  /* 0x0000001102028c10 */ /* 0x000fe2000fa3e02e */
[----:B------:R-:W-:Y:S01]  /*0460*/  @!P0 IMAD R4, R4, c[0x0][0x1e0], RZ ;  /* 0x0000780004048a24 */ /* 0x000fe200078e02ff */
[----:B------:R-:W-:Y:S02]  /*0470*/  @!P0 SHF.R.S32.HI R0, RZ, 0x1f, R0 ;  /* 0x0000001fff008819 */ /* 0x000fe40000011400 */
[----:B------:R-:W-:Y:S01]  /*0480*/  @!P0 SHF.R.S32.HI R3, RZ, 0x1f, R46 ;  /* 0x0000001fff038819 */ /* 0x000fe2000001142e */
[----:B------:R-:W-:-:S03]  /*0490*/  @!P0 IMAD R5, R5, c[0x0][0x1e4], R4 ;  /* 0x0000790005058a24 */ /* 0x000fc600078e0204 */
[----:B------:R-:W-:Y:S02]  /*04a0*/  @!P0 IADD3.X R3, R0, UR7, R3, P1, P2 ;  /* 0x0000000700038c10 */ /* 0x000fe40008fe4403 */
[----:B------:R-:W-:-:S03]  /*04b0*/  MOV R0, UR5 ;  /* 0x0000000500007c02 */ /* 0x000fc60008000f00 */
[----:B------:R-:W-:-:S04]  /*04c0*/  @!P0 IMAD.WIDE.U32 R2, R7, c[0x0][0x1e0], R2 ;  /* 0x0000780007028a25 */ /* 0x000fc800078e0002 */
[----:B------:R-:W-:Y:S01]  /*04d0*/  @!P0 IMAD R0, R0, c[0x0][0x1e8], RZ ;  /* 0x00007a0000008a24 */ /* 0x000fe200078e02ff */
[----:B------:R-:W-:Y:S01]  /*04e0*/  @!P0 IADD3 R3, R3, R5, RZ ;  /* 0x0000000503038210 */ /* 0x000fe20007ffe0ff */
[----:B------:R-:W-:Y:S02]  /*04f0*/  IMAD.U32 R7, RZ, RZ, UR18 ;  /* 0x00000012ff077e24 */ /* 0x000fe4000f8e00ff */
[----:B------:R-:W-:Y:S02]  /*0500*/  @!P0 IMAD R5, R9, c[0x0][0x1ec], R0 ;  /* 0x00007b0009058a24 */ /* 0x000fe400078e0200 */
[----:B------:R-:W-:Y:S01]  /*0510*/  @!P0 IMAD.WIDE.U32 R2, R7, c[0x0][0x1e8], R2 ;  /* 0x00007a0007028a25 */ /* 0x000fe200078e0002 */
[----:B------:R-:W-:-:S04]  /*0520*/  LEA.HI R21, R21, R46, RZ, 0x4 ;  /* 0x0000002e15157211 */ /* 0x000fc800078f20ff */
[----:B------:R-:W-:Y:S02]  /*0530*/  @!P0 IADD3 R3, R3, R5, RZ ;  /* 0x0000000503038210 */ /* 0x000fe40007ffe0ff */
[C---:B------:R-:W-:Y:S02]  /*0540*/  @!P0 LEA R4, P1, R2.reuse, c[0x0][0x1d8], 0x2 ;  /* 0x0000760002048a11 */ /* 0x040fe400078210ff */
[----:B------:R-:W-:Y:S02]  /*0550*/  SHF.R.S32.HI R45, RZ, 0x4, R21 ;  /* 0x00000004ff2d7819 */ /* 0x000fe40000011415 */
[----:B------:R-:W-:Y:S02]  /*0560*/  @!P0 LEA.HI.X R5, R2, c[0x0][0x1dc], R3, 0x2, P1 ;  /* 0x0000770002058a11 */ /* 0x000fe400008f1403 */
[C---:B------:R-:W-:Y:S02]  /*0570*/  ISETP.GE.AND P1, PT, R45.reuse, UR9, PT ;  /* 0x000000092d007c0c */ /* 0x040fe4000bf26270 */
[----:B------:R-:W-:Y:S01]  /*0580*/  SHF.R.S32.HI R44, RZ, 0x1f, R45 ;  /* 0x0000001fff2c7819 */ /* 0x000fe2000001142d */
[----:B------:R0:W5:Y:S01]  /*0590*/  @!P0 LDG.E R77, [R4.64] ;  /* 0x0000000a044d8981 */ /* 0x000162000c1e1900 */
[----:B------:R-:W-:Y:S01]  /*05a0*/  IADD3 R2, P0, R45, UR6, RZ ;  /* 0x000000062d027c10 */ /* 0x000fe2000ff1e0ff */
[----:B------:R-:W-:Y:S01]  /*05b0*/  BSSY B0, `(.L_x_1121) ;  /* 0x0000024000007945 */ /* 0x000fe20003800000 */
[----:B------:R-:W-:Y:S01]  /*05c0*/  MOV R7, UR14 ;  /* 0x0000000e00077c02 */ /* 0x000fe20008000f00 */
[----:B------:R-:W-:Y:S01]  /*05d0*/  CS2R R72, SRZ ;  /* 0x0000000000487805 */ /* 0x000fe2000001ff00 */
[----:B------:R-:W-:Y:S01]  /*05e0*/  IADD3.X R3, R44, UR7, RZ, P0, !PT ;  /* 0x000000072c037c10 */ /* 0x000fe200087fe4ff */
[----:B------:R-:W-:Y:S01]  /*05f0*/  CS2R R74, SRZ ;  /* 0x00000000004a7805 */ /* 0x000fe2000001ff00 */
[----:B------:R-:W-:-:S03]  /*0600*/  LOP3.LUT R9, R21, 0xfffffff0, RZ, 0xc0, !PT ;  /* 0xfffffff015097812 */ /* 0x000fc600078ec0ff */
[----:B------:R-:W-:Y:S01]  /*0610*/  IMAD.WIDE R2, R7, 0x40, R2 ;  /* 0x0000004007027825 */ /* 0x000fe200078e0202 */
[----:B0-----:R-:W-:Y:S01]  /*0620*/  CS2R R4, SRZ ;  /* 0x0000000000047805 */ /* 0x001fe2000001ff00 */
[----:B------:R-:W-:Y:S02]  /*0630*/  CS2R R6, SRZ ;  /* 0x0000000000067805 */ /* 0x000fe4000001ff00 */
[----:B------:R-:W-:Y:S01]  /*0640*/  IMAD.IADD R42, R46, 0x1, -R9 ;  /* 0x000000012e2a7824 */ /* 0x000fe200078e0a09 */
[----:B------:R-:W-:Y:S05]  /*0650*/  @P1 BRA `(.L_x_1122) ;  /* 0x0000019000001947 */ /* 0x000fea0003800000 */
[----:B------:R-:W-:Y:S01]  /*0660*/  SHF.L.U32 R10, R42, 0x3, RZ ;  /* 0x000000032a0a7819 */ /* 0x000fe200000006ff */
[----:B------:R-:W-:Y:S01]  /*0670*/  ULDC.64 UR6, c[0x0][0x180] ;  /* 0x0000600000067ab9 */ /* 0x000fe20000000a00 */
[----:B------:R-:W-:Y:S01]  /*0680*/  IMAD.U32 R9, RZ, RZ, UR15 ;  /* 0x0000000fff097e24 */ /* 0x000fe2000f8e00ff */
[----:B------:R-:W-:Y:S01]  /*0690*/  UIMAD UR6, UR16, UR6, URZ ;  /* 0x00000006100672a4 */ /* 0x000fe2000f8e023f */
[--C-:B------:R-:W-:Y:S01]  /*06a0*/  SHF.R.S32.HI R11, RZ, 0x1f, R10.reuse ;  /* 0x0000001fff0b7819 */ /* 0x100fe2000001140a */
[----:B------:R-:W-:Y:S01]  /*06b0*/  ULDC.64 UR20, c[0x0][0x188] ;  /* 0x0000620000147ab9 */ /* 0x000fe20000000a00 */
[C---:B------:R-:W-:Y:S01]  /*06c0*/  IADD3 R0, R10.reuse, 0x80, RZ ;  /* 0x000000800a007810 */ /* 0x040fe20007ffe0ff */
[----:B------:R-:W-:Y:S01]  /*06d0*/  UIMAD UR6, UR15, UR7, UR6 ;  /* 0x000000070f0672a4 */ /* 0x000fe2000f8e0206 */
[----:B------:R-:W-:Y:S01]  /*06e0*/  ISETP.GE.AND P0, PT, R10, c[0x0][0x16c], PT ;  /* 0x00005b000a007a0c */ /* 0x000fe20003f06270 */
[----:B------:R-:W-:Y:S01]  /*06f0*/  IMAD.WIDE.U32 R8, R9, c[0x0][0x180], R10 ;  /* 0x0000600009087a25 */ /* 0x000fe200078e000a */
[----:B------:R-:W-:Y:S01]  /*0700*/  UIMAD UR7, UR5, UR20, URZ ;  /* 0x00000014050772a4 */ /* 0x000fe2000f8e023f */
[----:B------:R-:W-:-:S02]  /*0710*/  MOV R11, UR18 ;  /* 0x00000012000b7c02 */ /* 0x000fc40008000f00 */
[----:B------:R-:W-:Y:S01]  /*0720*/  ISETP.GE.AND P2, PT, R0, c[0x0][0x16c], PT ;  /* 0x00005b0000007a0c */ /* 0x000fe20003f46270 */
[----:B------:R-:W-:Y:S01]  /*0730*/  UIMAD UR7, UR18, UR21, UR7 ;  /* 0x00000015120772a4 */ /* 0x000fe2000f8e0207 */
[----:B------:R-:W-:-:S05]  /*0740*/  IADD3 R9, R9, UR6, RZ ;  /* 0x0000000609097c10 */ /* 0x000fca000fffe0ff */
[----:B------:R-:W-:-:S04]  /*0750*/  IMAD.WIDE.U32 R8, R11, c[0x0][0x188], R8 ;  /* 0x000062000b087a25 */ /* 0x000fc800078e0008 */
[----:B------:R-:W-:Y:S01]  /*0760*/  IMAD R11, R3, c[0x0][0x178], RZ ;  /* 0x00005e00030b7a24 */ /* 0x000fe200078e02ff */
[----:B------:R-:W-:-:S03]  /*0770*/  IADD3 R9, R9, UR7, RZ ;  /* 0x0000000709097c10 */ /* 0x000fc6000fffe0ff */
[C---:B------:R-:W-:Y:S02]  /*0780*/  IMAD R11, R2.reuse, c[0x0][0x17c], R11 ;  /* 0x00005f00020b7a24 */ /* 0x040fe400078e020b */
[----:B------:R-:W-:-:S04]  /*0790*/  IMAD.WIDE.U32 R8, R2, c[0x0][0x178], R8 ;  /* 0x00005e0002087a25 */ /* 0x000fc800078e0008 */
[----:B------:R-:W-:Y:S01]  /*07a0*/  IMAD.IADD R9, R9, 0x1, R11 ;  /* 0x0000000109097824 */ /* 0x000fe200078e020b */
[----:B------:R-:W-:-:S04]  /*07b0*/  LEA R10, P3, R8, c[0x0][0x160], 0x1 ;  /* 0x00005800080a7a11 */ /* 0x000fc800078608ff */
[----:B------:R-:W-:-:S05]  /*07c0*/  LEA.HI.X R11, R8, c[0x0][0x164], R9, 0x1, P3 ;  /* 0x00005900080b7a11 */ /* 0x000fca00018f0c09 */
[----:B------:R0:W5:Y:S04]  /*07d0*/  @!P0 LDG.E.128 R72, [R10.64] ;  /* 0x0000000a0a488981 */ /* 0x000168000c1e1d00 */
[----:B------:R0:W5:Y:S02]  /*07e0*/  @!P2 LDG.E.128 R4, [R10.64+0x100] ;  /* 0x0001000a0a04a981 */ /* 0x000164000c1e1d00 */
.L_x_1122:
[----:B------:R-:W-:Y:S05]  /*07f0*/  BSYNC B0 ;  /* 0x0000000000007941 */ /* 0x000fea0003800000 */
.L_x_1121:
[----:B------:R-:W-:Y:S01]  /*0800*/  UIMAD UR19, UR14, -0x40, UR8 ;  /* 0xffffffc00e1378a4 */ /* 0x000fe2000f8e0208 */
[----:B------:R-:W-:Y:S01]  /*0810*/  IADD3 R76, R45, 0x10, RZ ;  /* 0x000000102d4c7810 */ /* 0x000fe20007ffe0ff */
[----:B------:R-:W-:Y:S01]  /*0820*/  BSSY B0, `(.L_x_1123) ;  /* 0x000003e000007945 */ /* 0x000fe20003800000 */
[----:B-----5:R-:W-:Y:S01]  /*0830*/  MOV R20, R72 ;  /* 0x0000004800147202 */ /* 0x020fe20000000f00 */
[----:B------:R-:W-:Y:S01]  /*0840*/  IMAD.MOV.U32 R40, RZ, RZ, R74 ;  /* 0x000000ffff287224 */ /* 0x000fe200078e004a */
[----:B------:R-:W-:Y:S01]  /*0850*/  MOV R43, R75 ;  /* 0x0000004b002b7202 */ /* 0x000fe20000000f00 */
[----:B------:R-:W-:Y:S01]  /*0860*/  CS2R R36, SRZ ;  /* 0x0000000000247805 */ /* 0x000fe2000001ff00 */
[----:B------:R-:W-:Y:S01]  /*0870*/  ISETP.GE.AND P0, PT, R76, UR19, PT ;  /* 0x000000134c007c0c */ /* 0x000fe2000bf06270 */
[----:B------:R-:W-:Y:S01]  /*0880*/  CS2R R38, SRZ ;  /* 0x0000000000267805 */ /* 0x000fe2000001ff00 */
[----:B------:R-:W-:Y:S01]  /*0890*/  CS2R R16, SRZ ;  /* 0x0000000000107805 */ /* 0x000fe2000001ff00 */
[----:B------:R-:W-:-:S10]  /*08a0*/  CS2R R18, SRZ ;  /* 0x0000000000127805 */ /* 0x000fd4000001ff00 */
[----:B------:R-:W-:Y:S05]  /*08b0*/  @P0 BRA `(.L_x_1124) ;  /* 0x0000034000000947 */ /* 0x000fea0003800000 */
[----:B0-----:R-:W-:Y:S01]  /*08c0*/  IMAD.SHL.U32 R10, R42, 0x8, RZ ;  /* 0x000000082a0a7824 */ /* 0x001fe200078e00ff */
[----:B------:R-:W-:Y:S04]  /*08d0*/  BSSY B1, `(.L_x_1125) ;  /* 0x000001b000017945 */ /* 0x000fe80003800000 */
[C---:B------:R-:W-:Y:S02]  /*08e0*/  ISETP.GE.AND P0, PT, R10.reuse, c[0x0][0x16c], PT ;  /* 0x00005b000a007a0c */ /* 0x040fe40003f06270 */
[----:B------:R-:W-:-:S04]  /*08f0*/  IADD3 R0, R10, 0x80, RZ ;  /* 0x000000800a007810 */ /* 0x000fc80007ffe0ff */
[----:B------:R-:W-:-:S07]  /*0900*/  ISETP.GE.AND P2, PT, R0, c[0x0][0x16c], PT ;  /* 0x00005b0000007a0c */ /* 0x000fce0003f46270 */
[----:B------:R-:W-:Y:S05]  /*0910*/  @P0 BRA `(.L_x_1126) ;  /* 0x0000016000000947 */ /* 0x000fea0003800000 */
[----:B------:R-:W-:Y:S01]  /*0920*/  ULDC.64 UR6, c[0x0][0x180] ;  /* 0x0000600000067ab9 */ /* 0x000fe20000000a00 */
[--C-:B------:R-:W-:Y:S01]  /*0930*/  SHF.R.S32.HI R11, RZ, 0x1f, R10.reuse ;  /* 0x0000001fff0b7819 */ /* 0x100fe2000001140a */
[----:B------:R-:W-:Y:S01]  /*0940*/  UIMAD UR6, UR16, UR6, URZ ;  /* 0x00000006100672a4 */ /* 0x000fe2000f8e023f */
[----:B------:R-:W-:Y:S01]  /*0950*/  MOV R9, UR15 ;  /* 0x0000000f00097c02 */ /* 0x000fe20008000f00 */
[----:B------:R-:W-:Y:S01]  /*0960*/  ULDC.64 UR20, c[0x0][0x188] ;  /* 0x0000620000147ab9 */ /* 0x000fe20000000a00 */
[----:B------:R-:W-:Y:S01]  /*0970*/  IMAD.U32 R15, RZ, RZ, UR18 ;  /* 0x00000012ff0f7e24 */ /* 0x000fe2000f8e00ff */
[----:B------:R-:W-:Y:S01]  /*0980*/  UIMAD UR6, UR15, UR7, UR6 ;  /* 0x000000070f0672a4 */ /* 0x000fe2000f8e0206 */
[----:B------:R-:W-:Y:S01]  /*0990*/  IADD3 R13, P0, R2, 0x10, RZ ;  /* 0x00000010020d7810 */ /* 0x000fe20007f1e0ff */
[----:B------:R-:W-:-:S03]  /*09a0*/  IMAD.WIDE.U32 R8, R9, c[0x0][0x180], R10 ;  /* 0x0000600009087a25 */ /* 0x000fc600078e000a */
[----:B------:R-:W-:Y:S02]  /*09b0*/  IADD3.X R0, RZ, R3, RZ, P0, !PT ;  /* 0x00000003ff007210 */ /* 0x000fe400007fe4ff */
[----:B------:R-:W-:Y:S01]  /*09c0*/  IADD3 R9, R9, UR6, RZ ;  /* 0x0000000609097c10 */ /* 0x000fe2000fffe0ff */
[----:B------:R-:W-:Y:S02]  /*09d0*/  UIMAD UR6, UR5, UR20, URZ ;  /* 0x00000014050672a4 */ /* 0x000fe4000f8e023f */
[----:B------:R-:W-:Y:S02]  /*09e0*/  IMAD R0, R0, c[0x0][0x178], RZ ;  /* 0x00005e0000007a24 */ /* 0x000fe400078e02ff */
[----:B------:R-:W-:Y:S01]  /*09f0*/  UIMAD UR6, UR18, UR21, UR6 ;  /* 0x00000015120672a4 */ /* 0x000fe2000f8e0206 */
[----:B------:R-:W-:-:S04]  /*0a00*/  IMAD.WIDE.U32 R8, R15, c[0x0][0x188], R8 ;  /* 0x000062000f087a25 */ /* 0x000fc800078e0008 */
[----:B------:R-:W-:Y:S01]  /*0a10*/  IMAD R15, R13, c[0x0][0x17c], R0 ;  /* 0x00005f000d0f7a24 */ /* 0x000fe200078e0200 */
[----:B------:R-:W-:-:S05]  /*0a20*/  IADD3 R9, R9, UR6, RZ ;  /* 0x0000000609097c10 */ /* 0x000fca000fffe0ff */
[----:B------:R-:W-:-:S04]  /*0a30*/  IMAD.WIDE.U32 R8, R13, c[0x0][0x178], R8 ;  /* 0x00005e000d087a25 */ /* 0x000fc800078e0008 */
[----:B------:R-:W-:Y:S01]  /*0a40*/  IMAD.IADD R9, R9, 0x1, R15 ;  /* 0x0000000109097824 */ /* 0x000fe200078e020f */
[----:B------:R-:W-:-:S04]  /*0a50*/  LEA R36, P0, R8, c[0x0][0x160], 0x1 ;  /* 0x0000580008247a11 */ /* 0x000fc800078008ff */
[----:B------:R-:W-:-:S06]  /*0a60*/  LEA.HI.X R37, R8, c[0x0][0x164], R9, 0x1, P0 ;  /* 0x0000590008257a11 */ /* 0x000fcc00000f0c09 */
[----:B------:R-:W5:Y:S03]  /*0a70*/  LDG.E.128 R36, [R36.64] ;  /* 0x0000000a24247981 */ /* 0x000f66000c1e1d00 */
.L_x_1126:
[----:B------:R-:W-:Y:S05]  /*0a80*/  BSYNC B1 ;  /* 0x0000000000017941 */ /* 0x000fea0003800000 */
.L_x_1125:
[----:B------:R-:W-:Y:S05]  /*0a90*/  @P2 BRA `(.L_x_1124) ;  /* 0x0000016000002947 */ /* 0x000fea0003800000 */
[----:B------:R-:W-:Y:S01]  /*0aa0*/  ULDC.64 UR6, c[0x0][0x180] ;  /* 0x0000600000067ab9 */ /* 0x000fe20000000a00 */
[--C-:B------:R-:W-:Y:S01]  /*0ab0*/  SHF.R.S32.HI R11, RZ, 0x1f, R10.reuse ;  /* 0x0000001fff0b7819 */ /* 0x100fe2000001140a */
[----:B------:R-:W-:Y:S01]  /*0ac0*/  UIMAD UR6, UR16, UR6, URZ ;  /* 0x00000006100672a4 */ /* 0x000fe2000f8e023f */
[----:B------:R-:W-:Y:S01]  /*0ad0*/  MOV R9, UR15 ;  /* 0x0000000f00097c02 */ /* 0x000fe20008000f00 */
[----:B------:R-:W-:Y:S01]  /*0ae0*/  ULDC.64 UR20, c[0x0][0x188] ;  /* 0x0000620000147ab9 */ /* 0x000fe20000000a00 */
[----:B------:R-:W-:Y:S01]  /*0af0*/  IMAD.U32 R13, RZ, RZ, UR18 ;  /* 0x00000012ff0d7e24 */ /* 0x000fe2000f8e00ff */
[----:B------:R-:W-:Y:S02]  /*0b00*/  UIMAD UR6, UR15, UR7, UR6 ;  /* 0x000000070f0672a4 */ /* 0x000fe4000f8e0206 */
[----:B------:R-:W-:Y:S01]  /*0b10*/  IMAD.WIDE.U32 R10, R9, c[0x0][0x180], R10 ;  /* 0x00006000090a7a25 */ /* 0x000fe200078e000a */
[----:B------:R-:W-:-:S04]  /*0b20*/  IADD3 R9, P0, R2, 0x10, RZ ;  /* 0x0000001002097810 */ /* 0x000fc80007f1e0ff */
[----:B------:R-:W-:Y:S01]  /*0b30*/  IADD3 R11, R11, UR6, RZ ;  /* 0x000000060b0b7c10 */ /* 0x000fe2000fffe0ff */
[----:B------:R-:W-:Y:S01]  /*0b40*/  UIMAD UR6, UR5, UR20, URZ ;  /* 0x00000014050672a4 */ /* 0x000fe2000f8e023f */
[----:B------:R-:W-:-:S03]  /*0b50*/  IADD3.X R0, RZ, R3, RZ, P0, !PT ;  /* 0x00000003ff007210 */ /* 0x000fc600007fe4ff */
[----:B------:R-:W-:Y:S01]  /*0b60*/  UIMAD UR6, UR18, UR21, UR6 ;  /* 0x00000015120672a4 */ /* 0x000fe2000f8e0206 */
[----:B------:R-:W-:-:S04]  /*0b70*/  IMAD.WIDE.U32 R10, R13, c[0x0][0x188], R10 ;  /* 0x000062000d0a7a25 */ /* 0x000fc800078e000a */
[----:B------:R-:W-:Y:S01]  /*0b80*/  IMAD R0, R0, c[0x0][0x178], RZ ;  /* 0x00005e0000007a24 */ /* 0x000fe200078e02ff */
[----:B------:R-:W-:-:S03]  /*0b90*/  IADD3 R11, R11, UR6, RZ ;  /* 0x000000060b0b7c10 */ /* 0x000fc6000fffe0ff */
[C---:B------:R-:W-:Y:S02]  /*0ba0*/  IMAD R13, R9.reuse, c[0x0][0x17c], R0 ;  /* 0x00005f00090d7a24 */ /* 0x040fe400078e0200 */
[----:B------:R-:W-:-:S04]  /*0bb0*/  IMAD.WIDE.U32 R10, R9, c[0x0][0x178], R10 ;  /* 0x00005e00090a7a25 */ /* 0x000fc800078e000a */
[----:B------:R-:W-:Y:S01]  /*0bc0*/  IMAD.IADD R13, R11, 0x1, R13 ;  /* 0x000000010b0d7824 */ /* 0x000fe200078e020d */
[----:B------:R-:W-:-:S04]  /*0bd0*/  LEA R16, P0, R10, c[0x0][0x160], 0x1 ;  /* 0x000058000a107a11 */ /* 0x000fc800078008ff */
[----:B------:R-:W-:-:S06]  /*0be0*/  LEA.HI.X R17, R10, c[0x0][0x164], R13, 0x1, P0 ;  /* 0x000059000a117a11 */ /* 0x000fcc00000f0c0d */
[----:B------:R-:W5:Y:S03]  /*0bf0*/  LDG.E.128 R16, [R16.64+0x100] ;  /* 0x0001000a10107981 */ /* 0x000f66000c1e1d00 */
.L_x_1124:
[----:B------:R-:W-:Y:S05]  /*0c00*/  BSYNC B0 ;  /* 0x0000000000007941 */ /* 0x000fea0003800000 */
.L_x_1123:
[----:B------:R-:W-:Y:S01]  /*0c10*/  LEA.HI.SX32 R0, R21, 0x20, 0x1c ;  /* 0x0000002015007811 */ /* 0x000fe200078fe2ff */
[----:B------:R-:W-:Y:S01]  /*0c20*/  BSSY B0, `(.L_x_1127) ;  /* 0x000003d000007945 */ /* 0x000fe20003800000 */
[----:B-----5:R-:W-:Y:S01]  /*0c30*/  MOV R74, R36 ;  /* 0x00000024004a7202 */ /* 0x020fe20000000f00 */
[----:B------:R-:W-:Y:S01]  /*0c40*/  IMAD.MOV.U32 R41, RZ, RZ, R37 ;  /* 0x000000ffff297224 */ /* 0x000fe200078e0025 */
[----:B------:R-:W-:Y:S01]  /*0c50*/  ISETP.GE.AND P2, PT, R0, UR19, PT ;  /* 0x0000001300007c0c */ /* 0x000fe2000bf46270 */
[----:B------:R-:W-:Y:S01]  /*0c60*/  CS2R R32, SRZ ;  /* 0x0000000000207805 */ /* 0x000fe2000001ff00 */
[----:B------:R-:W-:Y:S01]  /*0c70*/  CS2R R34, SRZ ;  /* 0x0000000000227805 */ /* 0x000fe2000001ff00 */
[----:B------:R-:W-:Y:S01]  /*0c80*/  CS2R R8, SRZ ;  /* 0x0000000000087805 */ /* 0x000fe2000001ff00 */
[----:B0-----:R-:W-:-:S09]  /*0c90*/  CS2R R10, SRZ ;  /* 0x00000000000a7805 */ /* 0x001fd2000001ff00 */
[----:B------:R-:W-:Y:S05]  /*0ca0*/  @P2 BRA `(.L_x_1128) ;  /* 0x0000034000002947 */ /* 0x000fea0003800000 */
[----:B------:R-:W-:Y:S01]  /*0cb0*/  SHF.L.U32 R14, R42, 0x3, RZ ;  /* 0x000000032a0e7819 */ /* 0x000fe200000006ff */
[----:B------:R-:W-:Y:S03]  /*0cc0*/  BSSY B1, `(.L_x_1129) ;  /* 0x000001b000017945 */ /* 0x000fe60003800000 */
[C---:B------:R-:W-:Y:S02]  /*0cd0*/  ISETP.GE.AND P0, PT, R14.reuse, c[0x0][0x16c], PT ;  /* 0x00005b000e007a0c */ /* 0x040fe40003f06270 */
[----:B------:R-:W-:-:S04]  /*0ce0*/  IADD3 R0, R14, 0x80, RZ ;  /* 0x000000800e007810 */ /* 0x000fc80007ffe0ff */
[----:B------:R-:W-:-:S07]  /*0cf0*/  ISETP.GE.AND P3, PT, R0, c[0x0][0x16c], PT ;  /* 0x00005b0000007a0c */ /* 0x000fce0003f66270 */
[----:B------:R-:W-:Y:S05]  /*0d00*/  @P0 BRA `(.L_x_1130) ;  /* 0x0000016000000947 */ /* 0x000fea0003800000 */
[----:B------:R-:W-:Y:S01]  /*0d10*/  ULDC.64 UR6, c[0x0][0x180] ;  /* 0x0000600000067ab9 */ /* 0x000fe20000000a00 */
[--C-:B------:R-:W-:Y:S01]  /*0d20*/  SHF.R.S32.HI R15, RZ, 0x1f, R14.reuse ;  /* 0x0000001fff0f7819 */ /* 0x100fe2000001140e */
[----:B------:R-:W-:Y:S01]  /*0d30*/  UIMAD UR6, UR16, UR6, URZ ;  /* 0x00000006100672a4 */ /* 0x000fe2000f8e023f */
[----:B------:R-:W-:Y:S01]  /*0d40*/  IMAD.U32 R13, RZ, RZ, UR15 ;  /* 0x0000000fff0d7e24 */ /* 0x000fe2000f8e00ff */
[----:B------:R-:W-:Y:S01]  /*0d50*/  ULDC.64 UR20, c[0x0][0x188] ;  /* 0x0000620000147ab9 */ /* 0x000fe20000000a00 */
[----:B------:R-:W-:Y:S01]  /*0d60*/  MOV R25, UR18 ;  /* 0x0000001200197c02 */ /* 0x000fe20008000f00 */
[----:B------:R-:W-:Y:S01]  /*0d70*/  UIMAD UR6, UR15, UR7, UR6 ;  /* 0x000000070f0672a4 */ /* 0x000fe2000f8e0206 */
[----:B------:R-:W-:Y:S01]  /*0d80*/  IMAD.WIDE.U32 R12, R13, c[0x0][0x180], R14 ;  /* 0x000060000d0c7a25 */ /* 0x000fe200078e000e */
[----:B------:R-:W-:-:S04]  /*0d90*/  IADD3 R23, P0, R2, 0x20, RZ ;  /* 0x0000002002177810 */ /* 0x000fc80007f1e0ff */
[----:B------:R-:W-:Y:S01]  /*0da0*/  IADD3 R13, R13, UR6, RZ ;  /* 0x000000060d0d7c10 */ /* 0x000fe2000fffe0ff */
[----:B------:R-:W-:Y:S01]  /*0db0*/  UIMAD UR6, UR5, UR20, URZ ;  /* 0x00000014050672a4 */ /* 0x000fe2000f8e023f */
[----:B------:R-:W-:-:S03]  /*0dc0*/  IMAD.X R0, RZ, RZ, R3, P0 ;  /* 0x000000ffff007224 */ /* 0x000fc600000e0603 */
[----:B------:R-:W-:Y:S01]  /*0dd0*/  UIMAD UR6, UR18, UR21, UR6 ;  /* 0x00000015120672a4 */ /* 0x000fe2000f8e0206 */
[----:B------:R-:W-:-:S04]  /*0de0*/  IMAD.WIDE.U32 R12, R25, c[0x0][0x188], R12 ;  /* 0x00006200190c7a25 */ /* 0x000fc800078e000c */
[----:B------:R-:W-:Y:S01]  /*0df0*/  IMAD R0, R0, c[0x0][0x178], RZ ;  /* 0x00005e0000007a24 */ /* 0x000fe200078e02ff */
[----:B------:R-:W-:-:S03]  /*0e00*/  IADD3 R13, R13, UR6, RZ ;  /* 0x000000060d0d7c10 */ /* 0x000fc6000fffe0ff */
[C---:B------:R-:W-:Y:S02]  /*0e10*/  IMAD R25, R23.reuse, c[0x0][0x17c], R0 ;  /* 0x00005f0017197a24 */ /* 0x040fe400078e0200 */
[----:B------:R-:W-:-:S05]  /*0e20*/  IMAD.WIDE.U32 R12, R23, c[0x0][0x178], R12 ;  /* 0x00005e00170c7a25 */ /* 0x000fca00078e000c */
[----:B------:R-:W-:Y:S02]  /*0e30*/  IADD3 R13, R13, R25, RZ ;  /* 0x000000190d0d7210 */ /* 0x000fe40007ffe0ff */
[----:B------:R-:W-:-:S04]  /*0e40*/  LEA R32, P0, R12, c[0x0][0x160], 0x1 ;  /* 0x000058000c207a11 */ /* 0x000fc800078008ff */
[----:B------:R-:W-:-:S06]  /*0e50*/  LEA.HI.X R33, R12, c[0x0][0x164], R13, 0x1, P0 ;  /* 0x000059000c217a11 */ /* 0x000fcc00000f0c0d */
[----:B------:R-:W5:Y:S03]  /*0e60*/  LDG.E.128 R32, [R32.64] ;  /* 0x0000000a20207981 */ /* 0x000f66000c1e1d00 */
.L_x_1130:
[----:B------:R-:W-:Y:S05]  /*0e70*/  BSYNC B1 ;  /* 0x0000000000017941 */ /* 0x000fea0003800000 */
.L_x_1129:
        /* <DEDUP_REMOVED lines=22> */
[----:B------:R-:W5:Y:S03]  /*0fe0*/  LDG.E.128 R8, [R8.64+0x100] ;  /* 0x0001000a08087981 */ /* 0x000f66000c1e1d00 */
.L_x_1128:
[----:B------:R-:W-:Y:S05]  /*0ff0*/  BSYNC B0 ;  /* 0x0000000000007941 */ /* 0x000fea0003800000 */
.L_x_1127:
[--C-:B------:R-:W-:Y:S01]  /*1000*/  HADD2.F32 R0, -RZ, R4.reuse.H0_H0 ;  /* 0x20000004ff007230 */ /* 0x100fe20000004100 */
[----:B------:R-:W-:Y:S01]  /*1010*/  IMAD.SHL.U32 R28, R42, 0x8, RZ ;  /* 0x000000082a1c7824 */ /* 0x000fe200078e00ff */
[----:B------:R-:W-:Y:S01]  /*1020*/  HADD2.F32 R47, -RZ, R4.H1_H1 ;  /* 0x30000004ff2f7230 */ /* 0x000fe20000004100 */
[----:B------:R-:W-:Y:S01]  /*1030*/  LEA.HI.SX32 R4, R21, 0x30, 0x1c ;  /* 0x0000003015047811 */ /* 0x000fe200078fe2ff */
[----:B------:R-:W-:Y:S01]  /*1040*/  BSSY B0, `(.L_x_1131) ;  /* 0x0000032000007945 */ /* 0x000fe20003800000 */
[--C-:B------:R-:W-:Y:S01]  /*1050*/  HADD2.F32 R48, -RZ, R5.reuse.H0_H0 ;  /* 0x20000005ff307230 */ /* 0x100fe20000004100 */
[----:B-----5:R-:W-:Y:S01]  /*1060*/  IMAD.MOV.U32 R36, RZ, RZ, R32 ;  /* 0x000000ffff247224 */ /* 0x020fe200078e0020 */
[----:B------:R-:W-:Y:S01]  /*1070*/  ISETP.GE.AND P0, PT, R4, UR19, PT ;  /* 0x0000001304007c0c */ /* 0x000fe2000bf06270 */
[----:B------:R-:W-:Y:S01]  /*1080*/  HADD2.F32 R49, -RZ, R5.H1_H1 ;  /* 0x30000005ff317230 */ /* 0x000fe20000004100 */
[----:B------:R-:W-:Y:S01]  /*1090*/  MOV R37, R33 ;  /* 0x0000002100257202 */ /* 0x000fe20000000f00 */
[--C-:B------:R-:W-:Y:S01]  /*10a0*/  HADD2.F32 R50, -RZ, R6.reuse.H0_H0 ;  /* 0x20000006ff327230 */ /* 0x100fe20000004100 */
[----:B------:R-:W-:Y:S01]  /*10b0*/  MOV R27, UR15 ;  /* 0x0000000f001b7c02 */ /* 0x000fe20008000f00 */
[----:B------:R-:W-:Y:S01]  /*10c0*/  HADD2.F32 R52, -RZ, R6.H1_H1 ;  /* 0x30000006ff347230 */ /* 0x000fe20000004100 */
[----:B------:R-:W-:Y:S01]  /*10d0*/  CS2R R12, SRZ ;  /* 0x00000000000c7805 */ /* 0x000fe2000001ff00 */
[--C-:B------:R-:W-:Y:S01]  /*10e0*/  HADD2.F32 R51, -RZ, R7.reuse.H0_H0 ;  /* 0x20000007ff337230 */ /* 0x100fe20000004100 */
[----:B------:R-:W-:Y:S01]  /*10f0*/  CS2R R14, SRZ ;  /* 0x00000000000e7805 */ /* 0x000fe2000001ff00 */
[----:B------:R-:W-:Y:S01]  /*1100*/  HADD2.F32 R56, -RZ, R7.H1_H1 ;  /* 0x30000007ff387230 */ /* 0x000fe20000004100 */
[----:B------:R-:W-:Y:S01]  /*1110*/  CS2R R4, SRZ ;  /* 0x0000000000047805 */ /* 0x000fe2000001ff00 */
[--C-:B------:R-:W-:Y:S01]  /*1120*/  HADD2.F32 R53, -RZ, R16.reuse.H0_H0 ;  /* 0x20000010ff357230 */ /* 0x100fe20000004100 */
[----:B------:R-:W-:Y:S01]  /*1130*/  CS2R R6, SRZ ;  /* 0x0000000000067805 */ /* 0x000fe2000001ff00 */
[----:B------:R-:W-:Y:S01]  /*1140*/  HADD2.F32 R57, -RZ, R16.H1_H1 ;  /* 0x30000010ff397230 */ /* 0x000fe20000004100 */
[----:B------:R-:W-:Y:S01]  /*1150*/  SHF.R.S32.HI R29, RZ, 0x1f, R28 ;  /* 0x0000001fff1d7819 */ /* 0x000fe2000001141c */
[----:B------:R-:W-:-:S02]  /*1160*/  HADD2.F32 R58, -RZ, R17.H0_H0 ;  /* 0x20000011ff3a7230 */ /* 0x000fc40000004100 */
[----:B------:R-:W-:Y:S02]  /*1170*/  HADD2.F32 R59, -RZ, R17.H1_H1 ;  /* 0x30000011ff3b7230 */ /* 0x000fe40000004100 */
[--C-:B------:R-:W-:Y:S02]  /*1180*/  HADD2.F32 R60, -RZ, R18.reuse.H0_H0 ;  /* 0x20000012ff3c7230 */ /* 0x100fe40000004100 */
[----:B------:R-:W-:Y:S01]  /*1190*/  HADD2.F32 R62, -RZ, R18.H1_H1 ;  /* 0x30000012ff3e7230 */ /* 0x000fe20000004100 */
[----:B------:R-:W-:Y:S05]  /*11a0*/  @P0 BRA `(.L_x_1132) ;  /* 0x000001b000000947 */ /* 0x000fea0003800000 */
[----:B------:R-:W-:Y:S01]  /*11b0*/  IMAD.SHL.U32 R22, R42, 0x8, RZ ;  /* 0x000000082a167824 */ /* 0x000fe200078e00ff */
[----:B------:R-:W-:Y:S01]  /*11c0*/  ULDC.64 UR6, c[0x0][0x180] ;  /* 0x0000600000067ab9 */ /* 0x000fe20000000a00 */
[----:B------:R-:W-:Y:S01]  /*11d0*/  MOV R17, UR15 ;  /* 0x0000000f00117c02 */ /* 0x000fe20008000f00 */
[----:B------:R-:W-:Y:S01]  /*11e0*/  UIMAD UR6, UR16, UR6, URZ ;  /* 0x00000006100672a4 */ /* 0x000fe2000f8e023f */
[----:B------:R-:W-:Y:S01]  /*11f0*/  IMAD.U32 R25, RZ, RZ, UR18 ;  /* 0x00000012ff197e24 */ /* 0x000fe2000f8e00ff */
[--C-:B------:R-:W-:Y:S01]  /*1200*/  SHF.R.S32.HI R23, RZ, 0x1f, R22.reuse ;  /* 0x0000001fff177819 */ /* 0x100fe20000011416 */
[----:B------:R-:W-:Y:S01]  /*1210*/  ULDC.64 UR20, c[0x0][0x188] ;  /* 0x0000620000147ab9 */ /* 0x000fe20000000a00 */
[C---:B------:R-:W-:Y:S01]  /*1220*/  IADD3 R24, R22.reuse, 0x80, RZ ;  /* 0x0000008016187810 */ /* 0x040fe20007ffe0ff */
[----:B------:R-:W-:Y:S01]  /*1230*/  UIMAD UR6, UR15, UR7, UR6 ;  /* 0x000000070f0672a4 */ /* 0x000fe2000f8e0206 */
[----:B------:R-:W-:Y:S01]  /*1240*/  ISETP.GE.AND P4, PT, R22, c[0x0][0x16c], PT ;  /* 0x00005b0016007a0c */ /* 0x000fe20003f86270 */
[----:B------:R-:W-:Y:S01]  /*1250*/  IMAD.WIDE.U32 R16, R17, c[0x0][0x180], R22 ;  /* 0x0000600011107a25 */ /* 0x000fe200078e0016 */
[----:B------:R-:W-:-:S02]  /*1260*/  IADD3 R23, P3, R2, 0x30, RZ ;  /* 0x0000003002177810 */ /* 0x000fc40007f7e0ff */
[----:B------:R-:W-:Y:S02]  /*1270*/  ISETP.GE.AND P5, PT, R24, c[0x0][0x16c], PT ;  /* 0x00005b0018007a0c */ /* 0x000fe40003fa6270 */
        /* <DEDUP_REMOVED lines=14> */
.L_x_1132:
[----:B------:R-:W-:Y:S05]  /*1360*/  BSYNC B0 ;  /* 0x0000000000007941 */ /* 0x000fea0003800000 */
.L_x_1131:
[----:B------:R-:W-:Y:S01]  /*1370*/  ULDC.64 UR6, c[0x0][0x1a0] ;  /* 0x0000680000067ab9 */ /* 0x000fe20000000a00 */
[----:B------:R-:W-:Y:S01]  /*1380*/  IMAD.WIDE.U32 R16, R27, c[0x0][0x1a0], R28 ;  /* 0x000068001b107a25 */ /* 0x000fe200078e001c */
[----:B------:R-:W-:Y:S01]  /*1390*/  UIMAD UR6, UR16, UR6, URZ ;  /* 0x00000006100672a4 */ /* 0x000fe2000f8e023f */
[----:B------:R-:W-:Y:S01]  /*13a0*/  MOV R31, UR18 ;  /* 0x00000012001f7c02 */ /* 0x000fe20008000f00 */
[----:B------:R-:W-:Y:S01]  /*13b0*/  BSSY B0, `(.L_x_1133) ;  /* 0x0000024000007945 */ /* 0x000fe20003800000 */
[--C-:B------:R-:W-:Y:S01]  /*13c0*/  HADD2.F32 R61, -RZ, R19.reuse.H0_H0 ;  /* 0x20000013ff3d7230 */ /* 0x100fe20000004100 */
[----:B------:R-:W-:Y:S01]  /*13d0*/  UIMAD UR6, UR15, UR7, UR6 ;  /* 0x000000070f0672a4 */ /* 0x000fe2000f8e0206 */
[----:B------:R-:W-:Y:S01]  /*13e0*/  HADD2.F32 R64, -RZ, R19.H1_H1 ;  /* 0x30000013ff407230 */ /* 0x000fe20000004100 */
[----:B------:R-:W-:Y:S01]  /*13f0*/  LEA.HI.SX32 R21, R21, 0x10, 0x1c ;  /* 0x0000001015157811 */ /* 0x000fe200078fe2ff */
[--C-:B------:R-:W-:Y:S01]  /*1400*/  HADD2.F32 R63, -RZ, R8.reuse.H0_H0 ;  /* 0x20000008ff3f7230 */ /* 0x100fe20000004100 */
[----:B------:R-:W-:Y:S01]  /*1410*/  CS2R R18, SRZ ;  /* 0x0000000000127805 */ /* 0x000fe2000001ff00 */
[----:B------:R-:W-:Y:S01]  /*1420*/  HADD2.F32 R66, -RZ, R8.H1_H1 ;  /* 0x30000008ff427230 */ /* 0x000fe20000004100 */
[----:B------:R-:W-:Y:S01]  /*1430*/  IADD3 R17, R17, UR6, RZ ;  /* 0x0000000611117c10 */ /* 0x000fe2000fffe0ff */
[----:B------:R-:W-:Y:S01]  /*1440*/  ULDC.64 UR6, c[0x0][0x1a8] ;  /* 0x00006a0000067ab9 */ /* 0x000fe20000000a00 */
[--C-:B------:R-:W-:Y:S01]  /*1450*/  HADD2.F32 R65, -RZ, R9.reuse.H0_H0 ;  /* 0x20000009ff417230 */ /* 0x100fe20000004100 */
[----:B------:R-:W-:Y:S01]  /*1460*/  UIMAD UR6, UR5, UR6, URZ ;  /* 0x00000006050672a4 */ /* 0x000fe2000f8e023f */
[----:B------:R-:W-:Y:S01]  /*1470*/  HADD2.F32 R68, -RZ, R9.H1_H1 ;  /* 0x30000009ff447230 */ /* 0x000fe20000004100 */
[----:B------:R-:W-:Y:S01]  /*1480*/  IMAD.WIDE.U32 R30, R31, c[0x0][0x1a8], R16 ;  /* 0x00006a001f1e7a25 */ /* 0x000fe200078e0010 */
[--C-:B------:R-:W-:Y:S01]  /*1490*/  HADD2.F32 R67, -RZ, R10.reuse.H0_H0 ;  /* 0x2000000aff437230 */ /* 0x100fe20000004100 */
[----:B------:R-:W-:Y:S01]  /*14a0*/  UIMAD UR6, UR18, UR7, UR6 ;  /* 0x00000007120672a4 */ /* 0x000fe2000f8e0206 */
[----:B------:R-:W-:Y:S01]  /*14b0*/  HADD2.F32 R70, -RZ, R10.H1_H1 ;  /* 0x3000000aff467230 */ /* 0x000fe20000004100 */
[----:B------:R-:W-:Y:S01]  /*14c0*/  CS2R R16, SRZ ;  /* 0x0000000000107805 */ /* 0x000fe2000001ff00 */
[--C-:B------:R-:W-:Y:S01]  /*14d0*/  HADD2.F32 R69, -RZ, R11.reuse.H0_H0 ;  /* 0x2000000bff457230 */ /* 0x100fe20000004100 */
[----:B------:R-:W-:Y:S01]  /*14e0*/  CS2R R8, SRZ ;  /* 0x0000000000087805 */ /* 0x000fe2000001ff00 */
[----:B------:R-:W-:Y:S01]  /*14f0*/  HADD2.F32 R72, -RZ, R11.H1_H1 ;  /* 0x3000000bff487230 */ /* 0x000fe20000004100 */
[----:B------:R-:W-:Y:S01]  /*1500*/  IADD3 R33, R31, UR6, RZ ;  /* 0x000000061f217c10 */ /* 0x000fe2000fffe0ff */
[----:B------:R-:W-:Y:S01]  /*1510*/  CS2R R10, SRZ ;  /* 0x00000000000a7805 */ /* 0x000fe2000001ff00 */
[----:B------:R-:W-:Y:S05]  /*1520*/  @P1 BRA `(.L_x_1134) ;  /* 0x000000c000001947 */ /* 0x000fea0003800000 */
[----:B------:R-:W-:Y:S01]  /*1530*/  IMAD R25, R3, c[0x0][0x198], RZ ;  /* 0x0000660003197a24 */ /* 0x000fe200078e02ff */
[C---:B------:R-:W-:Y:S01]  /*1540*/  IADD3 R24, R28.reuse, 0x80, RZ ;  /* 0x000000801c187810 */ /* 0x040fe20007ffe0ff */
[----:B------:R-:W-:Y:S01]  /*1550*/  IMAD.MOV.U32 R32, RZ, RZ, R30 ;  /* 0x000000ffff207224 */ /* 0x000fe200078e001e */
[----:B------:R-:W-:Y:S01]  /*1560*/  ISETP.GE.AND P3, PT, R28, c[0x0][0x16c], PT ;  /* 0x00005b001c007a0c */ /* 0x000fe20003f66270 */
[----:B------:R-:W-:Y:S01]  /*1570*/  IMAD R25, R2, c[0x0][0x19c], R25 ;  /* 0x0000670002197a24 */ /* 0x000fe200078e0219 */
[----:B------:R-:W-:Y:S01]  /*1580*/  ISETP.GE.AND P4, PT, R24, c[0x0][0x16c], PT ;  /* 0x00005b0018007a0c */ /* 0x000fe20003f86270 */
[----:B0-----:R-:W-:-:S05]  /*1590*/  IMAD.WIDE.U32 R22, R2, c[0x0][0x198], R32 ;  /* 0x0000660002167a25 */ /* 0x001fca00078e0020 */
[----:B------:R-:W-:Y:S02]  /*15a0*/  IADD3 R23, R23, R25, RZ ;  /* 0x0000001917177210 */ /* 0x000fe40007ffe0ff */
[----:B------:R-:W-:-:S04]  /*15b0*/  LEA R24, P1, R22, c[0x0][0x190], 0x1 ;  /* 0x0000640016187a11 */ /* 0x000fc800078208ff */
[----:B------:R-:W-:-:S05]  /*15c0*/  LEA.HI.X R25, R22, c[0x0][0x194], R23, 0x1, P1 ;  /* 0x0000650016197a11 */ /* 0x000fca00008f0c17 */
[----:B------:R0:W5:Y:S04]  /*15d0*/  @!P3 LDG.E.128 R16, [R24.64] ;  /* 0x0000000a1810b981 */ /* 0x000168000c1e1d00 */
[----:B------:R0:W5:Y:S02]  /*15e0*/  @!P4 LDG.E.128 R8, [R24.64+0x100] ;  /* 0x0001000a1808c981 */ /* 0x000164000c1e1d00 */
.L_x_1134:
[----:B------:R-:W-:Y:S05]  /*15f0*/  BSYNC B0 ;  /* 0x0000000000007941 */ /* 0x000fea0003800000 */
.L_x_1133:
[----:B------:R-:W-:Y:S01]  /*1600*/  ISETP.GE.AND P1, PT, R21, UR19, PT ;  /* 0x0000001315007c0c */ /* 0x000fe2000bf26270 */
[----:B-----5:R-:W-:Y:S01]  /*1610*/  IMAD.MOV.U32 R71, RZ, RZ, R12 ;  /* 0x000000ffff477224 */ /* 0x020fe200078e000c */
[----:B------:R-:W-:Y:S01]  /*1620*/  HADD2.F32 R12, -RZ, R20.H1_H1 ;  /* 0x30000014ff0c7230 */ /* 0x000fe20000004100 */
[----:B------:R-:W-:Y:S01]  /*1630*/  MOV R78, R13 ;  /* 0x0000000d004e7202 */ /* 0x000fe20000000f00 */
[----:B------:R-:W-:Y:S01]  /*1640*/  HADD2.F32 R21, -RZ, R16.H1_H1 ;  /* 0x30000010ff157230 */ /* 0x000fe20000004100 */
[----:B------:R-:W-:Y:S01]  /*1650*/  BSSY B0, `(.L_x_1135) ;  /* 0x0000029000007945 */ /* 0x000fe20003800000 */
[----:B------:R-:W-:Y:S01]  /*1660*/  HADD2.F32 R20, -RZ, R20.H0_H0 ;  /* 0x20000014ff147230 */ /* 0x000fe20000004100 */
[----:B------:R-:W-:Y:S01]  /*1670*/  IMAD.MOV.U32 R75, RZ, RZ, R14 ;  /* 0x000000ffff4b7224 */ /* 0x000fe200078e000e */
[----:B------:R-:W-:Y:S01]  /*1680*/  HADD2.F32 R13, -RZ, R16.H0_H0 ;  /* 0x20000010ff0d7230 */ /* 0x000fe20000004100 */
[----:B------:R-:W-:Y:S01]  /*1690*/  FMUL.FTZ R12, R12, R21 ;  /* 0x000000150c0c7220 */ /* 0x000fe20000410000 */
[----:B------:R-:W-:Y:S01]  /*16a0*/  MOV R79, R15 ;  /* 0x0000000f004f7202 */ /* 0x000fe20000000f00 */
[----:B------:R-:W-:Y:S01]  /*16b0*/  IMAD.MOV.U32 R87, RZ, RZ, R17 ;  /* 0x000000ffff577224 */ /* 0x000fe200078e0011 */
[----:B------:R-:W-:Y:S01]  /*16c0*/  MOV R82, R18 ;  /* 0x0000001200527202 */ /* 0x000fe20000000f00 */
[----:B------:R-:W-:Y:S01]  /*16d0*/  IMAD.MOV.U32 R83, RZ, RZ, R19 ;  /* 0x000000ffff537224 */ /* 0x000fe200078e0013 */
[----:B------:R-:W-:Y:S01]  /*16e0*/  HADD2.F32 R54, -RZ, R73.H0_H0 ;  /* 0x20000049ff367230 */ /* 0x000fe20000004100 */
[----:B------:R-:W-:Y:S01]  /*16f0*/  FFMA.FTZ R55, R20, R13, R12 ;  /* 0x0000000d14377223 */ /* 0x000fe2000001000c */
[----:B------:R-:W-:Y:S01]  /*1700*/  CS2R R16, SRZ ;  /* 0x0000000000107805 */ /* 0x000fe2000001ff00 */
[----:B------:R-:W-:Y:S01]  /*1710*/  CS2R R18, SRZ ;  /* 0x0000000000127805 */ /* 0x000fe2000001ff00 */
[----:B------:R-:W-:Y:S01]  /*1720*/  CS2R R12, SRZ ;  /* 0x00000000000c7805 */ /* 0x000fe2000001ff00 */
[----:B------:R-:W-:Y:S01]  /*1730*/  CS2R R14, SRZ ;  /* 0x00000000000e7805 */ /* 0x000fe2000001ff00 */
[----:B------:R-:W-:Y:S05]  /*1740*/  @P1 BRA `(.L_x_1136) ;  /* 0x0000019000001947 */ /* 0x000fea0003800000 */
[----:B------:R-:W-:Y:S02]  /*1750*/  ISETP.GE.AND P3, PT, R28, c[0x0][0x16c], PT ;  /* 0x00005b001c007a0c */ /* 0x000fe40003f66270 */
[----:B------:R-:W-:-:S04]  /*1760*/  LEA R20, R42, 0x80, 0x3 ;  /* 0x000000802a147811 */ /* 0x000fc800078e18ff */
[----:B------:R-:W-:-:S07]  /*1770*/  ISETP.GE.AND P1, PT, R20, c[0x0][0x16c], PT ;  /* 0x00005b0014007a0c */ /* 0x000fce0003f26270 */
[C---:B0-----:R-:W-:Y:S01]  /*1780*/  @!P3 IADD3 R25, P4, R2.reuse, 0x10, RZ ;  /* 0x000000100219b810 */ /* 0x041fe20007f9e0ff */
        /* <DEDUP_REMOVED lines=12> */
[----:B------:R-:W-:-:S04]  /*1850*/  @!P1 IMAD.WIDE.U32 R22, R27, c[0x0][0x198], R22 ;  /* 0x000066001b169a25 */ /* 0x000fc800078e0016 */
[----:B------:R-:W-:Y:S01]  /*1860*/  @!P1 IMAD R27, R27, c[0x0][0x19c], R24 ;  /* 0x000067001b1b9a24 */ /* 0x000fe200078e0218 */
[----:B------:R-:W-:Y:S02]  /*1870*/  @!P3 LEA R24, P4, R20, c[0x0][0x190], 0x1 ;  /* 0x000064001418ba11 */ /* 0x000fe400078808ff */
[----:B------:R-:W-:Y:S01]  /*1880*/  @!P1 LEA R26, P5, R22, c[0x0][0x190], 0x1 ;  /* 0x00006400161a9a11 */ /* 0x000fe200078a08ff */
[----:B------:R-:W-:Y:S01]  /*1890*/  @!P1 IMAD.IADD R27, R23, 0x1, R27 ;  /* 0x00000001171b9824 */ /* 0x000fe200078e021b */
[----:B------:R-:W-:-:S04]  /*18a0*/  @!P3 LEA.HI.X R25, R20, c[0x0][0x194], R21, 0x1, P4 ;  /* 0x000065001419ba11 */ /* 0x000fc800020f0c15 */
[----:B------:R-:W-:Y:S01]  /*18b0*/  @!P1 LEA.HI.X R27, R22, c[0x0][0x194], R27, 0x1, P5 ;  /* 0x00006500161b9a11 */ /* 0x000fe200028f0c1b */
[----:B------:R0:W5:Y:S04]  /*18c0*/  @!P3 LDG.E.128 R16, [R24.64] ;  /* 0x0000000a1810b981 */ /* 0x000168000c1e1d00 */
[----:B------:R0:W5:Y:S02]  /*18d0*/  @!P1 LDG.E.128 R12, [R26.64+0x100] ;  /* 0x0001000a1a0c9981 */ /* 0x000164000c1e1d00 */
.L_x_1136:
[----:B------:R-:W-:Y:S05]  /*18e0*/  BSYNC B0 ;  /* 0x0000000000007941 */ /* 0x000fea0003800000 */
.L_x_1135:
[----:B------:R-:W-:Y:S01]  /*18f0*/  HADD2.F32 R21, -RZ, R87.H0_H0 ;  /* 0x20000057ff157230 */ /* 0x000fe20000004100 */
[----:B------:R-:W-:Y:S01]  /*1900*/  BSSY B0, `(.L_x_1137) ;  /* 0x0000024000007945 */ /* 0x000fe20003800000 */
[----:B-----5:R-:W-:Y:S01]  /*1910*/  MOV R89, R16 ;  /* 0x0000001000597202 */ /* 0x020fe20000000f00 */
[----:B------:R-:W-:Y:S01]  /*1920*/  IMAD.MOV.U32 R84, RZ, RZ, R17 ;  /* 0x000000ffff547224 */ /* 0x000fe200078e0011 */
[----:B------:R-:W-:Y:S01]  /*1930*/  MOV R85, R18 ;  /* 0x0000001200557202 */ /* 0x000fe20000000f00 */
[----:B------:R-:W-:Y:S01]  /*1940*/  IMAD.MOV.U32 R86, RZ, RZ, R19 ;  /* 0x000000ffff567224 */ /* 0x000fe200078e0013 */
[----:B0-----:R-:W-:Y:S01]  /*1950*/  CS2R R22, SRZ ;  /* 0x0000000000167805 */ /* 0x001fe2000001ff00 */
[----:B------:R-:W-:Y:S01]  /*1960*/  FFMA.FTZ R88, R54, R21, R55 ;  /* 0x0000001536587223 */ /* 0x000fe20000010037 */
[----:B------:R-:W-:Y:S01]  /*1970*/  CS2R R16, SRZ ;  /* 0x0000000000107805 */ /* 0x000fe2000001ff00 */
[----:B------:R-:W-:Y:S01]  /*1980*/  CS2R R20, SRZ ;  /* 0x0000000000147805 */ /* 0x000fe2000001ff00 */
[----:B------:R-:W-:Y:S01]  /*1990*/  CS2R R18, SRZ ;  /* 0x0000000000127805 */ /* 0x000fe2000001ff00 */
[----:B------:R-:W-:Y:S05]  /*19a0*/  @P2 BRA `(.L_x_1138) ;  /* 0x0000019000002947 */ /* 0x000fea0003800000 */
[----:B------:R-:W-:Y:S02]  /*19b0*/  ISETP.GE.AND P2, PT, R28, c[0x0][0x16c], PT ;  /* 0x00005b001c007a0c */ /* 0x000fe40003f46270 */
[----:B------:R-:W-:-:S04]  /*19c0*/  LEA R24, R42, 0x80, 0x3 ;  /* 0x000000802a187811 */ /* 0x000fc800078e18ff */
        /* <DEDUP_REMOVED lines=23> */
.L_x_1138:
[----:B------:R-:W-:Y:S05]  /*1b40*/  BSYNC B0 ;  /* 0x0000000000007941 */ /* 0x000fea0003800000 */
.L_x_1137:
        /* <DEDUP_REMOVED lines=10> */
[----:B------:R-:W-:Y:S01]  /*1bf0*/  IMAD.MOV.U32 R55, RZ, RZ, R23 ;  /* 0x000000ffff377224 */ /* 0x000fe200078e0017 */
[----:B------:R-:W-:Y:S01]  /*1c00*/  HADD2.F32 R21, -RZ, R89.H0_H0 ;  /* 0x20000059ff157230 */ /* 0x000fe20000004100 */
[----:B------:R-:W-:Y:S01]  /*1c10*/  CS2R R22, SRZ ;  /* 0x0000000000167805 */ /* 0x000fe2000001ff00 */
[----:B------:R-:W-:Y:S01]  /*1c20*/  CS2R R26, SRZ ;  /* 0x00000000001a7805 */ /* 0x000fe2000001ff00 */
[----:B------:R-:W-:Y:S01]  /*1c30*/  FFMA.FTZ R91, R73, R24, R88 ;  /* 0x00000018495b7223 */ /* 0x000fe20000010058 */
[----:B------:R-:W-:Y:S01]  /*1c40*/  HADD2.F32 R88, -RZ, R41.H0_H0 ;  /* 0x20000029ff587230 */ /* 0x000fe20000004100 */
[----:B------:R-:W-:Y:S01]  /*1c50*/  FFMA.FTZ R92, R74, R21, R20 ;  /* 0x000000154a5c7223 */ /* 0x000fe20000010014 */
[----:B------:R-:W-:Y:S01]  /*1c60*/  HADD2.F32 R74, -RZ, R40.H0_H0 ;  /* 0x20000028ff4a7230 */ /* 0x000fe20000004100 */
[----:B------:R-:W-:Y:S01]  /*1c70*/  CS2R R20, SRZ ;  /* 0x0000000000147805 */ /* 0x000fe2000001ff00 */
[----:B------:R-:W-:Y:S01]  /*1c80*/  CS2R R24, SRZ ;  /* 0x0000000000187805 */ /* 0x000fe2000001ff00 */
[----:B------:R-:W-:-:S02]  /*1c90*/  HADD2.F32 R73, -RZ, R36.H1_H1 ;  /* 0x30000024ff497230 */ /* 0x000fc40000004100 */
[----:B------:R-:W-:Y:S02]  /*1ca0*/  HADD2.F32 R89, -RZ, R82.H0_H0 ;  /* 0x20000052ff597230 */ /* 0x000fe40000004100 */
[----:B------:R-:W-:Y:S02]  /*1cb0*/  HADD2.F32 R87, -RZ, R84.H0_H0 ;  /* 0x20000054ff577230 */ /* 0x000fe40000004100 */
[----:B------:R-:W-:Y:S01]  /*1cc0*/  HADD2.F32 R90, -RZ, R81.H1_H1 ;  /* 0x30000051ff5a7230 */ /* 0x000fe20000004100 */
[----:B------:R-:W-:Y:S05]  /*1cd0*/  @P0 BRA `(.L_x_1140) ;  /* 0x000000f000000947 */ /* 0x000fea0003800000 */
[----:B------:R-:W-:Y:S01]  /*1ce0*/  IADD3 R31, P0, R2, 0x30, RZ ;  /* 0x00000030021f7810 */ /* 0x000fe20007f1e0ff */
[----:B------:R-:W-:Y:S01]  /*1cf0*/  IMAD.MOV.U32 R2, RZ, RZ, R30 ;  /* 0x000000ffff027224 */ /* 0x000fe200078e001e */
[----:B------:R-:W-:Y:S02]  /*1d00*/  LEA R30, R42, 0x80, 0x3 ;  /* 0x000000802a1e7811 */ /* 0x000fe400078e18ff */
[----:B------:R-:W-:Y:S02]  /*1d10*/  IADD3.X R29, RZ, R3, RZ, P0, !PT ;  /* 0x00000003ff1d7210 */ /* 0x000fe400007fe4ff */
        /* <DEDUP_REMOVED lines=11> */
.L_x_1140:
[----:B------:R-:W-:Y:S05]  /*1dd0*/  BSYNC B0 ;  /* 0x0000000000007941 */ /* 0x000fea0003800000 */
.L_x_1139:
[----:B------:R-:W-:Y:S01]  /*1de0*/  HADD2.F32 R36, -RZ, R36.H0_H0 ;  /* 0x20000024ff247230 */ /* 0x000fe20000004100 */
[----:B------:R-:W-:Y:S01]  /*1df0*/  FMUL.FTZ R90, R73, R90 ;  /* 0x0000005a495a7220 */ /* 0x000fe20000410000 */
[----:B------:R-:W-:Y:S01]  /*1e00*/  HADD2.F32 R81, -RZ, R81.H0_H0 ;  /* 0x20000051ff517230 */ /* 0x000fe20000004100 */
[----:B------:R-:W-:Y:S01]  /*1e10*/  FFMA.FTZ R2, R74, R89, R91 ;  /* 0x000000594a027223 */ /* 0x000fe2000001005b */
[----:B------:R-:W-:Y:S01]  /*1e20*/  HADD2.F32 R89, -RZ, R37.H0_H0 ;  /* 0x20000025ff597230 */ /* 0x000fe20000004100 */
[----:B------:R-:W-:Y:S01]  /*1e30*/  FFMA.FTZ R88, R88, R87, R92 ;  /* 0x0000005758587223 */ /* 0x000fe2000001005c */
[----:B------:R-:W-:Y:S01]  /*1e40*/  HADD2.F32 R93, -RZ, R84.H1_H1 ;  /* 0x30000054ff5d7230 */ /* 0x000fe20000004100 */
[----:B------:R-:W-:Y:S01]  /*1e50*/  FFMA.FTZ R91, R36, R81, R90 ;  /* 0x00000051245b7223 */ /* 0x000fe2000001005a */
[--C-:B------:R-:W-:Y:S01]  /*1e60*/  HADD2.F32 R90, -RZ, R80.reuse.H0_H0 ;  /* 0x20000050ff5a7230 */ /* 0x100fe20000004100 */
[----:B------:R-:W-:Y:S01]  /*1e70*/  ISETP.NE.AND P0, PT, R42, RZ, PT ;  /* 0x000000ff2a00720c */ /* 0x000fe20003f05270 */
[----:B------:R-:W-:Y:S01]  /*1e80*/  HADD2.F32 R95, -RZ, R80.H1_H1 ;  /* 0x30000050ff5f7230 */ /* 0x000fe20000004100 */
[----:B------:R-:W-:Y:S01]  /*1e90*/  BSSY B0, `(.L_x_1141) ;  /* 0x00000c7000007945 */ /* 0x000fe20003800000 */
[----:B-----5:R-:W-:Y:S01]  /*1ea0*/  HADD2.F32 R92, -RZ, R20.H1_H1 ;  /* 0x30000014ff5c7230 */ /* 0x020fe20000004100 */
[----:B------:R-:W-:Y:S01]  /*1eb0*/  FFMA.FTZ R94, R89, R90, R91 ;  /* 0x0000005a595e7223 */ /* 0x000fe2000001005b */
[----:B------:R-:W-:-:S02]  /*1ec0*/  HADD2.F32 R91, -RZ, R41.H1_H1 ;  /* 0x30000029ff5b7230 */ /* 0x000fc40000004100 */
[----:B------:R-:W-:Y:S02]  /*1ed0*/  HADD2.F32 R90, -RZ, R37.H1_H1 ;  /* 0x30000025ff5a7230 */ /* 0x000fe40000004100 */
[----:B------:R-:W-:Y:S01]  /*1ee0*/  HADD2.F32 R89, -RZ, R71.H1_H1 ;  /* 0x30000047ff597230 */ /* 0x000fe20000004100 */
[----:B------:R-:W-:Y:S01]  /*1ef0*/  FFMA.FTZ R98, R91, R93, R88 ;  /* 0x0000005d5b627223 */ /* 0x000fe20000010058 */
[----:B------:R-:W-:Y:S01]  /*1f00*/  HADD2.F32 R93, -RZ, R38.H0_H0 ;  /* 0x20000026ff5d7230 */ /* 0x000fe20000004100 */
[----:B------:R-:W-:Y:S01]  /*1f10*/  FFMA.FTZ R99, R90, R95, R94 ;  /* 0x0000005f5a637223 */ /* 0x000fe2000001005e */
[----:B------:R-:W-:Y:S01]  /*1f20*/  HADD2.F32 R96, -RZ, R85.H0_H0 ;  /* 0x20000055ff607230 */ /* 0x000fe20000004100 */
[----:B------:R-:W-:Y:S01]  /*1f30*/  FMUL.FTZ R100, R89, R92 ;  /* 0x0000005c59647220 */ /* 0x000fe20000410000 */
[----:B------:R-:W-:Y:S02]  /*1f40*/  HADD2.F32 R92, -RZ, R71.H0_H0 ;  /* 0x20000047ff5c7230 */ /* 0x000fe40000004100 */
[----:B------:R-:W-:Y:S01]  /*1f50*/  HADD2.F32 R95, -RZ, R20.H0_H0 ;  /* 0x20000014ff5f7230 */ /* 0x000fe20000004100 */
[----:B------:R-:W-:Y:S01]  /*1f60*/  FFMA.FTZ R96, R93, R96, R98 ;  /* 0x000000605d607223 */ /* 0x000fe20000010062 */
[----:B------:R-:W-:-:S02]  /*1f70*/  HADD2.F32 R90, -RZ, R26.H0_H0 ;  /* 0x2000001aff5a7230 */ /* 0x000fc40000004100 */
[----:B------:R-:W-:Y:S01]  /*1f80*/  HADD2.F32 R91, -RZ, R26.H1_H1 ;  /* 0x3000001aff5b7230 */ /* 0x000fe20000004100 */
[----:B------:R-:W-:Y:S01]  /*1f90*/  FFMA.FTZ R92, R92, R95, R100 ;  /* 0x0000005f5c5c7223 */ /* 0x000fe20000010064 */
[----:B------:R-:W-:Y:S02]  /*1fa0*/  HADD2.F32 R26, -RZ, R78.H0_H0 ;  /* 0x2000004eff1a7230 */ /* 0x000fe40000004100 */
[----:B------:R-:W-:Y:S02]  /*1fb0*/  HADD2.F32 R93, -RZ, R21.H0_H0 ;  /* 0x20000015ff5d7230 */ /* 0x000fe40000004100 */
[--C-:B------:R-:W-:Y:S02]  /*1fc0*/  HADD2.F32 R89, -RZ, R27.reuse.H0_H0 ;  /* 0x2000001bff597230 */ /* 0x100fe40000004100 */
[----:B------:R-:W-:Y:S01]  /*1fd0*/  HADD2.F32 R20, -RZ, R27.H1_H1 ;  /* 0x3000001bff147230 */ /* 0x000fe20000004100 */
[----:B------:R-:W-:Y:S01]  /*1fe0*/  FFMA.FTZ R26, R26, R93, R92 ;  /* 0x0000005d1a1a7223 */ /* 0x000fe2000001005c */
[----:B------:R-:W-:-:S02]  /*1ff0*/  HADD2.F32 R94, -RZ, R34.H0_H0 ;  /* 0x20000022ff5e7230 */ /* 0x000fc40000004100 */
[----:B------:R-:W-:Y:S02]  /*2000*/  HADD2.F32 R97, -RZ, R54.H0_H0 ;  /* 0x20000036ff617230 */ /* 0x000fe40000004100 */
[----:B------:R-:W-:Y:S02]  /*2010*/  HADD2.F32 R27, -RZ, R40.H1_H1 ;  /* 0x30000028ff1b7230 */ /* 0x000fe40000004100 */
[----:B------:R-:W-:Y:S01]  /*2020*/  HADD2.F32 R38, -RZ, R38.H1_H1 ;  /* 0x30000026ff267230 */ /* 0x000fe20000004100 */
[----:B------:R-:W-:Y:S01]  /*2030*/  FFMA.FTZ R94, R94, R97, R99 ;  /* 0x000000615e5e7223 */ /* 0x000fe20000010063 */
[----:B------:R-:W-:Y:S02]  /*2040*/  HADD2.F32 R82, -RZ, R82.H1_H1 ;  /* 0x30000052ff527230 */ /* 0x000fe40000004100 */
[----:B------:R-:W-:Y:S02]  /*2050*/  HADD2.F32 R85, -RZ, R85.H1_H1 ;  /* 0x30000055ff557230 */ /* 0x000fe40000004100 */
[----:B------:R-:W-:Y:S01]  /*2060*/  HADD2.F32 R78, -RZ, R78.H1_H1 ;  /* 0x3000004eff4e7230 */ /* 0x000fe20000004100 */
[----:B------:R-:W-:Y:S01]  /*2070*/  FFMA.FTZ R82, R27, R82, R2 ;  /* 0x000000521b527223 */ /* 0x000fe20000010002 */
        /* <DEDUP_REMOVED lines=8> */
[----:B------:R-:W-:Y:S02]  /*2100*/  HADD2.F32 R21, -RZ, R43.H0_H0 ;  /* 0x2000002bff157230 */ /* 0x000fe40000004100 */
[----:B------:R-:W-:Y:S01]  /*2110*/  HADD2.F32 R75, -RZ, R75.H1_H1 ;  /* 0x3000004bff4b7230 */ /* 0x000fe20000004100 */
[----:B------:R-:W-:Y:S01]  /*2120*/  FFMA.FTZ R2, R2, R85, R78 ;  /* 0x0000005502027223 */ /* 0x000fe2000001004e */
[----:B------:R-:W-:-:S02]  /*2130*/  HADD2.F32 R34, -RZ, R83.H0_H0 ;  /* 0x20000053ff227230 */ /* 0x000fc40000004100 */
[----:B------:R-:W-:Y:S02]  /*2140*/  HADD2.F32 R22, -RZ, R22.H1_H1 ;  /* 0x30000016ff167230 */ /* 0x000fe40000004100 */
[----:B------:R-:W-:Y:S01]  /*2150*/  HADD2.F32 R26, -RZ, R39.H0_H0 ;  /* 0x20000027ff1a7230 */ /* 0x000fe20000004100 */
[----:B------:R-:W-:Y:S01]  /*2160*/  FFMA.FTZ R82, R21, R34, R82 ;  /* 0x0000002215527223 */ /* 0x000fe20000010052 */
[----:B------:R-:W-:Y:S01]  /*2170*/  HADD2.F32 R93, -RZ, R86.H0_H0 ;  /* 0x20000056ff5d7230 */ /* 0x000fe20000004100 */
[----:B------:R-:W-:Y:S01]  /*2180*/  FFMA.FTZ R75, R75, R22, R2 ;  /* 0x000000164b4b7223 */ /* 0x000fe20000010002 */
[----:B------:R-:W-:Y:S02]  /*2190*/  HADD2.F32 R27, -RZ, R35.H0_H0 ;  /* 0x20000023ff1b7230 */ /* 0x000fe40000004100 */
        /* <DEDUP_REMOVED lines=9> */
[----:B------:R-:W-:Y:S02]  /*2230*/  HADD2.F32 R79, -RZ, R79.H1_H1 ;  /* 0x3000004fff4f7230 */ /* 0x000fe40000004100 */
[----:B------:R-:W-:-:S02]  /*2240*/  HADD2.F32 R22, -RZ, R83.H1_H1 ;  /* 0x30000053ff167230 */ /* 0x000fc40000004100 */
        /* <DEDUP_REMOVED lines=20> */
[----:B------:R-:W-:Y:S01]  /*2390*/  HADD2.F32 R41, -RZ, R4.H1_H1 ;  /* 0x30000004ff297230 */ /* 0x000fe20000004100 */
[----:B------:R-:W-:Y:S01]  /*23a0*/  FFMA.FTZ R12, R57, R12, R30 ;  /* 0x0000000c390c7223 */ /* 0x000fe2000001001e */
[----:B------:R-:W-:Y:S01]  /*23b0*/  HADD2.F32 R24, -RZ, R24.H1_H1 ;  /* 0x30000018ff187230 */ /* 0x000fe20000004100 */
[----:B------:R-:W-:Y:S01]  /*23c0*/  FFMA.FTZ R26, R66, R81, R26 ;  /* 0x00000051421a7223 */ /* 0x000fe2000001001a */
[----:B0-----:R-:W-:Y:S02]  /*23d0*/  HADD2.F32 R29, -RZ, R9.H0_H0 ;  /* 0x20000009ff1d7230 */ /* 0x001fe40000004100 */
        /* <DEDUP_REMOVED lines=71> */
[----:B-1----:R-:W-:Y:S02]  /*2850*/  FADD.FTZ R7, R6, R7 ;  /* 0x0000000706077221 */ /* 0x002fe40000010000 */
        /* <DEDUP_REMOVED lines=11> */
[----:B------:R-:W-:Y:S01]  /*2910*/  USHF.R.S32.HI UR7, URZ, 0x1f, UR4 ;  /* 0x0000001f3f077899 */ /* 0x000fe20008011404 */
[C---:B------:R-:W-:Y:S01]  /*2920*/  IADD3 R5, R45.reuse, 0x20, RZ ;  /* 0x000000202d057810 */ /* 0x040fe20007ffe0ff */
[----:B------:R-:W-:Y:S01]  /*2930*/  UIADD3 UR6, UP0, UR17, UR4, URZ ;  /* 0x0000000411067290 */ /* 0x000fe2000ff1e03f */
[C---:B------:R-:W-:Y:S01]  /*2940*/  IADD3 R7, R45.reuse, 0x30, RZ ;  /* 0x000000302d077810 */ /* 0x040fe20007ffe0ff */
[----:B------:R-:W-:Y:S01]  /*2950*/  ULDC.64 UR20, c[0x0][0x1c8] ;  /* 0x0000720000147ab9 */ /* 0x000fe20000000a00 */
[----:B------:R-:W-:Y:S01]  /*2960*/  ISETP.GE.AND P2, PT, R76, UR19, PT ;  /* 0x000000134c007c0c */ /* 0x000fe2000bf46270 */
[----:B------:R-:W-:Y:S01]  /*2970*/  ULEA.HI.X.SX32 UR7, UR17, UR7, 0x1, UP0 ;  /* 0x0000000711077291 */ /* 0x000fe200080f0e3f */
        /* <DEDUP_REMOVED lines=20> */
[----:B------:R0:W-:Y:S04]  /*2ac0*/  STG.E [R2.64], R5 ;  /* 0x0000000502007986 */ /* 0x0001e8000c10190a */
[----:B------:R0:W-:Y:S04]  /*2ad0*/  STG.E [R2.64+0x40], R7 ;  /* 0x0000400702007986 */ /* 0x0001e8000c10190a */
[----:B------:R0:W-:Y:S04]  /*2ae0*/  STG.E [R2.64+0x80], R9 ;  /* 0x0000800902007986 */ /* 0x0001e8000c10190a */
[----:B------:R0:W-:Y:S02]  /*2af0*/  STG.E [R2.64+0xc0], R11 ;  /* 0x0000c00b02007986 */ /* 0x0001e4000c10190a */
.L_x_1142:
[----:B------:R-:W-:Y:S05]  /*2b00*/  BSYNC B0 ;  /* 0x0000000000007941 */ /* 0x000fea0003800000 */
.L_x_1141:
[----:B------:R-:W-:Y:S01]  /*2b10*/  UIADD3 UR8, UR8, 0x3f, URZ ;  /* 0x0000003f08087890 */ /* 0x000fe2000fffe03f */
[----:B------:R-:W-:Y:S03]  /*2b20*/  BSSY B0, `(.L_x_1143) ;  /* 0x0000022000007945 */ /* 0x000fe60003800000 */
[----:B------:R-:W-:-:S02]  /*2b30*/  USHF.R.S32.HI UR6, URZ, 0x1f, UR8 ;  /* 0x0000001f3f067899 */ /* 0x000fc40008011408 */
[----:B------:R-:W-:Y:S02]  /*2b40*/  UIMAD UR7, UR14, -0x40, UR8 ;  /* 0xffffffc00e0778a4 */ /* 0x000fe4000f8e0208 */
[----:B------:R-:W-:-:S04]  /*2b50*/  ULEA.HI UR6, UR6, UR8, URZ, 0x6 ;  /* 0x0000000806067291 */ /* 0x000fc8000f8f303f */
[----:B------:R-:W-:-:S04]  /*2b60*/  ULOP3.LUT UR6, UR6, 0xffffffc0, URZ, 0xc0, !UPT ;  /* 0xffffffc006067892 */ /* 0x000fc8000f8ec03f */
[----:B------:R-:W-:-:S06]  /*2b70*/  UIADD3 UR6, UR7, UR6, -UR8 ;  /* 0x0000000607067290 */ /* 0x000fcc000fffe808 */
[----:B------:R-:W-:-:S04]  /*2b80*/  ISETP.GE.AND P0, PT, R46, UR6, PT ;  /* 0x000000062e007c0c */ /* 0x000fc8000bf06270 */
[----:B------:R-:W-:-:S13]  /*2b90*/  ISETP.GT.OR P0, PT, R46, 0x3f, P0 ;  /* 0x0000003f2e00780c */ /* 0x000fda0000704670 */
[----:B------:R-:W-:Y:S05]  /*2ba0*/  @P0 BRA `(.L_x_1144) ;  /* 0x0000019000000947 */ /* 0x000fea0003800000 */
[----:B------:R-:W-:Y:S01]  /*2bb0*/  USHF.R.S32.HI UR6, URZ, 0x1f, UR17 ;  /* 0x0000001f3f067899 */ /* 0x000fe20008011411 */
[----:B0-----:R-:W-:Y:S01]  /*2bc0*/  IMAD.U32 R3, RZ, RZ, UR4 ;  /* 0x00000004ff037e24 */ /* 0x001fe2000f8e00ff */
[----:B------:R-:W-:Y:S01]  /*2bd0*/  USHF.R.S32.HI UR8, URZ, 0x1f, UR4 ;  /* 0x0000001f3f087899 */ /* 0x000fe20008011404 */
[--C-:B------:R-:W-:Y:S01]  /*2be0*/  SHF.R.S32.HI R0, RZ, 0x1f, R46.reuse ;  /* 0x0000001fff007819 */ /* 0x100fe2000001142e */
[----:B------:R-:W-:Y:S02]  /*2bf0*/  IMAD.U32 R5, RZ, RZ, UR15 ;  /* 0x0000000fff057e24 */ /* 0x000fe4000f8e00ff */
[----:B------:R-:W-:Y:S02]  /*2c00*/  IADD3 R2, P0, P1, R3, UR17, R46 ;  /* 0x0000001103027c10 */ /* 0x000fe4000f91e02e */
[----:B------:R-:W-:Y:S01]  /*2c10*/  MOV R3, UR6 ;  /* 0x0000000600037c02 */ /* 0x000fe20008000f00 */
[----:B------:R-:W-:Y:S02]  /*2c20*/  ULDC.64 UR6, c[0x0][0x1f8] ;  /* 0x00007e0000067ab9 */ /* 0x000fe40000000a00 */
[----:B------:R-:W-:Y:S01]  /*2c30*/  UIMAD UR6, UR16, UR6, URZ ;  /* 0x00000006100672a4 */ /* 0x000fe2000f8e023f */
[----:B------:R-:W-:Y:S01]  /*2c40*/  IADD3.X R3, R3, UR8, R0, P0, P1 ;  /* 0x0000000803037c10 */ /* 0x000fe200087e2400 */
[----:B------:R-:W-:Y:S01]  /*2c50*/  ULDC.64 UR8, c[0x0][0x200] ;  /* 0x0000800000087ab9 */ /* 0x000fe20000000a00 */
[C---:B------:R-:W-:Y:S01]  /*2c60*/  FMUL.FTZ R0, R77.reuse, 1.4426950216293334961 ;  /* 0x3fb8aa3b4d007820 */ /* 0x040fe20000410000 */
[----:B------:R-:W-:Y:S01]  /*2c70*/  UIMAD UR6, UR15, UR7, UR6 ;  /* 0x000000070f0672a4 */ /* 0x000fe2000f8e0206 */
[----:B------:R-:W-:Y:S01]  /*2c80*/  FSETP.NEU.FTZ.AND P0, PT, R77, -INF , PT ;  /* 0xff8000004d00780b */ /* 0x000fe20003f1d000 */
        /* <DEDUP_REMOVED lines=11> */
.L_x_1144:
[----:B------:R-:W-:Y:S05]  /*2d40*/  BSYNC B0 ;  /* 0x0000000000007941 */ /* 0x000fea0003800000 */
.L_x_1143:
[----:B------:R-:W-:Y:S01]  /*2d50*/  USHF.L.U32 UR7, UR14, 0xe, URZ ;  /* 0x0000000e0e077899 */ /* 0x000fe2000800063f */
[----:B------:R-:W-:Y:S01]  /*2d60*/  IMAD.SHL.U32 R0, R46, 0x4, RZ ;  /* 0x000000042e007824 */ /* 0x000fe200078e00ff */
[----:B------:R-:W-:Y:S01]  /*2d70*/  USHF.L.U32 UR6, UR4, 0x8, URZ ;  /* 0x0000000804067899 */ /* 0x000fe2000800063f */
[----:B0-----:R-:W-:Y:S01]  /*2d80*/  MOV R5, UR15 ;  /* 0x0000000f00057c02 */ /* 0x001fe20008000f00 */
[----:B------:R-:W-:Y:S02]  /*2d90*/  USHF.R.S32.HI UR9, URZ, 0x1f, UR7 ;  /* 0x0000001f3f097899 */ /* 0x000fe40008011407 */
[----:B------:R-:W-:Y:S01]  /*2da0*/  MOV R3, UR7 ;  /* 0x0000000700037c02 */ /* 0x000fe20008000f00 */
[----:B------:R-:W-:-:S03]  /*2db0*/  USHF.R.S32.HI UR8, URZ, 0x1f, UR6 ;  /* 0x0000001f3f087899 */ /* 0x000fc60008011406 */
[----:B------:R-:W-:Y:S01]  /*2dc0*/  IADD3 R2, P0, P1, R0, UR6, R3 ;  /* 0x0000000600027c10 */ /* 0x000fe2000f91e003 */
[----:B------:R-:W-:Y:S01]  /*2dd0*/  IMAD.U32 R3, RZ, RZ, UR9 ;  /* 0x00000009ff037e24 */ /* 0x000fe2000f8e00ff */
[----:B------:R-:W-:Y:S01]  /*2de0*/  SHF.R.S32.HI R0, RZ, 0x1f, R0 ;  /* 0x0000001fff007819 */ /* 0x000fe20000011400 */
[----:B------:R-:W-:Y:S02]  /*2df0*/  ULDC.64 UR6, c[0x0][0x220] ;  /* 0x0000880000067ab9 */ /* 0x000fe40000000a00 */
[----:B------:R-:W-:Y:S01]  /*2e00*/  UIMAD UR6, UR16, UR6, URZ ;  /* 0x00000006100672a4 */ /* 0x000fe2000f8e023f */
[----:B------:R-:W-:Y:S01]  /*2e10*/  IADD3.X R3, R0, UR8, R3, P0, P1 ;  /* 0x0000000800037c10 */ /* 0x000fe200087e2403 */
[----:B------:R-:W-:Y:S01]  /*2e20*/  ULDC.64 UR8, c[0x0][0x228] ;  /* 0x00008a0000087ab9 */ /* 0x000fe20000000a00 */
[----:B------:R-:W-:Y:S01]  /*2e30*/  ISETP.NE.U32.AND P0, PT, RZ, c[0x0][0x238], PT ;  /* 0x00008e00ff007a0c */ /* 0x000fe20003f05070 */
[----:B------:R-:W-:Y:S02]  /*2e40*/  UIMAD UR6, UR15, UR7, UR6 ;  /* 0x000000070f0672a4 */ /* 0x000fe4000f8e0206 */
[----:B------:R-:W-:Y:S01]  /*2e50*/  IMAD.WIDE.U32 R2, R5, c[0x0][0x220], R2 ;  /* 0x0000880005027a25 */ /* 0x000fe200078e0002 */
[----:B------:R-:W-:Y:S01]  /*2e60*/  UIMAD UR7, UR5, UR8, URZ ;  /* 0x00000008050772a4 */ /* 0x000fe2000f8e023f */
[----:B------:R-:W-:-:S02]  /*2e70*/  ISETP.NE.AND.EX P0, PT, RZ, c[0x0][0x23c], PT, P0 ;  /* 0x00008f00ff007a0c */ /* 0x000fc40003f05300 */
        /* <DEDUP_REMOVED lines=28> */
[----:B------:R-:W-:-:S03]  /*3040*/  UIMAD UR6, UR4, UR6, UR15 ;  /* 0x00000006040672a4 */ /* 0x000fc6000f8e020f */
[----:B------:R-:W-:Y:S02]  /*3050*/  ULDC.64 UR4, c[0x0][0x238] ;  /* 0x00008e0000047ab9 */ /* 0x000fe40000000a00 */
[----:B------:R-:W-:-:S06]  /*3060*/  UIMAD.WIDE UR4, UR6, UR13, UR4 ;  /* 0x0000000d060472a5 */ /* 0x000fcc000f8e0204 */
[----:B------:R-:W-:Y:S02]  /*3070*/  MOV R2, UR4 ;  /* 0x0000000400027c02 */ /* 0x000fe40008000f00 */
[----:B------:R-:W-:-:S05]  /*3080*/  MOV R3, UR5 ;  /* 0x0000000500037c02 */ /* 0x000fca0008000f00 */
[----:B------:R-:W-:Y:S01]  /*3090*/  STG.E [R2.64], RZ ;  /* 0x000000ff02007986 */ /* 0x000fe2000c10190a */
[----:B------:R-:W-:Y:S05]  /*30a0*/  EXIT ;  /* 0x000000000000794d */ /* 0x000fea0003800000 */
.L_x_1145:
        /* <DEDUP_REMOVED lines=13> */
.L_x_1175:


//--------------------- .nv.shared._ZN7cutlass13device_kernelIN5flash19enable_sm80_to_sm89INS1_16FlashAttnBwdSm80INS1_25CollectiveMainloopBwdSm80ILi1ELi1EN4cute5tupleIJNS5_1CILi32EEENS7_ILi64EEENS7_ILi256EEEEEENS_6half_tEfNS_4arch4Sm80ELb0ELb0ELb0ELb0ELb0ELb0ELb0ELb0ELi2ELi2ELi2ELi1ELb1EEENS1_21CollectiveEpilogueBwdISB_SC_SE_Li256ELb0ELb0ELi4EEENS1_19SingleTileSchedulerILb0ELb0ELb0ELi64EEEEEEEEEvNT_6ParamsE --------------------------
	.section	.nv.shared._ZN7cutlass13device_kernelIN5flash19enable_sm80_to_sm89INS1_16FlashAttnBwdSm80INS1_25CollectiveMainloopBwdSm80ILi1ELi1EN4cute5tupleIJNS5_1CILi32EEENS7_ILi64EEENS7_ILi256EEEEEENS_6half_tEfNS_4arch4Sm80ELb0ELb0ELb0ELb0ELb0ELb0ELb0ELb0ELi2ELi2ELi2ELi1ELb1EEENS1_21CollectiveEpilogueBwdISB_SC_SE_Li256ELb0ELb0ELi4EEENS1_19SingleTileSchedulerILb0ELb0ELb0ELi64EEEEEEEEEvNT_6ParamsE,"aw",@nobits
	.sectionflags	@""
	.align	16


//--------------------- .nv.global                --------------------------
	.section	.nv.global,"aw",@nobits
.nv.global:
	.type		_ZN66_INTERNAL_16e508ea_30_flash_bwd_hdim256_fp16_sm80_cu_8e232a79_26994cute1_E,@object
	.size		_ZN66_INTERNAL_16e508ea_30_flash_bwd_hdim256_fp16_sm80_cu_8e232a79_26994cute1_E,(_ZN66_INTERNAL_16e508ea_30_flash_bwd_hdim256_fp16_sm80_cu_8e232a79_26994cuda3std3__45__cpo6cbeginE - _ZN66_INTERNAL_16e508ea_30_flash_bwd_hdim256_fp16_sm80_cu_8e232a79_26994cute1_E)
_ZN66_INTERNAL_16e508ea_30_flash_bwd_hdim256_fp16_sm80_cu_8e232a79_26994cute1_E:
	.zero		1
	.type		_ZN66_INTERNAL_16e508ea_30_flash_bwd_hdim256_fp16_sm80_cu_8e232a79_26994cuda3std3__45__cpo6cbeginE,@object
	.size		_ZN66_INTERNAL_16e508ea_30_flash_bwd_hdim256_fp16_sm80_cu_8e232a79_26994cuda3std3__45__cpo6cbeginE,(_ZN66_INTERNAL_16e508ea_30_flash_bwd_hdim256_fp16_sm80_cu_8e232a79_26994cuda3std3__48in_placeE - _ZN66_INTERNAL_16e508ea_30_flash_bwd_hdim256_fp16_sm80_cu_8e232a79_26994cuda3std3__45__cpo6cbeginE)
_ZN66_INTERNAL_16e508ea_30_flash_bwd_hdim256_fp16_sm80_cu_8e232a79_26994cuda3std3__45__cpo6cbeginE:
	.zero		1
	.type		_ZN66_INTERNAL_16e508ea_30_flash_bwd_hdim256_fp16_sm80_cu_8e232a79_26994cuda3std3__48in_placeE,@object
	.size		_ZN66_INTERNAL_16e508ea_30_flash_bwd_hdim256_fp16_sm80_cu_8e232a79_26994cuda3std3__48in_placeE,(_ZN66_INTERNAL_16e508ea_30_flash_bwd_hdim256_fp16_sm80_cu_8e232a79_26994cuda3std6ranges3__45__cpo9iter_moveE - _ZN66_INTERNAL_16e508ea_30_flash_bwd_hdim256_fp16_sm80_cu_8e232a79_26994cuda3std3__48in_placeE)
_ZN66_INTERNAL_16e508ea_30_flash_bwd_hdim256_fp16_sm80_cu_8e232a79_26994cuda3std3__48in_placeE:
	.zero		1
	.type		_ZN66_INTERNAL_16e508ea_30_flash_bwd_hdim256_fp16_sm80_cu_8e232a79_26994cuda3std6ranges3__45__cpo9iter_moveE,@object
	.size		_ZN66_INTERNAL_16e508ea_30_flash_bwd_hdim256_fp16_sm80_cu_8e232a79_26994cuda3std6ranges3__45__cpo9iter_moveE,(_ZN66_INTERNAL_16e508ea_30_flash_bwd_hdim256_fp16_sm80_cu_8e232a79_26994cuda3std3__45__cpo5beginE - _ZN66_INTERNAL_16e508ea_30_flash_bwd_hdim256_fp16_sm80_cu_8e232a79_26994cuda3std6ranges3__45__cpo9iter_moveE)
_ZN66_INTERNAL_16e508ea_30_flash_bwd_hdim256_fp16_sm80_cu_8e232a79_26994cuda3std6ranges3__45__cpo9iter_moveE:
	.zero		1
	.type		_ZN66_INTERNAL_16e508ea_30_flash_bwd_hdim256_fp16_sm80_cu_8e232a79_26994cuda3std3__45__cpo5beginE,@object
	.size		_ZN66_INTERNAL_16e508ea_30_flash_bwd_hdim256_fp16_sm80_cu_8e232a79_26994cuda3std3__45__cpo5beginE,(_ZN66_INTERNAL_16e508ea_30_flash_bwd_hdim256_fp16_sm80_cu_8e232a79_26994cuda3std3__468_GLOBAL__N__16e508ea_30_flash_bwd_hdim256_fp16_sm80_cu_8e232a79_26996ignoreE - _ZN66_INTERNAL_16e508ea_30_flash_bwd_hdim256_fp16_sm80_cu_8e232a79_26994cuda3std3__45__cpo5beginE)
_ZN66_INTERNAL_16e508ea_30_flash_bwd_hdim256_fp16_sm80_cu_8e232a79_26994cuda3std3__45__cpo5beginE:
	.zero		1
	.type		_ZN66_INTERNAL_16e508ea_30_flash_bwd_hdim256_fp16_sm80_cu_8e232a79_26994cuda3std3__468_GLOBAL__N__16e508ea_30_flash_bwd_hdim256_fp16_sm80_cu_8e232a79_26996ignoreE,@object
	.size		_ZN66_INTERNAL_16e508ea_30_flash_bwd_hdim256_fp16_sm80_cu_8e232a79_26994cuda3std3__468_GLOBAL__N__16e508ea_30_flash_bwd_hdim256_fp16_sm80_cu_8e232a79_26996ignoreE,(_ZN66_INTERNAL_16e508ea_30_flash_bwd_hdim256_fp16_sm80_cu_8e232a79_26994cute7productE - _ZN66_INTERNAL_16e508ea_30_flash_bwd_hdim256_fp16_sm80_cu_8e232a79_26994cuda3std3__468_GLOBAL__N__16e508ea_30_flash_bwd_hdim256_fp16_sm80_cu_8e232a79_26996ignoreE)
_ZN66_INTERNAL_16e508ea_30_flash_bwd_hdim256_fp16_sm80_cu_8e232a79_26994cuda3std3__468_GLOBAL__N__16e508ea_30_flash_bwd_hdim256_fp16_sm80_cu_8e232a79_26996ignoreE:
	.zero		1
	.type		_ZN66_INTERNAL_16e508ea_30_flash_bwd_hdim256_fp16_sm80_cu_8e232a79_26994cute7productE,@object
	.size		_ZN66_INTERNAL_16e508ea_30_flash_bwd_hdim256_fp16_sm80_cu_8e232a79_26994cute7productE,(_ZN66_INTERNAL_16e508ea_30_flash_bwd_hdim256_fp16_sm80_cu_8e232a79_26994cuda3std3__45__cpo3endE - _ZN66_INTERNAL_16e508ea_30_flash_bwd_hdim256_fp16_sm80_cu_8e232a79_26994cute7productE)
_ZN66_INTERNAL_16e508ea_30_flash_bwd_hdim256_fp16_sm80_cu_8e232a79_26994cute7productE:
	.zero		1
	.type		_ZN66_INTERNAL_16e508ea_30_flash_bwd_hdim256_fp16_sm80_cu_8e232a79_26994cuda3std3__45__cpo3endE,@object
	.size		_ZN66_INTERNAL_16e508ea_30_flash_bwd_hdim256_fp16_sm80_cu_8e232a79_26994cuda3std3__45__cpo3endE,(_ZN66_INTERNAL_16e508ea_30_flash_bwd_hdim256_fp16_sm80_cu_8e232a79_26994cuda3std3__419piecewise_constructE - _ZN66_INTERNAL_16e508ea_30_flash_bwd_hdim256_fp16_sm80_cu_8e232a79_26994cuda3std3__45__cpo3endE)
_ZN66_INTERNAL_16e508ea_30_flash_bwd_hdim256_fp16_sm80_cu_8e232a79_26994cuda3std3__45__cpo3endE:
	.zero		1
	.type		_ZN66_INTERNAL_16e508ea_30_flash_bwd_hdim256_fp16_sm80_cu_8e232a79_26994cuda3std3__419piecewise_constructE,@object
	.size		_ZN66_INTERNAL_16e508ea_30_flash_bwd_hdim256_fp16_sm80_cu_8e232a79_26994cuda3std3__419piecewise_constructE,(_ZN66_INTERNAL_16e508ea_30_flash_bwd_hdim256_fp16_sm80_cu_8e232a79_26994cuda3std3__45__cpo4cendE - _ZN66_INTERNAL_16e508ea_30_flash_bwd_hdim256_fp16_sm80_cu_8e232a79_26994cuda3std3__419piecewise_constructE)
_ZN66_INTERNAL_16e508ea_30_flash_bwd_hdim256_fp16_sm80_cu_8e232a79_26994cuda3std3__419piecewise_constructE:
	.zero		1
	.type		_ZN66_INTERNAL_16e508ea_30_flash_bwd_hdim256_fp16_sm80_cu_8e232a79_26994cuda3std3__45__cpo4cendE,@object
	.size		_ZN66_INTERNAL_16e508ea_30_flash_bwd_hdim256_fp16_sm80_cu_8e232a79_26994cuda3std3__45__cpo4cendE,(_ZN66_INTERNAL_16e508ea_30_flash_bwd_hdim256_fp16_sm80_cu_8e232a79_26994cuda3std6ranges3__45__cpo4swapE - _ZN66_INTERNAL_16e508ea_30_flash_bwd_hdim256_fp16_sm80_cu_8e232a79_26994cuda3std3__45__cpo4cendE)
_ZN66_INTERNAL_16e508ea_30_flash_bwd_hdim256_fp16_sm80_cu_8e232a79_26994cuda3std3__45__cpo4cendE:
	.zero		1
	.type		_ZN66_INTERNAL_16e508ea_30_flash_bwd_hdim256_fp16_sm80_cu_8e232a79_26994cuda3std6ranges3__45__cpo4swapE,@object
	.size		_ZN66_INTERNAL_16e508ea_30_flash_bwd_hdim256_fp16_sm80_cu_8e232a79_26994cuda3std6ranges3__45__cpo4swapE,(.L_7 - _ZN66_INTERNAL_16e508ea_30_flash_bwd_hdim256_fp16_sm80_cu_8e232a79_26994cuda3std6ranges3__45__cpo4swapE)
_ZN66_INTERNAL_16e508ea_30_flash_bwd_hdim256_fp16_sm80_cu_8e232a79_26994cuda3std6ranges3__45__cpo4swapE:
	.zero		1
.L_7:


//--------------------- .nv.shared._ZN7cutlass13device_kernelIN5flash19enable_sm80_to_sm89INS1_16FlashAttnBwdSm80INS1_25CollectiveMainloopBwdSm80ILi1ELi1EN4cute5tupleIJNS5_1CILi32EEENS7_ILi64EEENS7_ILi256EEEEEENS_6half_tEfNS_4arch4Sm80ELb0ELb0ELb0ELb0ELb0ELb0ELb0ELb0ELi2ELi2ELi2ELi1ELb1EEENS1_24CollectiveEpilogueBwdGQAISB_fSE_Li256ELb0ELb0EEENS1_19SingleTileSchedulerILb0ELb0ELb0ELi64EEEEEEEEEvNT_6ParamsE --------------------------
	.section	.nv.shared._ZN7cutlass13device_kernelIN5flash19enable_sm80_to_sm89INS1_16FlashAttnBwdSm80INS1_25CollectiveMainloopBwdSm80ILi1ELi1EN4cute5tupleIJNS5_1CILi32EEENS7_ILi64EEENS7_ILi256EEEEEENS_6half_tEfNS_4arch4Sm80ELb0ELb0ELb0ELb0ELb0ELb0ELb0ELb0ELi2ELi2ELi2ELi1ELb1EEENS1_24CollectiveEpilogueBwdGQAISB_fSE_Li256ELb0ELb0EEENS1_19SingleTileSchedulerILb0ELb0ELb0ELi64EEEEEEEEEvNT_6ParamsE,"aw",@nobits
	.sectionflags	@""
	.align	16


//--------------------- .nv.shared._ZN7cutlass13device_kernelIN5flash19enable_sm80_to_sm89INS1_16FlashAttnBwdSm80INS1_25CollectiveMainloopBwdSm80ILi1ELi1EN4cute5tupleIJNS5_1CILi32EEENS7_ILi64EEENS7_ILi256EEEEEENS_6half_tEfNS_4arch4Sm80ELb0ELb0ELb0ELb1ELb0ELb0ELb0ELb0ELi2ELi2ELi2ELi1ELb1EEENS1_21CollectiveEpilogueBwdISB_SC_SE_Li256ELb1ELb0ELi4EEENS1_19SingleTileSchedulerILb1ELb0ELb0ELi64EEEEEEEEEvNT_6ParamsE --------------------------
	.section	.nv.shared._ZN7cutlass13device_kernelIN5flash19enable_sm80_to_sm89INS1_16FlashAttnBwdSm80INS1_25CollectiveMainloopBwdSm80ILi1ELi1EN4cute5tupleIJNS5_1CILi32EEENS7_ILi64EEENS7_ILi256EEEEEENS_6half_tEfNS_4arch4Sm80ELb0ELb0ELb0ELb1ELb0ELb0ELb0ELb0ELi2ELi2ELi2ELi1ELb1EEENS1_21CollectiveEpilogueBwdISB_SC_SE_Li256ELb1ELb0ELi4EEENS1_19SingleTileSchedulerILb1ELb0ELb0ELi64EEEEEEEEEvNT_6ParamsE,"aw",@nobits
	.sectionflags	@""
	.align	16


//--------------------- .nv.shared._ZN7cutlass13device_kernelIN5flash19enable_sm80_to_sm89INS1_16FlashAttnBwdSm80INS1_25CollectiveMainloopBwdSm80ILi1ELi1EN4cute5tupleIJNS5_1CILi32EEENS7_ILi64EEENS7_ILi256EEEEEENS_6half_tEfNS_4arch4Sm80ELb0ELb0ELb0ELb1ELb0ELb0ELb0ELb0ELi2ELi2ELi2ELi1ELb1EEENS1_24CollectiveEpilogueBwdGQAISB_fSE_Li256ELb1ELb0EEENS1_19SingleTileSchedulerILb1ELb0ELb0ELi64EEEEEEEEEvNT_6ParamsE --------------------------
	.section	.nv.shared._ZN7cutlass13device_kernelIN5flash19enable_sm80_to_sm89INS1_16FlashAttnBwdSm80INS1_25CollectiveMainloopBwdSm80ILi1ELi1EN4cute5tupleIJNS5_1CILi32EEENS7_ILi64EEENS7_ILi256EEEEEENS_6half_tEfNS_4arch4Sm80ELb0ELb0ELb0ELb1ELb0ELb0ELb0ELb0ELi2ELi2ELi2ELi1ELb1EEENS1_24CollectiveEpilogueBwdGQAISB_fSE_Li256ELb1ELb0EEENS1_19SingleTileSchedulerILb1ELb0ELb0ELi64EEEEEEEEEvNT_6ParamsE,"aw",@nobits
	.sectionflags	@""
	.align	16


//--------------------- .nv.shared._ZN7cutlass13device_kernelIN5flash19enable_sm80_to_sm89INS1_16FlashAttnBwdSm80INS1_25CollectiveMainloopBwdSm80ILi1ELi1EN4cute5tupleIJNS5_1CILi32EEENS7_ILi64EEENS7_ILi256EEEEEENS_6half_tEfNS_4arch4Sm80ELb0ELb1ELb0ELb0ELb0ELb0ELb0ELb0ELi2ELi2ELi2ELi1ELb1EEENS1_21CollectiveEpilogueBwdISB_SC_SE_Li256ELb0ELb0ELi4EEENS1_19SingleTileSchedulerILb0ELb0ELb0ELi64EEEEEEEEEvNT_6ParamsE --------------------------
	.section	.nv.shared._ZN7cutlass13device_kernelIN5flash19enable_sm80_to_sm89INS1_16FlashAttnBwdSm80INS1_25CollectiveMainloopBwdSm80ILi1ELi1EN4cute5tupleIJNS5_1CILi32EEENS7_ILi64EEENS7_ILi256EEEEEENS_6half_tEfNS_4arch4Sm80ELb0ELb1ELb0ELb0ELb0ELb0ELb0ELb0ELi2ELi2ELi2ELi1ELb1EEENS1_21CollectiveEpilogueBwdISB_SC_SE_Li256ELb0ELb0ELi4EEENS1_19SingleTileSchedulerILb0ELb0ELb0ELi64EEEEEEEEEvNT_6ParamsE,"aw",@nobits
	.sectionflags	@""
	.align	16


//--------------------- .nv.shared._ZN7cutlass13device_kernelIN5flash19enable_sm80_to_sm89INS1_16FlashAttnBwdSm80INS1_25CollectiveMainloopBwdSm80ILi1ELi1EN4cute5tupleIJNS5_1CILi32EEENS7_ILi64EEENS7_ILi256EEEEEENS_6half_tEfNS_4arch4Sm80ELb0ELb1ELb0ELb0ELb0ELb0ELb0ELb0ELi2ELi2ELi2ELi1ELb1EEENS1_24CollectiveEpilogueBwdGQAISB_fSE_Li256ELb0ELb0EEENS1_19SingleTileSchedulerILb0ELb0ELb0ELi64EEEEEEEEEvNT_6ParamsE --------------------------
	.section	.nv.shared._ZN7cutlass13device_kernelIN5flash19enable_sm80_to_sm89INS1_16FlashAttnBwdSm80INS1_25CollectiveMainloopBwdSm80ILi1ELi1EN4cute5tupleIJNS5_1CILi32EEENS7_ILi64EEENS7_ILi256EEEEEENS_6half_tEfNS_4arch4Sm80ELb0ELb1ELb0ELb0ELb0ELb0ELb0ELb0ELi2ELi2ELi2ELi1ELb1EEENS1_24CollectiveEpilogueBwdGQAISB_fSE_Li256ELb0ELb0EEENS1_19SingleTileSchedulerILb0ELb0ELb0ELi64EEEEEEEEEvNT_6ParamsE,"aw",@nobits
	.sectionflags	@""
	.align	16


//--------------------- .nv.shared._ZN7cutlass13device_kernelIN5flash19enable_sm80_to_sm89INS1_16FlashAttnBwdSm80INS1_25CollectiveMainloopBwdSm80ILi1ELi1EN4cute5tupleIJNS5_1CILi32EEENS7_ILi64EEENS7_ILi256EEEEEENS_6half_tEfNS_4arch4Sm80ELb0ELb1ELb0ELb1ELb0ELb0ELb0ELb0ELi2ELi2ELi2ELi1ELb1EEENS1_21CollectiveEpilogueBwdISB_SC_SE_Li256ELb1ELb0ELi4EEENS1_19SingleTileSchedulerILb1ELb0ELb0ELi64EEEEEEEEEvNT_6ParamsE --------------------------
	.section	.nv.shared._ZN7cutlass13device_kernelIN5flash19enable_sm80_to_sm89INS1_16FlashAttnBwdSm80INS1_25CollectiveMainloopBwdSm80ILi1ELi1EN4cute5tupleIJNS5_1CILi32EEENS7_ILi64EEENS7_ILi256EEEEEENS_6half_tEfNS_4arch4Sm80ELb0ELb1ELb0ELb1ELb0ELb0ELb0ELb0ELi2ELi2ELi2ELi1ELb1EEENS1_21CollectiveEpilogueBwdISB_SC_SE_Li256ELb1ELb0ELi4EEENS1_19SingleTileSchedulerILb1ELb0ELb0ELi64EEEEEEEEEvNT_6ParamsE,"aw",@nobits
	.sectionflags	@""
	.align	16


//--------------------- .nv.shared._ZN7cutlass13device_kernelIN5flash19enable_sm80_to_sm89INS1_16FlashAttnBwdSm80INS1_25CollectiveMainloopBwdSm80ILi1ELi1EN4cute5tupleIJNS5_1CILi32EEENS7_ILi64EEENS7_ILi256EEEEEENS_6half_tEfNS_4arch4Sm80ELb0ELb1ELb0ELb1ELb0ELb0ELb0ELb0ELi2ELi2ELi2ELi1ELb1EEENS1_24CollectiveEpilogueBwdGQAISB_fSE_Li256ELb1ELb0EEENS1_19SingleTileSchedulerILb1ELb0ELb0ELi64EEEEEEEEEvNT_6ParamsE --------------------------
	.section	.nv.shared._ZN7cutlass13device_kernelIN5flash19enable_sm80_to_sm89INS1_16FlashAttnBwdSm80INS1_25CollectiveMainloopBwdSm80ILi1ELi1EN4cute5tupleIJNS5_1CILi32EEENS7_ILi64EEENS7_ILi256EEEEEENS_6half_tEfNS_4arch4Sm80ELb0ELb1ELb0ELb1ELb0ELb0ELb0ELb0ELi2ELi2ELi2ELi1ELb1EEENS1_24CollectiveEpilogueBwdGQAISB_fSE_Li256ELb1ELb0EEENS1_19SingleTileSchedulerILb1ELb0ELb0ELi64EEEEEEEEEvNT_6ParamsE,"aw",@nobits
	.sectionflags	@""
	.align	16


//--------------------- .nv.shared._ZN7cutlass13device_kernelIN5flash19enable_sm80_to_sm89INS1_16FlashAttnBwdSm80INS1_25CollectiveMainloopBwdSm80ILi1ELi1EN4cute5tupleIJNS5_1CILi32EEENS7_ILi64EEENS7_ILi256EEEEEENS_6half_tEfNS_4arch4Sm80ELb1ELb0ELb0ELb0ELb0ELb0ELb0ELb0ELi2ELi2ELi2ELi1ELb1EEENS1_21CollectiveEpilogueBwdISB_SC_SE_Li256ELb0ELb0ELi4EEENS1_25SingleTileBwdLPTSchedulerILb0ELi64ELb0EEEEEEEEEvNT_6ParamsE --------------------------
	.section	.nv.shared._ZN7cutlass13device_kernelIN5flash19enable_sm80_to_sm89INS1_16FlashAttnBwdSm80INS1_25CollectiveMainloopBwdSm80ILi1ELi1EN4cute5tupleIJNS5_1CILi32EEENS7_ILi64EEENS7_ILi256EEEEEENS_6half_tEfNS_4arch4Sm80ELb1ELb0ELb0ELb0ELb0ELb0ELb0ELb0ELi2ELi2ELi2ELi1ELb1EEENS1_21CollectiveEpilogueBwdISB_SC_SE_Li256ELb0ELb0ELi4EEENS1_25SingleTileBwdLPTSchedulerILb0ELi64ELb0EEEEEEEEEvNT_6ParamsE,"aw",@nobits
	.sectionflags	@""
	.align	16


//--------------------- .nv.shared._ZN7cutlass13device_kernelIN5flash19enable_sm80_to_sm89INS1_16FlashAttnBwdSm80INS1_25CollectiveMainloopBwdSm80ILi1ELi1EN4cute5tupleIJNS5_1CILi32EEENS7_ILi64EEENS7_ILi256EEEEEENS_6half_tEfNS_4arch4Sm80ELb1ELb0ELb0ELb0ELb0ELb0ELb0ELb0ELi2ELi2ELi2ELi1ELb1EEENS1_24CollectiveEpilogueBwdGQAISB_fSE_Li256ELb0ELb0EEENS1_25SingleTileBwdLPTSchedulerILb0ELi64ELb0EEEEEEEEEvNT_6ParamsE --------------------------
	.section	.nv.shared._ZN7cutlass13device_kernelIN5flash19enable_sm80_to_sm89INS1_16FlashAttnBwdSm80INS1_25CollectiveMainloopBwdSm80ILi1ELi1EN4cute5tupleIJNS5_1CILi32EEENS7_ILi64EEENS7_ILi256EEEEEENS_6half_tEfNS_4arch4Sm80ELb1ELb0ELb0ELb0ELb0ELb0ELb0ELb0ELi2ELi2ELi2ELi1ELb1EEENS1_24CollectiveEpilogueBwdGQAISB_fSE_Li256ELb0ELb0EEENS1_25SingleTileBwdLPTSchedulerILb0ELi64ELb0EEEEEEEEEvNT_6ParamsE,"aw",@nobits
	.sectionflags	@""
	.align	16


//--------------------- .nv.shared._ZN7cutlass13device_kernelIN5flash22FlashAttnBwdPreprocessIN4cute5tupleIJNS3_1CILi32EEENS5_ILi256EEEEEENS_6half_tEfNS_4arch4Sm80ELb1ELb0EEEEEvNT_6ParamsE --------------------------
	.section	.nv.shared._ZN7cutlass13device_kernelIN5flash22FlashAttnBwdPreprocessIN4cute5tupleIJNS3_1CILi32EEENS5_ILi256EEEEEENS_6half_tEfNS_4arch4Sm80ELb1ELb0EEEEEvNT_6ParamsE,"aw",@nobits
	.sectionflags	@""
	.align	16


//--------------------- .nv.shared._ZN7cutlass13device_kernelIN5flash19enable_sm80_to_sm89INS1_16FlashAttnBwdSm80INS1_25CollectiveMainloopBwdSm80ILi1ELi1EN4cute5tupleIJNS5_1CILi32EEENS7_ILi64EEENS7_ILi256EEEEEENS_6half_tEfNS_4arch4Sm80ELb1ELb0ELb0ELb1ELb0ELb0ELb0ELb0ELi2ELi2ELi2ELi1ELb1EEENS1_21CollectiveEpilogueBwdISB_SC_SE_Li256ELb1ELb0ELi4EEENS1_25SingleTileBwdLPTSchedulerILb1ELi64ELb0EEEEEEEEEvNT_6ParamsE --------------------------
	.section	.nv.shared._ZN7cutlass13device_kernelIN5flash19enable_sm80_to_sm89INS1_16FlashAttnBwdSm80INS1_25CollectiveMainloopBwdSm80ILi1ELi1EN4cute5tupleIJNS5_1CILi32EEENS7_ILi64EEENS7_ILi256EEEEEENS_6half_tEfNS_4arch4Sm80ELb1ELb0ELb0ELb1ELb0ELb0ELb0ELb0ELi2ELi2ELi2ELi1ELb1EEENS1_21CollectiveEpilogueBwdISB_SC_SE_Li256ELb1ELb0ELi4EEENS1_25SingleTileBwdLPTSchedulerILb1ELi64ELb0EEEEEEEEEvNT_6ParamsE,"aw",@nobits
	.sectionflags	@""
	.align	16


//--------------------- .nv.shared._ZN7cutlass13device_kernelIN5flash32FlashAttnBwdPostprocessConvertdQIN4cute5tupleIJNS3_1CILi32EEENS5_ILi256EEEEEENS_6half_tEfNS_4arch4Sm80ELi256ENS3_8TiledMMAINS3_8MMA_AtomIJNS3_28SM80_16x8x16_F32F16F16F32_TNEEEENS3_6LayoutINS4_IJNS5_ILi1EEENS5_ILi8EEESH_EEENS4_IJNS5_ILi0EEESH_SK_EEEEENS4_IJNS5_ILi16EEENS5_ILi128EEESN_EEEEELb0EEEEEvNT_6ParamsE --------------------------
	.section	.nv.shared._ZN7cutlass13device_kernelIN5flash32FlashAttnBwdPostprocessConvertdQIN4cute5tupleIJNS3_1CILi32EEENS5_ILi256EEEEEENS_6half_tEfNS_4arch4Sm80ELi256ENS3_8TiledMMAINS3_8MMA_AtomIJNS3_28SM80_16x8x16_F32F16F16F32_TNEEEENS3_6LayoutINS4_IJNS5_ILi1EEENS5_ILi8EEESH_EEENS4_IJNS5_ILi0EEESH_SK_EEEEENS4_IJNS5_ILi16EEENS5_ILi128EEESN_EEEEELb0EEEEEvNT_6ParamsE,"aw",@nobits
	.sectionflags	@""
	.align	16


//--------------------- .nv.shared._ZN7cutlass13device_kernelIN5flash19enable_sm80_to_sm89INS1_16FlashAttnBwdSm80INS1_25CollectiveMainloopBwdSm80ILi1ELi1EN4cute5tupleIJNS5_1CILi32EEENS7_ILi64EEENS7_ILi256EEEEEENS_6half_tEfNS_4arch4Sm80ELb1ELb0ELb0ELb1ELb0ELb0ELb0ELb0ELi2ELi2ELi2ELi1ELb1EEENS1_24CollectiveEpilogueBwdGQAISB_fSE_Li256ELb1ELb0EEENS1_25SingleTileBwdLPTSchedulerILb1ELi64ELb0EEEEEEEEEvNT_6ParamsE --------------------------
	.section	.nv.shared._ZN7cutlass13device_kernelIN5flash19enable_sm80_to_sm89INS1_16FlashAttnBwdSm80INS1_25CollectiveMainloopBwdSm80ILi1ELi1EN4cute5tupleIJNS5_1CILi32EEENS7_ILi64EEENS7_ILi256EEEEEENS_6half_tEfNS_4arch4Sm80ELb1ELb0ELb0ELb1ELb0ELb0ELb0ELb0ELi2ELi2ELi2ELi1ELb1EEENS1_24CollectiveEpilogueBwdGQAISB_fSE_Li256ELb1ELb0EEENS1_25SingleTileBwdLPTSchedulerILb1ELi64ELb0EEEEEEEEEvNT_6ParamsE,"aw",@nobits
	.sectionflags	@""
	.align	16


//--------------------- .nv.shared._ZN7cutlass13device_kernelIN5flash22FlashAttnBwdPreprocessIN4cute5tupleIJNS3_1CILi32EEENS5_ILi256EEEEEENS_6half_tEfNS_4arch4Sm80ELb1ELb1EEEEEvNT_6ParamsE --------------------------
	.section	.nv.shared._ZN7cutlass13device_kernelIN5flash22FlashAttnBwdPreprocessIN4cute5tupleIJNS3_1CILi32EEENS5_ILi256EEEEEENS_6half_tEfNS_4arch4Sm80ELb1ELb1EEEEEvNT_6ParamsE,"aw",@nobits
	.sectionflags	@""
	.align	16


//--------------------- .nv.shared._ZN7cutlass13device_kernelIN5flash19enable_sm80_to_sm89INS1_16FlashAttnBwdSm80INS1_25CollectiveMainloopBwdSm80ILi1ELi1EN4cute5tupleIJNS5_1CILi64EEES8_NS7_ILi256EEEEEENS_6half_tEfNS_4arch4Sm80ELb0ELb0ELb0ELb0ELb0ELb0ELb0ELb0ELi2ELi4ELi2ELi2ELb0EEENS1_21CollectiveEpilogueBwdISA_SB_SD_Li256ELb0ELb0ELi4EEENS1_19SingleTileSchedulerILb0ELb0ELb0ELi64EEEEEEEEEvNT_6ParamsE --------------------------
	.section	.nv.shared._ZN7cutlass13device_kernelIN5flash19enable_sm80_to_sm89INS1_16FlashAttnBwdSm80INS1_25CollectiveMainloopBwdSm80ILi1ELi1EN4cute5tupleIJNS5_1CILi64EEES8_NS7_ILi256EEEEEENS_6half_tEfNS_4arch4Sm80ELb0ELb0ELb0ELb0ELb0ELb0ELb0ELb0ELi2ELi4ELi2ELi2ELb0EEENS1_21CollectiveEpilogueBwdISA_SB_SD_Li256ELb0ELb0ELi4EEENS1_19SingleTileSchedulerILb0ELb0ELb0ELi64EEEEEEEEEvNT_6ParamsE,"aw",@nobits
	.sectionflags	@""
	.align	16


//--------------------- .nv.shared._ZN7cutlass13device_kernelIN5flash19enable_sm80_to_sm89INS1_16FlashAttnBwdSm80INS1_25CollectiveMainloopBwdSm80ILi1ELi1EN4cute5tupleIJNS5_1CILi64EEES8_NS7_ILi256EEEEEENS_6half_tEfNS_4arch4Sm80ELb0ELb0ELb0ELb0ELb0ELb0ELb0ELb0ELi2ELi4ELi2ELi2ELb0EEENS1_24CollectiveEpilogueBwdGQAISA_fSD_Li256ELb0ELb0EEENS1_19SingleTileSchedulerILb0ELb0ELb0ELi64EEEEEEEEEvNT_6ParamsE --------------------------
	.section	.nv.shared._ZN7cutlass13device_kernelIN5flash19enable_sm80_to_sm89INS1_16FlashAttnBwdSm80INS1_25CollectiveMainloopBwdSm80ILi1ELi1EN4cute5tupleIJNS5_1CILi64EEES8_NS7_ILi256EEEEEENS_6half_tEfNS_4arch4Sm80ELb0ELb0ELb0ELb0ELb0ELb0ELb0ELb0ELi2ELi4ELi2ELi2ELb0EEENS1_24CollectiveEpilogueBwdGQAISA_fSD_Li256ELb0ELb0EEENS1_19SingleTileSchedulerILb0ELb0ELb0ELi64EEEEEEEEEvNT_6ParamsE,"aw",@nobits
	.sectionflags	@""
	.align	16


//--------------------- .nv.shared._ZN7cutlass13device_kernelIN5flash19enable_sm80_to_sm89INS1_16FlashAttnBwdSm80INS1_25CollectiveMainloopBwdSm80ILi1ELi1EN4cute5tupleIJNS5_1CILi64EEES8_NS7_ILi256EEEEEENS_6half_tEfNS_4arch4Sm80ELb0ELb0ELb0ELb1ELb0ELb0ELb0ELb0ELi2ELi4ELi2ELi2ELb0EEENS1_21CollectiveEpilogueBwdISA_SB_SD_Li256ELb1ELb0ELi4EEENS1_19SingleTileSchedulerILb1ELb0ELb0ELi64EEEEEEEEEvNT_6ParamsE --------------------------
	.section	.nv.shared._ZN7cutlass13device_kernelIN5flash19enable_sm80_to_sm89INS1_16FlashAttnBwdSm80INS1_25CollectiveMainloopBwdSm80ILi1ELi1EN4cute5tupleIJNS5_1CILi64EEES8_NS7_ILi256EEEEEENS_6half_tEfNS_4arch4Sm80ELb0ELb0ELb0ELb1ELb0ELb0ELb0ELb0ELi2ELi4ELi2ELi2ELb0EEENS1_21CollectiveEpilogueBwdISA_SB_SD_Li256ELb1ELb0ELi4EEENS1_19SingleTileSchedulerILb1ELb0ELb0ELi64EEEEEEEEEvNT_6ParamsE,"aw",@nobits
	.sectionflags	@""
	.align	16


//--------------------- .nv.shared._ZN7cutlass13device_kernelIN5flash19enable_sm80_to_sm89INS1_16FlashAttnBwdSm80INS1_25CollectiveMainloopBwdSm80ILi1ELi1EN4cute5tupleIJNS5_1CILi64EEES8_NS7_ILi256EEEEEENS_6half_tEfNS_4arch4Sm80ELb0ELb0ELb0ELb1ELb0ELb0ELb0ELb0ELi2ELi4ELi2ELi2ELb0EEENS1_24CollectiveEpilogueBwdGQAISA_fSD_Li256ELb1ELb0EEENS1_19SingleTileSchedulerILb1ELb0ELb0ELi64EEEEEEEEEvNT_6ParamsE --------------------------
	.section	.nv.shared._ZN7cutlass13device_kernelIN5flash19enable_sm80_to_sm89INS1_16FlashAttnBwdSm80INS1_25CollectiveMainloopBwdSm80ILi1ELi1EN4cute5tupleIJNS5_1CILi64EEES8_NS7_ILi256EEEEEENS_6half_tEfNS_4arch4Sm80ELb0ELb0ELb0ELb1ELb0ELb0ELb0ELb0ELi2ELi4ELi2ELi2ELb0EEENS1_24CollectiveEpilogueBwdGQAISA_fSD_Li256ELb1ELb0EEENS1_19SingleTileSchedulerILb1ELb0ELb0ELi64EEEEEEEEEvNT_6ParamsE,"aw",@nobits
	.sectionflags	@""
	.align	16


//--------------------- .nv.shared._ZN7cutlass13device_kernelIN5flash19enable_sm80_to_sm89INS1_16FlashAttnBwdSm80INS1_25CollectiveMainloopBwdSm80ILi1ELi1EN4cute5tupleIJNS5_1CILi64EEES8_NS7_ILi256EEEEEENS_6half_tEfNS_4arch4Sm80ELb0ELb1ELb0ELb0ELb0ELb0ELb0ELb0ELi2ELi4ELi2ELi2ELb0EEENS1_21CollectiveEpilogueBwdISA_SB_SD_Li256ELb0ELb0ELi4EEENS1_19SingleTileSchedulerILb0ELb0ELb0ELi64EEEEEEEEEvNT_6ParamsE --------------------------
	.section	.nv.shared._ZN7cutlass13device_kernelIN5flash19enable_sm80_to_sm89INS1_16FlashAttnBwdSm80INS1_25CollectiveMainloopBwdSm80ILi1ELi1EN4cute5tupleIJNS5_1CILi64EEES8_NS7_ILi256EEEEEENS_6half_tEfNS_4arch4Sm80ELb0ELb1ELb0ELb0ELb0ELb0ELb0ELb0ELi2ELi4ELi2ELi2ELb0EEENS1_21CollectiveEpilogueBwdISA_SB_SD_Li256ELb0ELb0ELi4EEENS1_19SingleTileSchedulerILb0ELb0ELb0ELi64EEEEEEEEEvNT_6ParamsE,"aw",@nobits
	.sectionflags	@""
	.align	16


//--------------------- .nv.shared._ZN7cutlass13device_kernelIN5flash19enable_sm80_to_sm89INS1_16FlashAttnBwdSm80INS1_25CollectiveMainloopBwdSm80ILi1ELi1EN4cute5tupleIJNS5_1CILi64EEES8_NS7_ILi256EEEEEENS_6half_tEfNS_4arch4Sm80ELb0ELb1ELb0ELb0ELb0ELb0ELb0ELb0ELi2ELi4ELi2ELi2ELb0EEENS1_24CollectiveEpilogueBwdGQAISA_fSD_Li256ELb0ELb0EEENS1_19SingleTileSchedulerILb0ELb0ELb0ELi64EEEEEEEEEvNT_6ParamsE --------------------------
	.section	.nv.shared._ZN7cutlass13device_kernelIN5flash19enable_sm80_to_sm89INS1_16FlashAttnBwdSm80INS1_25CollectiveMainloopBwdSm80ILi1ELi1EN4cute5tupleIJNS5_1CILi64EEES8_NS7_ILi256EEEEEENS_6half_tEfNS_4arch4Sm80ELb0ELb1ELb0ELb0ELb0ELb0ELb0ELb0ELi2ELi4ELi2ELi2ELb0EEENS1_24CollectiveEpilogueBwdGQAISA_fSD_Li256ELb0ELb0EEENS1_19SingleTileSchedulerILb0ELb0ELb0ELi64EEEEEEEEEvNT_6ParamsE,"aw",@nobits
	.sectionflags	@""
	.align	16


//--------------------- .nv.shared._ZN7cutlass13device_kernelIN5flash19enable_sm80_to_sm89INS1_16FlashAttnBwdSm80INS1_25CollectiveMainloopBwdSm80ILi1ELi1EN4cute5tupleIJNS5_1CILi64EEES8_NS7_ILi256EEEEEENS_6half_tEfNS_4arch4Sm80ELb0ELb1ELb0ELb1ELb0ELb0ELb0ELb0ELi2ELi4ELi2ELi2ELb0EEENS1_21CollectiveEpilogueBwdISA_SB_SD_Li256ELb1ELb0ELi4EEENS1_19SingleTileSchedulerILb1ELb0ELb0ELi64EEEEEEEEEvNT_6ParamsE --------------------------
	.section	.nv.shared._ZN7cutlass13device_kernelIN5flash19enable_sm80_to_sm89INS1_16FlashAttnBwdSm80INS1_25CollectiveMainloopBwdSm80ILi1ELi1EN4cute5tupleIJNS5_1CILi64EEES8_NS7_ILi256EEEEEENS_6half_tEfNS_4arch4Sm80ELb0ELb1ELb0ELb1ELb0ELb0ELb0ELb0ELi2ELi4ELi2ELi2ELb0EEENS1_21CollectiveEpilogueBwdISA_SB_SD_Li256ELb1ELb0ELi4EEENS1_19SingleTileSchedulerILb1ELb0ELb0ELi64EEEEEEEEEvNT_6ParamsE,"aw",@nobits
	.sectionflags	@""
	.align	16


//--------------------- .nv.shared._ZN7cutlass13device_kernelIN5flash19enable_sm80_to_sm89INS1_16FlashAttnBwdSm80INS1_25CollectiveMainloopBwdSm80ILi1ELi1EN4cute5tupleIJNS5_1CILi64EEES8_NS7_ILi256EEEEEENS_6half_tEfNS_4arch4Sm80ELb0ELb1ELb0ELb1ELb0ELb0ELb0ELb0ELi2ELi4ELi2ELi2ELb0EEENS1_24CollectiveEpilogueBwdGQAISA_fSD_Li256ELb1ELb0EEENS1_19SingleTileSchedulerILb1ELb0ELb0ELi64EEEEEEEEEvNT_6ParamsE --------------------------
	.section	.nv.shared._ZN7cutlass13device_kernelIN5flash19enable_sm80_to_sm89INS1_16FlashAttnBwdSm80INS1_25CollectiveMainloopBwdSm80ILi1ELi1EN4cute5tupleIJNS5_1CILi64EEES8_NS7_ILi256EEEEEENS_6half_tEfNS_4arch4Sm80ELb0ELb1ELb0ELb1ELb0ELb0ELb0ELb0ELi2ELi4ELi2ELi2ELb0EEENS1_24CollectiveEpilogueBwdGQAISA_fSD_Li256ELb1ELb0EEENS1_19SingleTileSchedulerILb1ELb0ELb0ELi64EEEEEEEEEvNT_6ParamsE,"aw",@nobits
	.sectionflags	@""
	.align	16


//--------------------- .nv.shared._ZN7cutlass13device_kernelIN5flash19enable_sm80_to_sm89INS1_16FlashAttnBwdSm80INS1_25CollectiveMainloopBwdSm80ILi1ELi1EN4cute5tupleIJNS5_1CILi64EEES8_NS7_ILi256EEEEEENS_6half_tEfNS_4arch4Sm80ELb1ELb0ELb0ELb0ELb0ELb0ELb0ELb0ELi2ELi4ELi2ELi2ELb0EEENS1_21CollectiveEpilogueBwdISA_SB_SD_Li256ELb0ELb0ELi4EEENS1_25SingleTileBwdLPTSchedulerILb0ELi64ELb0EEEEEEEEEvNT_6ParamsE --------------------------
	.section	.nv.shared._ZN7cutlass13device_kernelIN5flash19enable_sm80_to_sm89INS1_16FlashAttnBwdSm80INS1_25CollectiveMainloopBwdSm80ILi1ELi1EN4cute5tupleIJNS5_1CILi64EEES8_NS7_ILi256EEEEEENS_6half_tEfNS_4arch4Sm80ELb1ELb0ELb0ELb0ELb0ELb0ELb0ELb0ELi2ELi4ELi2ELi2ELb0EEENS1_21CollectiveEpilogueBwdISA_SB_SD_Li256ELb0ELb0ELi4EEENS1_25SingleTileBwdLPTSchedulerILb0ELi64ELb0EEEEEEEEEvNT_6ParamsE,"aw",@nobits
	.sectionflags	@""
	.align	16


//--------------------- .nv.shared._ZN7cutlass13device_kernelIN5flash19enable_sm80_to_sm89INS1_16FlashAttnBwdSm80INS1_25CollectiveMainloopBwdSm80ILi1ELi1EN4cute5tupleIJNS5_1CILi64EEES8_NS7_ILi256EEEEEENS_6half_tEfNS_4arch4Sm80ELb1ELb0ELb0ELb0ELb0ELb0ELb0ELb0ELi2ELi4ELi2ELi2ELb0EEENS1_24CollectiveEpilogueBwdGQAISA_fSD_Li256ELb0ELb0EEENS1_25SingleTileBwdLPTSchedulerILb0ELi64ELb0EEEEEEEEEvNT_6ParamsE --------------------------
	.section	.nv.shared._ZN7cutlass13device_kernelIN5flash19enable_sm80_to_sm89INS1_16FlashAttnBwdSm80INS1_25CollectiveMainloopBwdSm80ILi1ELi1EN4cute5tupleIJNS5_1CILi64EEES8_NS7_ILi256EEEEEENS_6half_tEfNS_4arch4Sm80ELb1ELb0ELb0ELb0ELb0ELb0ELb0ELb0ELi2ELi4ELi2ELi2ELb0EEENS1_24CollectiveEpilogueBwdGQAISA_fSD_Li256ELb0ELb0EEENS1_25SingleTileBwdLPTSchedulerILb0ELi64ELb0EEEEEEEEEvNT_6ParamsE,"aw",@nobits
	.sectionflags	@""
	.align	16


//--------------------- .nv.shared._ZN7cutlass13device_kernelIN5flash22FlashAttnBwdPreprocessIN4cute5tupleIJNS3_1CILi64EEENS5_ILi256EEEEEENS_6half_tEfNS_4arch4Sm80ELb1ELb0EEEEEvNT_6ParamsE --------------------------
	.section	.nv.shared._ZN7cutlass13device_kernelIN5flash22FlashAttnBwdPreprocessIN4cute5tupleIJNS3_1CILi64EEENS5_ILi256EEEEEENS_6half_tEfNS_4arch4Sm80ELb1ELb0EEEEEvNT_6ParamsE,"aw",@nobits
	.sectionflags	@""
	.align	16


//--------------------- .nv.shared._ZN7cutlass13device_kernelIN5flash19enable_sm80_to_sm89INS1_16FlashAttnBwdSm80INS1_25CollectiveMainloopBwdSm80ILi1ELi1EN4cute5tupleIJNS5_1CILi64EEES8_NS7_ILi256EEEEEENS_6half_tEfNS_4arch4Sm80ELb1ELb0ELb0ELb1ELb0ELb0ELb0ELb0ELi2ELi4ELi2ELi2ELb0EEENS1_21CollectiveEpilogueBwdISA_SB_SD_Li256ELb1ELb0ELi4EEENS1_25SingleTileBwdLPTSchedulerILb1ELi64ELb0EEEEEEEEEvNT_6ParamsE --------------------------
	.section	.nv.shared._ZN7cutlass13device_kernelIN5flash19enable_sm80_to_sm89INS1_16FlashAttnBwdSm80INS1_25CollectiveMainloopBwdSm80ILi1ELi1EN4cute5tupleIJNS5_1CILi64EEES8_NS7_ILi256EEEEEENS_6half_tEfNS_4arch4Sm80ELb1ELb0ELb0ELb1ELb0ELb0ELb0ELb0ELi2ELi4ELi2ELi2ELb0EEENS1_21CollectiveEpilogueBwdISA_SB_SD_Li256ELb1ELb0ELi4EEENS1_25SingleTileBwdLPTSchedulerILb1ELi64ELb0EEEEEEEEEvNT_6ParamsE,"aw",@nobits
	.sectionflags	@""
	.align	16


//--------------------- .nv.shared._ZN7cutlass13device_kernelIN5flash32FlashAttnBwdPostprocessConvertdQIN4cute5tupleIJNS3_1CILi64EEENS5_ILi256EEEEEENS_6half_tEfNS_4arch4Sm80ELi256ENS3_8TiledMMAINS3_8MMA_AtomIJNS3_28SM80_16x8x16_F32F16F16F32_TNEEEENS3_6LayoutINS4_IJNS5_ILi2EEENS5_ILi4EEENS5_ILi1EEEEEENS4_IJSJ_SH_NS5_ILi0EEEEEEEENS4_IJNS5_ILi32EEES6_NS5_ILi16EEEEEEEELb0EEEEEvNT_6ParamsE --------------------------
	.section	.nv.shared._ZN7cutlass13device_kernelIN5flash32FlashAttnBwdPostprocessConvertdQIN4cute5tupleIJNS3_1CILi64EEENS5_ILi256EEEEEENS_6half_tEfNS_4arch4Sm80ELi256ENS3_8TiledMMAINS3_8MMA_AtomIJNS3_28SM80_16x8x16_F32F16F16F32_TNEEEENS3_6LayoutINS4_IJNS5_ILi2EEENS5_ILi4EEENS5_ILi1EEEEEENS4_IJSJ_SH_NS5_ILi0EEEEEEEENS4_IJNS5_ILi32EEES6_NS5_ILi16EEEEEEEELb0EEEEEvNT_6ParamsE,"aw",@nobits
	.sectionflags	@""
	.align	16


//--------------------- .nv.shared._ZN7cutlass13device_kernelIN5flash19enable_sm80_to_sm89INS1_16FlashAttnBwdSm80INS1_25CollectiveMainloopBwdSm80ILi1ELi1EN4cute5tupleIJNS5_1CILi64EEES8_NS7_ILi256EEEEEENS_6half_tEfNS_4arch4Sm80ELb1ELb0ELb0ELb1ELb0ELb0ELb0ELb0ELi2ELi4ELi2ELi2ELb0EEENS1_24CollectiveEpilogueBwdGQAISA_fSD_Li256ELb1ELb0EEENS1_25SingleTileBwdLPTSchedulerILb1ELi64ELb0EEEEEEEEEvNT_6ParamsE --------------------------
	.section	.nv.shared._ZN7cutlass13device_kernelIN5flash19enable_sm80_to_sm89INS1_16FlashAttnBwdSm80INS1_25CollectiveMainloopBwdSm80ILi1ELi1EN4cute5tupleIJNS5_1CILi64EEES8_NS7_ILi256EEEEEENS_6half_tEfNS_4arch4Sm80ELb1ELb0ELb0ELb1ELb0ELb0ELb0ELb0ELi2ELi4ELi2ELi2ELb0EEENS1_24CollectiveEpilogueBwdGQAISA_fSD_Li256ELb1ELb0EEENS1_25SingleTileBwdLPTSchedulerILb1ELi64ELb0EEEEEEEEEvNT_6ParamsE,"aw",@nobits
	.sectionflags	@""
	.align	16


//--------------------- .nv.shared._ZN7cutlass13device_kernelIN5flash22FlashAttnBwdPreprocessIN4cute5tupleIJNS3_1CILi64EEENS5_ILi256EEEEEENS_6half_tEfNS_4arch4Sm80ELb1ELb1EEEEEvNT_6ParamsE --------------------------
	.section	.nv.shared._ZN7cutlass13device_kernelIN5flash22FlashAttnBwdPreprocessIN4cute5tupleIJNS3_1CILi64EEENS5_ILi256EEEEEENS_6half_tEfNS_4arch4Sm80ELb1ELb1EEEEEvNT_6ParamsE,"aw",@nobits
	.sectionflags	@""
	.align	16
